//
// Generated by NVIDIA NVVM Compiler
//
// Compiler Build ID: CL-36424714
// Cuda compilation tools, release 13.0, V13.0.88
// Based on NVVM 20.0.0
//

.version 9.0
.target sm_100
.address_size 64

	// .globl	conv3
// _ZZ5conv3E15pad_temp_shared has been demoted
// _ZZ5conv3E13kernel_shared has been demoted
// _ZZ5conv5E15pad_temp_shared has been demoted
// _ZZ5conv5E13kernel_shared has been demoted
// _ZZ20conv_partially_fusedE15pad_temp_shared has been demoted
// _ZZ20conv_partially_fusedE14kernel5_shared has been demoted
// _ZZ20conv_partially_fusedE14kernel3_shared has been demoted
// _ZZ24conv_partially_fused_oldE15pad_temp_shared has been demoted
// _ZZ24conv_partially_fused_oldE14kernel5_shared has been demoted
// _ZZ24conv_partially_fused_oldE14kernel3_shared has been demoted
// _ZZ10conv_fusedE15pad_temp_shared has been demoted
// _ZZ10conv_fusedE13kernel_shared has been demoted

.visible .entry conv3(
	.param .u64 .ptr .align 1 conv3_param_0,
	.param .u64 .ptr .align 1 conv3_param_1,
	.param .u64 .ptr .align 1 conv3_param_2
)
{
	.reg .pred 	%p<70>;
	.reg .b16 	%rs<74>;
	.reg .b32 	%r<181>;
	.reg .b32 	%f<345>;
	.reg .b64 	%rd<26>;
	// demoted variable
	.shared .align 4 .b8 _ZZ5conv3E15pad_temp_shared[2880];
	// demoted variable
	.shared .align 4 .b8 _ZZ5conv3E13kernel_shared[4608];
	mov.u32 	%r37, %tid.z;
	mul.lo.s32 	%r38, %r37, 5;
	mov.u32 	%r39, %tid.x;
	mov.u32 	%r40, %ctaid.y;
	shl.b32 	%r41, %r40, 3;
	mov.u32 	%r42, %ctaid.x;
	shl.b32 	%r43, %r42, 4;
	cvt.u16.u32 	%rs1, %r39;
	mul.lo.s16 	%rs2, %rs1, 6;
	mul.hi.u16 	%rs3, %rs2, 3641;
	cvt.u32.u16 	%r44, %rs3;
	add.s32 	%r1, %r38, %r44;
	cvt.u16.u32 	%rs4, %r1;
	mul.lo.s16 	%rs5, %rs4, 205;
	shr.u16 	%rs6, %rs5, 11;
	mul.lo.s16 	%rs7, %rs6, 10;
	sub.s16 	%rs8, %rs4, %rs7;
	cvt.u32.u16 	%r45, %rs8;
	and.b32  	%r46, %r45, 255;
	or.b32  	%r47, %r41, %r46;
	setp.eq.s32 	%p7, %r47, 0;
	add.s32 	%r48, %r41, %r46;
	setp.gt.u32 	%p8, %r48, 256;
	or.pred  	%p1, %p7, %p8;
	mul.lo.s16 	%rs9, %rs1, 342;
	shr.u16 	%rs10, %rs9, 10;
	mul.lo.s16 	%rs11, %rs10, 18;
	sub.s16 	%rs12, %rs2, %rs11;
	cvt.u32.u16 	%r50, %rs12;
	and.b32  	%r51, %r50, 254;
	or.b32  	%r2, %r43, %r51;
	add.s32 	%r3, %r43, %r51;
	cvt.u32.u16 	%r52, %rs6;
	shl.b32 	%r53, %r52, 16;
	and.b16  	%rs13, %rs8, 255;
	mul.wide.u16 	%r54, %rs13, 256;
	or.b32  	%r55, %r53, %r51;
	or.b32  	%r4, %r55, %r54;
	or.b16  	%rs14, %rs2, 1;
	mul.hi.u16 	%rs15, %rs14, 3641;
	cvt.u32.u16 	%r56, %rs15;
	add.s32 	%r5, %r38, %r56;
	cvt.u16.u32 	%rs16, %r5;
	mul.lo.s16 	%rs17, %rs16, 205;
	shr.u16 	%rs18, %rs17, 11;
	mul.lo.s16 	%rs19, %rs18, 10;
	sub.s16 	%rs20, %rs16, %rs19;
	cvt.u32.u16 	%r57, %rs20;
	and.b32  	%r58, %r57, 255;
	or.b32  	%r59, %r41, %r58;
	setp.eq.s32 	%p9, %r59, 0;
	add.s32 	%r60, %r41, %r58;
	setp.gt.u32 	%p10, %r60, 256;
	or.pred  	%p2, %p9, %p10;
	mul.lo.s16 	%rs21, %rs14, 57;
	shr.u16 	%rs22, %rs21, 10;
	mul.lo.s16 	%rs23, %rs22, 18;
	sub.s16 	%rs24, %rs14, %rs23;
	cvt.u32.u16 	%r62, %rs24;
	and.b32  	%r63, %r62, 255;
	add.s32 	%r6, %r43, %r63;
	cvt.u32.u16 	%r64, %rs18;
	shl.b32 	%r65, %r64, 16;
	and.b16  	%rs25, %rs20, 255;
	mul.wide.u16 	%r66, %rs25, 256;
	or.b32  	%r67, %r65, %r63;
	or.b32  	%r7, %r67, %r66;
	add.s16 	%rs26, %rs2, 2;
	mul.hi.u16 	%rs27, %rs26, 3641;
	cvt.u32.u16 	%r68, %rs27;
	add.s32 	%r8, %r38, %r68;
	cvt.u16.u32 	%rs28, %r8;
	mul.lo.s16 	%rs29, %rs28, 205;
	shr.u16 	%rs30, %rs29, 11;
	mul.lo.s16 	%rs31, %rs30, 10;
	sub.s16 	%rs32, %rs28, %rs31;
	cvt.u32.u16 	%r69, %rs32;
	and.b32  	%r70, %r69, 255;
	or.b32  	%r71, %r41, %r70;
	setp.eq.s32 	%p11, %r71, 0;
	add.s32 	%r72, %r41, %r70;
	setp.gt.u32 	%p12, %r72, 256;
	or.pred  	%p3, %p11, %p12;
	add.s16 	%rs33, %rs9, 114;
	shr.u16 	%rs34, %rs33, 10;
	mul.lo.s16 	%rs35, %rs34, 18;
	sub.s16 	%rs36, %rs26, %rs35;
	cvt.u32.u16 	%r74, %rs36;
	and.b32  	%r75, %r74, 254;
	or.b32  	%r9, %r43, %r75;
	add.s32 	%r10, %r43, %r75;
	cvt.u32.u16 	%r76, %rs30;
	shl.b32 	%r77, %r76, 16;
	and.b16  	%rs37, %rs32, 255;
	mul.wide.u16 	%r78, %rs37, 256;
	or.b32  	%r79, %r77, %r75;
	or.b32  	%r11, %r79, %r78;
	add.s16 	%rs38, %rs2, 3;
	mul.hi.u16 	%rs39, %rs38, 3641;
	cvt.u32.u16 	%r80, %rs39;
	add.s32 	%r12, %r38, %r80;
	cvt.u16.u32 	%rs40, %r12;
	mul.lo.s16 	%rs41, %rs40, 205;
	shr.u16 	%rs42, %rs41, 11;
	mul.lo.s16 	%rs43, %rs42, 10;
	sub.s16 	%rs44, %rs40, %rs43;
	cvt.u32.u16 	%r81, %rs44;
	and.b32  	%r82, %r81, 255;
	or.b32  	%r83, %r41, %r82;
	setp.eq.s32 	%p13, %r83, 0;
	add.s32 	%r84, %r41, %r82;
	setp.gt.u32 	%p14, %r84, 256;
	or.pred  	%p4, %p13, %p14;
	add.s16 	%rs45, %rs9, 171;
	shr.u16 	%rs46, %rs45, 10;
	mul.lo.s16 	%rs47, %rs46, 18;
	sub.s16 	%rs48, %rs38, %rs47;
	cvt.u32.u16 	%r86, %rs48;
	and.b32  	%r87, %r86, 255;
	add.s32 	%r13, %r43, %r87;
	cvt.u32.u16 	%r88, %rs42;
	shl.b32 	%r89, %r88, 16;
	and.b16  	%rs49, %rs44, 255;
	mul.wide.u16 	%r90, %rs49, 256;
	or.b32  	%r91, %r89, %r87;
	or.b32  	%r14, %r91, %r90;
	add.s16 	%rs50, %rs2, 4;
	mul.hi.u16 	%rs51, %rs50, 3641;
	cvt.u32.u16 	%r92, %rs51;
	add.s32 	%r15, %r38, %r92;
	cvt.u16.u32 	%rs52, %r15;
	mul.lo.s16 	%rs53, %rs52, 205;
	shr.u16 	%rs54, %rs53, 11;
	mul.lo.s16 	%rs55, %rs54, 10;
	sub.s16 	%rs56, %rs52, %rs55;
	cvt.u32.u16 	%r93, %rs56;
	and.b32  	%r94, %r93, 255;
	or.b32  	%r95, %r41, %r94;
	setp.eq.s32 	%p15, %r95, 0;
	add.s32 	%r96, %r41, %r94;
	setp.gt.u32 	%p16, %r96, 256;
	or.pred  	%p5, %p15, %p16;
	add.s16 	%rs57, %rs9, 228;
	shr.u16 	%rs58, %rs57, 10;
	mul.lo.s16 	%rs59, %rs58, 18;
	sub.s16 	%rs60, %rs50, %rs59;
	cvt.u32.u16 	%r98, %rs60;
	and.b32  	%r99, %r98, 254;
	or.b32  	%r16, %r43, %r99;
	add.s32 	%r17, %r43, %r99;
	cvt.u32.u16 	%r100, %rs54;
	shl.b32 	%r101, %r100, 16;
	and.b16  	%rs61, %rs56, 255;
	mul.wide.u16 	%r102, %rs61, 256;
	or.b32  	%r103, %r101, %r99;
	or.b32  	%r18, %r103, %r102;
	add.s16 	%rs62, %rs2, 5;
	mul.hi.u16 	%rs63, %rs62, 3641;
	cvt.u32.u16 	%r104, %rs63;
	add.s32 	%r19, %r38, %r104;
	cvt.u16.u32 	%rs64, %r19;
	mul.lo.s16 	%rs65, %rs64, 205;
	shr.u16 	%rs66, %rs65, 11;
	mul.lo.s16 	%rs67, %rs66, 10;
	sub.s16 	%rs68, %rs64, %rs67;
	cvt.u32.u16 	%r105, %rs68;
	and.b32  	%r106, %r105, 255;
	or.b32  	%r107, %r41, %r106;
	setp.eq.s32 	%p17, %r107, 0;
	add.s32 	%r108, %r41, %r106;
	setp.gt.u32 	%p18, %r108, 256;
	or.pred  	%p6, %p17, %p18;
	add.s16 	%rs69, %rs9, 285;
	shr.u16 	%rs70, %rs69, 10;
	mul.lo.s16 	%rs71, %rs70, 18;
	sub.s16 	%rs72, %rs62, %rs71;
	cvt.u32.u16 	%r110, %rs72;
	and.b32  	%r111, %r110, 255;
	add.s32 	%r20, %r43, %r111;
	cvt.u32.u16 	%r112, %rs66;
	shl.b32 	%r113, %r112, 16;
	and.b16  	%rs73, %rs68, 255;
	mul.wide.u16 	%r114, %rs73, 256;
	or.b32  	%r115, %r113, %r111;
	or.b32  	%r21, %r115, %r114;
	mov.b32 	%r177, 0;
	mov.f32 	%f313, 0f00000000;
	mov.f32 	%f314, %f313;
	mov.f32 	%f315, %f313;
	mov.f32 	%f316, %f313;
	mov.f32 	%f317, %f313;
	mov.f32 	%f318, %f313;
	mov.f32 	%f319, %f313;
	mov.f32 	%f320, %f313;
	mov.f32 	%f321, %f313;
	mov.f32 	%f322, %f313;
	mov.f32 	%f323, %f313;
	mov.f32 	%f324, %f313;
	mov.f32 	%f325, %f313;
	mov.f32 	%f326, %f313;
	mov.f32 	%f327, %f313;
	mov.f32 	%f328, %f313;
	mov.f32 	%f329, %f313;
	mov.f32 	%f330, %f313;
	mov.f32 	%f331, %f313;
	mov.f32 	%f332, %f313;
	mov.f32 	%f333, %f313;
	mov.f32 	%f334, %f313;
	mov.f32 	%f335, %f313;
	mov.f32 	%f336, %f313;
	mov.f32 	%f337, %f313;
	mov.f32 	%f338, %f313;
	mov.f32 	%f339, %f313;
	mov.f32 	%f340, %f313;
	mov.f32 	%f341, %f313;
	mov.f32 	%f342, %f313;
	mov.f32 	%f343, %f313;
	mov.f32 	%f344, %f313;
$L__BB0_1:
	ld.param.u64 	%rd23, [conv3_param_0];
	cvta.to.global.u64 	%rd1, %rd23;
	mov.u32 	%r116, %tid.z;
	mov.u32 	%r117, %tid.x;
	mul.lo.s32 	%r118, %r117, 6;
	mad.lo.s32 	%r119, %r116, 90, %r118;
	shl.b32 	%r120, %r119, 2;
	mov.u32 	%r121, _ZZ5conv3E15pad_temp_shared;
	add.s32 	%r25, %r121, %r120;
	setp.gt.u32 	%p19, %r117, 14;
	setp.gt.u32 	%p20, %r119, 719;
	setp.gt.u32 	%p21, %r1, 39;
	bar.sync 	0;
	shl.b32 	%r122, %r177, 18;
	mov.u32 	%r123, %ctaid.y;
	shl.b32 	%r124, %r123, 11;
	mov.u32 	%r125, %ctaid.x;
	shl.b32 	%r126, %r125, 4;
	add.s32 	%r127, %r124, %r126;
	add.s32 	%r128, %r127, %r122;
	add.s32 	%r26, %r128, -257;
	or.pred  	%p22, %p21, %p20;
	or.pred  	%p23, %p22, %p19;
	@%p23 bra 	$L__BB0_5;
	setp.gt.u32 	%p24, %r3, 256;
	setp.eq.s32 	%p25, %r2, 0;
	or.pred  	%p26, %p1, %p25;
	or.pred  	%p27, %p26, %p24;
	mov.f32 	%f275, 0f00000000;
	@%p27 bra 	$L__BB0_4;
	add.s32 	%r131, %r26, %r4;
	mul.wide.s32 	%rd5, %r131, 4;
	add.s64 	%rd6, %rd1, %rd5;
	ld.global.nc.f32 	%f275, [%rd6];
$L__BB0_4:
	st.shared.f32 	[%r25], %f275;
$L__BB0_5:
	setp.gt.u32 	%p28, %r119, 718;
	setp.gt.u32 	%p29, %r5, 39;
	setp.gt.u32 	%p30, %r117, 14;
	or.pred  	%p31, %p29, %p28;
	or.pred  	%p32, %p31, %p30;
	@%p32 bra 	$L__BB0_9;
	setp.gt.u32 	%p33, %r6, 256;
	or.pred  	%p34, %p2, %p33;
	mov.f32 	%f276, 0f00000000;
	@%p34 bra 	$L__BB0_8;
	add.s32 	%r133, %r26, %r7;
	mul.wide.s32 	%rd7, %r133, 4;
	add.s64 	%rd8, %rd1, %rd7;
	ld.global.nc.f32 	%f276, [%rd8];
$L__BB0_8:
	st.shared.f32 	[%r25+4], %f276;
$L__BB0_9:
	setp.gt.u32 	%p35, %r119, 717;
	setp.gt.u32 	%p36, %r8, 39;
	setp.gt.u32 	%p37, %r117, 14;
	or.pred  	%p38, %p36, %p35;
	or.pred  	%p39, %p38, %p37;
	@%p39 bra 	$L__BB0_13;
	setp.gt.u32 	%p40, %r10, 256;
	setp.eq.s32 	%p41, %r9, 0;
	or.pred  	%p42, %p3, %p41;
	or.pred  	%p43, %p42, %p40;
	mov.f32 	%f277, 0f00000000;
	@%p43 bra 	$L__BB0_12;
	add.s32 	%r136, %r26, %r11;
	mul.wide.s32 	%rd9, %r136, 4;
	add.s64 	%rd10, %rd1, %rd9;
	ld.global.nc.f32 	%f277, [%rd10];
$L__BB0_12:
	st.shared.f32 	[%r25+8], %f277;
$L__BB0_13:
	setp.gt.u32 	%p44, %r119, 716;
	setp.gt.u32 	%p45, %r12, 39;
	setp.gt.u32 	%p46, %r117, 14;
	or.pred  	%p47, %p45, %p44;
	or.pred  	%p48, %p47, %p46;
	@%p48 bra 	$L__BB0_17;
	setp.gt.u32 	%p49, %r13, 256;
	or.pred  	%p50, %p4, %p49;
	mov.f32 	%f278, 0f00000000;
	@%p50 bra 	$L__BB0_16;
	add.s32 	%r138, %r26, %r14;
	mul.wide.s32 	%rd11, %r138, 4;
	add.s64 	%rd12, %rd1, %rd11;
	ld.global.nc.f32 	%f278, [%rd12];
$L__BB0_16:
	st.shared.f32 	[%r25+12], %f278;
$L__BB0_17:
	setp.gt.u32 	%p51, %r119, 715;
	setp.gt.u32 	%p52, %r15, 39;
	setp.gt.u32 	%p53, %r117, 14;
	or.pred  	%p54, %p52, %p51;
	or.pred  	%p55, %p54, %p53;
	@%p55 bra 	$L__BB0_21;
	setp.gt.u32 	%p56, %r17, 256;
	setp.eq.s32 	%p57, %r16, 0;
	or.pred  	%p58, %p5, %p57;
	or.pred  	%p59, %p58, %p56;
	mov.f32 	%f279, 0f00000000;
	@%p59 bra 	$L__BB0_20;
	add.s32 	%r141, %r26, %r18;
	mul.wide.s32 	%rd13, %r141, 4;
	add.s64 	%rd14, %rd1, %rd13;
	ld.global.nc.f32 	%f279, [%rd14];
$L__BB0_20:
	st.shared.f32 	[%r25+16], %f279;
$L__BB0_21:
	setp.gt.u32 	%p60, %r119, 714;
	setp.gt.u32 	%p61, %r19, 39;
	setp.gt.u32 	%p62, %r117, 14;
	or.pred  	%p63, %p61, %p60;
	or.pred  	%p64, %p63, %p62;
	@%p64 bra 	$L__BB0_25;
	setp.gt.u32 	%p65, %r20, 256;
	or.pred  	%p66, %p6, %p65;
	mov.f32 	%f280, 0f00000000;
	@%p66 bra 	$L__BB0_24;
	add.s32 	%r143, %r26, %r21;
	mul.wide.s32 	%rd15, %r143, 4;
	add.s64 	%rd16, %rd1, %rd15;
	ld.global.nc.f32 	%f280, [%rd16];
$L__BB0_24:
	st.shared.f32 	[%r25+20], %f280;
$L__BB0_25:
	ld.param.u64 	%rd24, [conv3_param_1];
	shr.u32 	%r145, %r117, 2;
	mov.u32 	%r146, %tid.z;
	mul.lo.s32 	%r147, %r146, 1152;
	mad.lo.s32 	%r148, %r145, 288, %r147;
	and.b32  	%r149, %r117, 3;
	mul.lo.s32 	%r150, %r149, 9;
	or.b32  	%r151, %r148, %r150;
	mad.lo.s32 	%r152, %r177, 36, %r151;
	cvta.to.global.u64 	%rd17, %rd24;
	mul.wide.u32 	%rd18, %r152, 4;
	add.s64 	%rd19, %rd17, %rd18;
	ld.global.nc.f32 	%f148, [%rd19];
	mul.lo.s32 	%r153, %r117, 9;
	mad.lo.s32 	%r154, %r146, 144, %r153;
	shl.b32 	%r155, %r154, 2;
	mov.u32 	%r156, _ZZ5conv3E13kernel_shared;
	add.s32 	%r157, %r156, %r155;
	st.shared.f32 	[%r157], %f148;
	ld.global.nc.f32 	%f149, [%rd19+4];
	st.shared.f32 	[%r157+4], %f149;
	ld.global.nc.f32 	%f150, [%rd19+8];
	st.shared.f32 	[%r157+8], %f150;
	ld.global.nc.f32 	%f151, [%rd19+12];
	st.shared.f32 	[%r157+12], %f151;
	ld.global.nc.f32 	%f152, [%rd19+16];
	st.shared.f32 	[%r157+16], %f152;
	ld.global.nc.f32 	%f153, [%rd19+20];
	st.shared.f32 	[%r157+20], %f153;
	ld.global.nc.f32 	%f154, [%rd19+24];
	st.shared.f32 	[%r157+24], %f154;
	ld.global.nc.f32 	%f155, [%rd19+28];
	st.shared.f32 	[%r157+28], %f155;
	ld.global.nc.f32 	%f156, [%rd19+32];
	st.shared.f32 	[%r157+32], %f156;
	bar.sync 	0;
	mov.b32 	%r178, 0;
$L__BB0_26:
	mov.u32 	%r159, %tid.z;
	mov.u32 	%r160, _ZZ5conv3E13kernel_shared;
	mad.lo.s32 	%r161, %r159, 144, %r160;
	mad.lo.s32 	%r162, %r178, 36, %r161;
	add.s32 	%r179, %r162, 2304;
	mov.b32 	%r180, 2304;
$L__BB0_27:
	mov.u32 	%r31, %tid.x;
	shl.b32 	%r163, %r31, 2;
	mov.u32 	%r164, _ZZ5conv3E15pad_temp_shared;
	add.s32 	%r165, %r163, %r164;
	mad.lo.s32 	%r166, %r178, 720, %r165;
	add.s32 	%r167, %r166, %r180;
	ld.shared.f32 	%f157, [%r167+-2304];
	ld.shared.f32 	%f158, [%r167+-2232];
	ld.shared.f32 	%f159, [%r167+-2160];
	ld.shared.f32 	%f160, [%r167+-2088];
	ld.shared.f32 	%f161, [%r167+-2016];
	ld.shared.f32 	%f162, [%r167+-1944];
	ld.shared.f32 	%f163, [%r167+-1872];
	ld.shared.f32 	%f164, [%r167+-1800];
	ld.shared.f32 	%f165, [%r167+-1728];
	ld.shared.f32 	%f166, [%r167+-1656];
	ld.shared.f32 	%f167, [%r179+-2304];
	ld.shared.f32 	%f168, [%r179+-1152];
	ld.shared.f32 	%f169, [%r179];
	ld.shared.f32 	%f170, [%r179+1152];
	ld.shared.f32 	%f171, [%r179+-2292];
	ld.shared.f32 	%f172, [%r179+-1140];
	ld.shared.f32 	%f173, [%r179+12];
	ld.shared.f32 	%f174, [%r179+1164];
	ld.shared.f32 	%f175, [%r179+-2280];
	ld.shared.f32 	%f176, [%r179+-1128];
	ld.shared.f32 	%f177, [%r179+24];
	ld.shared.f32 	%f178, [%r179+1176];
	fma.rn.f32 	%f179, %f157, %f167, %f322;
	fma.rn.f32 	%f180, %f157, %f168, %f314;
	fma.rn.f32 	%f181, %f157, %f169, %f329;
	fma.rn.f32 	%f182, %f157, %f170, %f337;
	fma.rn.f32 	%f183, %f158, %f167, %f321;
	fma.rn.f32 	%f184, %f158, %f168, %f313;
	fma.rn.f32 	%f185, %f158, %f169, %f330;
	fma.rn.f32 	%f186, %f158, %f170, %f338;
	fma.rn.f32 	%f187, %f159, %f167, %f320;
	fma.rn.f32 	%f188, %f159, %f168, %f323;
	fma.rn.f32 	%f189, %f159, %f169, %f331;
	fma.rn.f32 	%f190, %f159, %f170, %f339;
	fma.rn.f32 	%f191, %f160, %f167, %f319;
	fma.rn.f32 	%f192, %f160, %f168, %f324;
	fma.rn.f32 	%f193, %f160, %f169, %f332;
	fma.rn.f32 	%f194, %f160, %f170, %f340;
	fma.rn.f32 	%f195, %f161, %f167, %f318;
	fma.rn.f32 	%f196, %f161, %f168, %f325;
	fma.rn.f32 	%f197, %f161, %f169, %f333;
	fma.rn.f32 	%f198, %f161, %f170, %f341;
	fma.rn.f32 	%f199, %f162, %f167, %f317;
	fma.rn.f32 	%f200, %f162, %f168, %f326;
	fma.rn.f32 	%f201, %f162, %f169, %f334;
	fma.rn.f32 	%f202, %f162, %f170, %f342;
	fma.rn.f32 	%f203, %f163, %f167, %f316;
	fma.rn.f32 	%f204, %f163, %f168, %f327;
	fma.rn.f32 	%f205, %f163, %f169, %f335;
	fma.rn.f32 	%f206, %f163, %f170, %f343;
	fma.rn.f32 	%f207, %f164, %f167, %f315;
	fma.rn.f32 	%f208, %f164, %f168, %f328;
	fma.rn.f32 	%f209, %f164, %f169, %f336;
	fma.rn.f32 	%f210, %f164, %f170, %f344;
	fma.rn.f32 	%f211, %f158, %f171, %f179;
	fma.rn.f32 	%f212, %f158, %f172, %f180;
	fma.rn.f32 	%f213, %f158, %f173, %f181;
	fma.rn.f32 	%f214, %f158, %f174, %f182;
	fma.rn.f32 	%f215, %f159, %f171, %f183;
	fma.rn.f32 	%f216, %f159, %f172, %f184;
	fma.rn.f32 	%f217, %f159, %f173, %f185;
	fma.rn.f32 	%f218, %f159, %f174, %f186;
	fma.rn.f32 	%f219, %f160, %f171, %f187;
	fma.rn.f32 	%f220, %f160, %f172, %f188;
	fma.rn.f32 	%f221, %f160, %f173, %f189;
	fma.rn.f32 	%f222, %f160, %f174, %f190;
	fma.rn.f32 	%f223, %f161, %f171, %f191;
	fma.rn.f32 	%f224, %f161, %f172, %f192;
	fma.rn.f32 	%f225, %f161, %f173, %f193;
	fma.rn.f32 	%f226, %f161, %f174, %f194;
	fma.rn.f32 	%f227, %f162, %f171, %f195;
	fma.rn.f32 	%f228, %f162, %f172, %f196;
	fma.rn.f32 	%f229, %f162, %f173, %f197;
	fma.rn.f32 	%f230, %f162, %f174, %f198;
	fma.rn.f32 	%f231, %f163, %f171, %f199;
	fma.rn.f32 	%f232, %f163, %f172, %f200;
	fma.rn.f32 	%f233, %f163, %f173, %f201;
	fma.rn.f32 	%f234, %f163, %f174, %f202;
	fma.rn.f32 	%f235, %f164, %f171, %f203;
	fma.rn.f32 	%f236, %f164, %f172, %f204;
	fma.rn.f32 	%f237, %f164, %f173, %f205;
	fma.rn.f32 	%f238, %f164, %f174, %f206;
	fma.rn.f32 	%f239, %f165, %f171, %f207;
	fma.rn.f32 	%f240, %f165, %f172, %f208;
	fma.rn.f32 	%f241, %f165, %f173, %f209;
	fma.rn.f32 	%f242, %f165, %f174, %f210;
	fma.rn.f32 	%f322, %f159, %f175, %f211;
	fma.rn.f32 	%f314, %f159, %f176, %f212;
	fma.rn.f32 	%f329, %f159, %f177, %f213;
	fma.rn.f32 	%f337, %f159, %f178, %f214;
	fma.rn.f32 	%f321, %f160, %f175, %f215;
	fma.rn.f32 	%f313, %f160, %f176, %f216;
	fma.rn.f32 	%f330, %f160, %f177, %f217;
	fma.rn.f32 	%f338, %f160, %f178, %f218;
	fma.rn.f32 	%f320, %f161, %f175, %f219;
	fma.rn.f32 	%f323, %f161, %f176, %f220;
	fma.rn.f32 	%f331, %f161, %f177, %f221;
	fma.rn.f32 	%f339, %f161, %f178, %f222;
	fma.rn.f32 	%f319, %f162, %f175, %f223;
	fma.rn.f32 	%f324, %f162, %f176, %f224;
	fma.rn.f32 	%f332, %f162, %f177, %f225;
	fma.rn.f32 	%f340, %f162, %f178, %f226;
	fma.rn.f32 	%f318, %f163, %f175, %f227;
	fma.rn.f32 	%f325, %f163, %f176, %f228;
	fma.rn.f32 	%f333, %f163, %f177, %f229;
	fma.rn.f32 	%f341, %f163, %f178, %f230;
	fma.rn.f32 	%f317, %f164, %f175, %f231;
	fma.rn.f32 	%f326, %f164, %f176, %f232;
	fma.rn.f32 	%f334, %f164, %f177, %f233;
	fma.rn.f32 	%f342, %f164, %f178, %f234;
	fma.rn.f32 	%f316, %f165, %f175, %f235;
	fma.rn.f32 	%f327, %f165, %f176, %f236;
	fma.rn.f32 	%f335, %f165, %f177, %f237;
	fma.rn.f32 	%f343, %f165, %f178, %f238;
	fma.rn.f32 	%f315, %f166, %f175, %f239;
	fma.rn.f32 	%f328, %f166, %f176, %f240;
	fma.rn.f32 	%f336, %f166, %f177, %f241;
	fma.rn.f32 	%f344, %f166, %f178, %f242;
	add.s32 	%r180, %r180, 4;
	add.s32 	%r179, %r179, 4;
	setp.ne.s32 	%p67, %r180, 2316;
	@%p67 bra 	$L__BB0_27;
	add.s32 	%r178, %r178, 1;
	setp.ne.s32 	%p68, %r178, 4;
	@%p68 bra 	$L__BB0_26;
	add.s32 	%r177, %r177, 1;
	setp.ne.s32 	%p69, %r177, 8;
	@%p69 bra 	$L__BB0_1;
	ld.param.u64 	%rd25, [conv3_param_2];
	mov.u32 	%r168, %tid.z;
	shl.b32 	%r169, %r168, 16;
	mov.u32 	%r170, %ctaid.y;
	shl.b32 	%r171, %r170, 11;
	or.b32  	%r172, %r171, %r31;
	add.s32 	%r173, %r172, %r169;
	mov.u32 	%r174, %ctaid.x;
	shl.b32 	%r175, %r174, 4;
	add.s32 	%r176, %r173, %r175;
	cvta.to.global.u64 	%rd20, %rd25;
	mul.wide.u32 	%rd21, %r176, 4;
	add.s64 	%rd22, %rd20, %rd21;
	st.global.f32 	[%rd22], %f322;
	st.global.f32 	[%rd22+2097152], %f314;
	st.global.f32 	[%rd22+4194304], %f329;
	st.global.f32 	[%rd22+6291456], %f337;
	st.global.f32 	[%rd22+1024], %f321;
	st.global.f32 	[%rd22+2098176], %f313;
	st.global.f32 	[%rd22+4195328], %f330;
	st.global.f32 	[%rd22+6292480], %f338;
	st.global.f32 	[%rd22+2048], %f320;
	st.global.f32 	[%rd22+2099200], %f323;
	st.global.f32 	[%rd22+4196352], %f331;
	st.global.f32 	[%rd22+6293504], %f339;
	st.global.f32 	[%rd22+3072], %f319;
	st.global.f32 	[%rd22+2100224], %f324;
	st.global.f32 	[%rd22+4197376], %f332;
	st.global.f32 	[%rd22+6294528], %f340;
	st.global.f32 	[%rd22+4096], %f318;
	st.global.f32 	[%rd22+2101248], %f325;
	st.global.f32 	[%rd22+4198400], %f333;
	st.global.f32 	[%rd22+6295552], %f341;
	st.global.f32 	[%rd22+5120], %f317;
	st.global.f32 	[%rd22+2102272], %f326;
	st.global.f32 	[%rd22+4199424], %f334;
	st.global.f32 	[%rd22+6296576], %f342;
	st.global.f32 	[%rd22+6144], %f316;
	st.global.f32 	[%rd22+2103296], %f327;
	st.global.f32 	[%rd22+4200448], %f335;
	st.global.f32 	[%rd22+6297600], %f343;
	st.global.f32 	[%rd22+7168], %f315;
	st.global.f32 	[%rd22+2104320], %f328;
	st.global.f32 	[%rd22+4201472], %f336;
	st.global.f32 	[%rd22+6298624], %f344;
	ret;

}
	// .globl	conv5
.visible .entry conv5(
	.param .u64 .ptr .align 1 conv5_param_0,
	.param .u64 .ptr .align 1 conv5_param_1,
	.param .u64 .ptr .align 1 conv5_param_2
)
{
	.reg .pred 	%p<88>;
	.reg .b16 	%rs<72>;
	.reg .b32 	%r<192>;
	.reg .b32 	%f<497>;
	.reg .b64 	%rd<27>;
	// demoted variable
	.shared .align 4 .b8 _ZZ5conv5E15pad_temp_shared[2176];
	// demoted variable
	.shared .align 4 .b8 _ZZ5conv5E13kernel_shared[3200];
	ld.param.u64 	%rd5, [conv5_param_1];
	cvta.to.global.u64 	%rd1, %rd5;
	mov.u32 	%r1, %tid.x;
	mul.lo.s32 	%r49, %r1, 5;
	mov.u32 	%r2, %tid.z;
	mad.lo.s32 	%r3, %r2, 68, %r49;
	mov.u32 	%r50, %ctaid.y;
	shl.b32 	%r51, %r50, 2;
	add.s32 	%r52, %r2, %r51;
	add.s32 	%r53, %r52, -2;
	setp.lt.u32 	%p3, %r53, 256;
	mov.u32 	%r54, %ctaid.x;
	shl.b32 	%r4, %r54, 6;
	add.s32 	%r55, %r49, %r4;
	shl.b32 	%r5, %r50, 10;
	shl.b32 	%r57, %r2, 2;
	mul.lo.s32 	%r58, %r1, 7;
	mul.lo.s32 	%r59, %r2, 20;
	mul.lo.s32 	%r60, %r2, 100;
	add.s32 	%r6, %r60, %r58;
	cvt.u16.u32 	%rs1, %r49;
	mul.hi.u16 	%rs2, %rs1, 7711;
	shr.u16 	%rs3, %rs2, 3;
	cvt.u32.u16 	%r61, %rs3;
	add.s32 	%r7, %r2, %r61;
	add.s16 	%rs4, %rs1, 1;
	mul.hi.u16 	%rs5, %rs4, 15421;
	shr.u16 	%rs6, %rs5, 4;
	cvt.u32.u16 	%r62, %rs6;
	add.s32 	%r8, %r2, %r62;
	add.s32 	%r63, %r55, -1;
	setp.lt.u32 	%p4, %r63, 256;
	and.pred  	%p1, %p3, %p4;
	add.s16 	%rs7, %rs1, 2;
	mul.hi.u16 	%rs8, %rs7, 15421;
	shr.u16 	%rs9, %rs8, 4;
	cvt.u32.u16 	%r64, %rs9;
	add.s32 	%r9, %r2, %r64;
	add.s16 	%rs10, %rs1, 3;
	mul.hi.u16 	%rs11, %rs10, 15421;
	shr.u16 	%rs12, %rs11, 4;
	cvt.u32.u16 	%r65, %rs12;
	add.s32 	%r10, %r2, %r65;
	add.s16 	%rs13, %rs1, 4;
	mul.hi.u16 	%rs14, %rs13, 15421;
	shr.u16 	%rs15, %rs14, 4;
	cvt.u32.u16 	%r66, %rs15;
	add.s32 	%r11, %r2, %r66;
	add.s32 	%r67, %r55, 2;
	setp.lt.u32 	%p5, %r67, 256;
	and.pred  	%p2, %p3, %p5;
	cvt.u16.u32 	%rs16, %r58;
	mul.hi.u16 	%rs17, %rs16, 5243;
	shr.u16 	%rs18, %rs17, 1;
	cvt.u32.u16 	%r68, %rs18;
	add.s32 	%r12, %r57, %r68;
	mul.hi.u16 	%rs19, %rs16, 13108;
	cvt.u32.u16 	%r69, %rs19;
	add.s32 	%r13, %r59, %r69;
	mul.wide.u16 	%r70, %rs18, 800;
	mul.lo.s16 	%rs20, %rs16, 41;
	shr.u16 	%rs21, %rs20, 10;
	mul.lo.s16 	%rs22, %rs21, 25;
	sub.s16 	%rs23, %rs16, %rs22;
	cvt.u32.u16 	%r71, %rs23;
	and.b32  	%r72, %r71, 255;
	or.b32  	%r14, %r70, %r72;
	shl.b32 	%r73, %r6, 2;
	mov.u32 	%r74, _ZZ5conv5E13kernel_shared;
	add.s32 	%r15, %r74, %r73;
	add.s16 	%rs24, %rs16, 1;
	mul.hi.u16 	%rs25, %rs24, 5243;
	shr.u16 	%rs26, %rs25, 1;
	cvt.u32.u16 	%r75, %rs26;
	add.s32 	%r16, %r57, %r75;
	mul.hi.u16 	%rs27, %rs24, 13108;
	cvt.u32.u16 	%r76, %rs27;
	add.s32 	%r17, %r59, %r76;
	mul.wide.u16 	%r77, %rs26, 800;
	add.s16 	%rs28, %rs20, 41;
	shr.u16 	%rs29, %rs28, 10;
	mul.lo.s16 	%rs30, %rs29, 25;
	sub.s16 	%rs31, %rs24, %rs30;
	cvt.u32.u16 	%r78, %rs31;
	and.b32  	%r79, %r78, 255;
	or.b32  	%r18, %r77, %r79;
	add.s16 	%rs32, %rs16, 2;
	mul.hi.u16 	%rs33, %rs32, 5243;
	shr.u16 	%rs34, %rs33, 1;
	cvt.u32.u16 	%r80, %rs34;
	add.s32 	%r19, %r57, %r80;
	mul.hi.u16 	%rs35, %rs32, 13108;
	cvt.u32.u16 	%r81, %rs35;
	add.s32 	%r20, %r59, %r81;
	mul.wide.u16 	%r82, %rs34, 800;
	add.s16 	%rs36, %rs20, 82;
	shr.u16 	%rs37, %rs36, 10;
	mul.lo.s16 	%rs38, %rs37, 25;
	sub.s16 	%rs39, %rs32, %rs38;
	cvt.u32.u16 	%r83, %rs39;
	and.b32  	%r84, %r83, 255;
	or.b32  	%r21, %r82, %r84;
	add.s16 	%rs40, %rs16, 3;
	mul.hi.u16 	%rs41, %rs40, 5243;
	shr.u16 	%rs42, %rs41, 1;
	cvt.u32.u16 	%r85, %rs42;
	add.s32 	%r22, %r57, %r85;
	mul.hi.u16 	%rs43, %rs40, 13108;
	cvt.u32.u16 	%r86, %rs43;
	add.s32 	%r23, %r59, %r86;
	mul.wide.u16 	%r87, %rs42, 800;
	add.s16 	%rs44, %rs20, 123;
	shr.u16 	%rs45, %rs44, 10;
	mul.lo.s16 	%rs46, %rs45, 25;
	sub.s16 	%rs47, %rs40, %rs46;
	cvt.u32.u16 	%r88, %rs47;
	and.b32  	%r89, %r88, 255;
	or.b32  	%r24, %r87, %r89;
	add.s16 	%rs48, %rs16, 4;
	mul.hi.u16 	%rs49, %rs48, 5243;
	shr.u16 	%rs50, %rs49, 1;
	cvt.u32.u16 	%r90, %rs50;
	add.s32 	%r25, %r57, %r90;
	mul.hi.u16 	%rs51, %rs48, 13108;
	cvt.u32.u16 	%r91, %rs51;
	add.s32 	%r26, %r59, %r91;
	mul.wide.u16 	%r92, %rs50, 800;
	add.s16 	%rs52, %rs20, 164;
	shr.u16 	%rs53, %rs52, 10;
	mul.lo.s16 	%rs54, %rs53, 25;
	sub.s16 	%rs55, %rs48, %rs54;
	cvt.u32.u16 	%r93, %rs55;
	and.b32  	%r94, %r93, 255;
	or.b32  	%r27, %r92, %r94;
	add.s16 	%rs56, %rs16, 5;
	mul.hi.u16 	%rs57, %rs56, 5243;
	shr.u16 	%rs58, %rs57, 1;
	cvt.u32.u16 	%r95, %rs58;
	add.s32 	%r28, %r57, %r95;
	mul.hi.u16 	%rs59, %rs56, 13108;
	cvt.u32.u16 	%r96, %rs59;
	add.s32 	%r29, %r59, %r96;
	mul.wide.u16 	%r97, %rs58, 800;
	add.s16 	%rs60, %rs20, 205;
	shr.u16 	%rs61, %rs60, 10;
	mul.lo.s16 	%rs62, %rs61, 25;
	sub.s16 	%rs63, %rs56, %rs62;
	cvt.u32.u16 	%r98, %rs63;
	and.b32  	%r99, %r98, 255;
	or.b32  	%r30, %r97, %r99;
	add.s16 	%rs64, %rs16, 6;
	mul.hi.u16 	%rs65, %rs64, 5243;
	shr.u16 	%rs66, %rs65, 1;
	cvt.u32.u16 	%r100, %rs66;
	add.s32 	%r31, %r57, %r100;
	mul.hi.u16 	%rs67, %rs64, 13108;
	cvt.u32.u16 	%r101, %rs67;
	add.s32 	%r32, %r59, %r101;
	mul.wide.u16 	%r102, %rs66, 800;
	add.s16 	%rs68, %rs20, 246;
	shr.u16 	%rs69, %rs68, 10;
	mul.lo.s16 	%rs70, %rs69, 25;
	sub.s16 	%rs71, %rs64, %rs70;
	cvt.u32.u16 	%r103, %rs71;
	and.b32  	%r104, %r103, 255;
	or.b32  	%r33, %r102, %r104;
	shl.b32 	%r105, %r1, 3;
	mov.u32 	%r106, _ZZ5conv5E15pad_temp_shared;
	add.s32 	%r107, %r105, %r106;
	add.s32 	%r34, %r107, 948;
	add.s32 	%r108, %r60, %r74;
	add.s32 	%r35, %r108, 1600;
	mov.b32 	%r188, 0;
	mov.f32 	%f433, 0f00000000;
	not.pred 	%p35, %p2;
	not.pred 	%p17, %p1;
	mov.f32 	%f434, %f433;
	mov.f32 	%f435, %f433;
	mov.f32 	%f436, %f433;
	mov.f32 	%f437, %f433;
	mov.f32 	%f438, %f433;
	mov.f32 	%f439, %f433;
	mov.f32 	%f440, %f433;
	mov.f32 	%f441, %f433;
	mov.f32 	%f442, %f433;
	mov.f32 	%f443, %f433;
	mov.f32 	%f444, %f433;
	mov.f32 	%f445, %f433;
	mov.f32 	%f446, %f433;
	mov.f32 	%f447, %f433;
	mov.f32 	%f448, %f433;
	mov.f32 	%f449, %f433;
	mov.f32 	%f450, %f433;
	mov.f32 	%f451, %f433;
	mov.f32 	%f452, %f433;
	mov.f32 	%f453, %f433;
	mov.f32 	%f454, %f433;
	mov.f32 	%f455, %f433;
	mov.f32 	%f456, %f433;
	mov.f32 	%f457, %f433;
	mov.f32 	%f458, %f433;
	mov.f32 	%f459, %f433;
	mov.f32 	%f460, %f433;
	mov.f32 	%f461, %f433;
	mov.f32 	%f462, %f433;
	mov.f32 	%f463, %f433;
	mov.f32 	%f464, %f433;
	mov.f32 	%f465, %f433;
	mov.f32 	%f466, %f433;
	mov.f32 	%f467, %f433;
	mov.f32 	%f468, %f433;
	mov.f32 	%f469, %f433;
	mov.f32 	%f470, %f433;
	mov.f32 	%f471, %f433;
	mov.f32 	%f472, %f433;
	mov.f32 	%f473, %f433;
	mov.f32 	%f474, %f433;
	mov.f32 	%f475, %f433;
	mov.f32 	%f476, %f433;
	mov.f32 	%f477, %f433;
	mov.f32 	%f478, %f433;
	mov.f32 	%f479, %f433;
	mov.f32 	%f480, %f433;
	mov.f32 	%f481, %f433;
	mov.f32 	%f482, %f433;
	mov.f32 	%f483, %f433;
	mov.f32 	%f484, %f433;
	mov.f32 	%f485, %f433;
	mov.f32 	%f486, %f433;
	mov.f32 	%f487, %f433;
	mov.f32 	%f488, %f433;
	mov.f32 	%f489, %f433;
	mov.f32 	%f490, %f433;
	mov.f32 	%f491, %f433;
	mov.f32 	%f492, %f433;
	mov.f32 	%f493, %f433;
	mov.f32 	%f494, %f433;
	mov.f32 	%f495, %f433;
	mov.f32 	%f496, %f433;
$L__BB1_1:
	ld.param.u64 	%rd25, [conv5_param_0];
	shl.b32 	%r110, %r3, 2;
	mov.u32 	%r111, _ZZ5conv5E15pad_temp_shared;
	add.s32 	%r37, %r111, %r110;
	setp.gt.u32 	%p6, %r1, 13;
	setp.gt.u32 	%p7, %r3, 543;
	setp.gt.u32 	%p8, %r7, 7;
	bar.sync 	0;
	shl.b32 	%r113, %r188, 16;
	shl.b32 	%r114, %r2, 8;
	add.s32 	%r115, %r5, %r114;
	add.s32 	%r116, %r115, %r4;
	mad.lo.s32 	%r117, %r1, 5, %r116;
	add.s32 	%r118, %r117, %r113;
	add.s32 	%r119, %r118, -514;
	or.pred  	%p9, %p8, %p7;
	or.pred  	%p10, %p9, %p6;
	cvta.to.global.u64 	%rd6, %rd25;
	mul.wide.s32 	%rd7, %r119, 4;
	add.s64 	%rd2, %rd6, %rd7;
	@%p10 bra 	$L__BB1_5;
	mov.u32 	%r120, %ctaid.y;
	shl.b32 	%r121, %r120, 2;
	add.s32 	%r122, %r2, %r121;
	add.s32 	%r123, %r122, -2;
	mad.lo.s32 	%r124, %r1, 5, %r4;
	add.s32 	%r126, %r124, -2;
	max.u32 	%r127, %r123, %r126;
	setp.gt.u32 	%p11, %r127, 255;
	mov.f32 	%f364, 0f00000000;
	@%p11 bra 	$L__BB1_4;
	ld.global.nc.f32 	%f364, [%rd2];
$L__BB1_4:
	st.shared.f32 	[%r37], %f364;
$L__BB1_5:
	setp.gt.u32 	%p12, %r3, 542;
	setp.gt.u32 	%p13, %r8, 7;
	or.pred  	%p15, %p13, %p12;
	or.pred  	%p16, %p15, %p6;
	@%p16 bra 	$L__BB1_9;
	mov.f32 	%f365, 0f00000000;
	@%p17 bra 	$L__BB1_8;
	ld.global.nc.f32 	%f365, [%rd2+4];
$L__BB1_8:
	st.shared.f32 	[%r37+4], %f365;
$L__BB1_9:
	setp.gt.u32 	%p18, %r3, 541;
	setp.gt.u32 	%p19, %r9, 7;
	setp.gt.u32 	%p20, %r1, 13;
	or.pred  	%p21, %p19, %p18;
	or.pred  	%p22, %p21, %p20;
	@%p22 bra 	$L__BB1_13;
	mov.u32 	%r132, %ctaid.y;
	shl.b32 	%r133, %r132, 2;
	add.s32 	%r134, %r2, %r133;
	add.s32 	%r135, %r134, -2;
	mad.lo.s32 	%r136, %r1, 5, %r4;
	max.u32 	%r138, %r135, %r136;
	setp.gt.u32 	%p23, %r138, 255;
	mov.f32 	%f366, 0f00000000;
	@%p23 bra 	$L__BB1_12;
	ld.global.nc.f32 	%f366, [%rd2+8];
$L__BB1_12:
	st.shared.f32 	[%r37+8], %f366;
$L__BB1_13:
	setp.gt.u32 	%p24, %r1, 12;
	setp.gt.u32 	%p25, %r3, 540;
	setp.gt.u32 	%p26, %r10, 7;
	or.pred  	%p27, %p26, %p25;
	or.pred  	%p28, %p27, %p24;
	@%p28 bra 	$L__BB1_17;
	mov.u32 	%r141, %ctaid.y;
	shl.b32 	%r142, %r141, 2;
	add.s32 	%r143, %r2, %r142;
	add.s32 	%r144, %r143, -2;
	mad.lo.s32 	%r145, %r1, 5, %r4;
	add.s32 	%r147, %r145, 1;
	max.u32 	%r148, %r144, %r147;
	setp.gt.u32 	%p29, %r148, 255;
	mov.f32 	%f367, 0f00000000;
	@%p29 bra 	$L__BB1_16;
	ld.global.nc.f32 	%f367, [%rd2+12];
$L__BB1_16:
	st.shared.f32 	[%r37+12], %f367;
$L__BB1_17:
	setp.gt.u32 	%p30, %r3, 539;
	setp.gt.u32 	%p31, %r11, 7;
	or.pred  	%p33, %p31, %p30;
	or.pred  	%p34, %p33, %p24;
	@%p34 bra 	$L__BB1_21;
	mov.f32 	%f368, 0f00000000;
	@%p35 bra 	$L__BB1_20;
	ld.global.nc.f32 	%f368, [%rd2+16];
$L__BB1_20:
	st.shared.f32 	[%r37+16], %f368;
$L__BB1_21:
	setp.gt.u32 	%p36, %r1, 14;
	setp.gt.u32 	%p37, %r6, 799;
	setp.gt.u32 	%p38, %r13, 159;
	setp.gt.u32 	%p39, %r12, 31;
	mul.lo.s32 	%r154, %r2, 3200;
	mad.lo.s32 	%r38, %r188, 25, %r154;
	or.pred  	%p40, %p39, %p38;
	or.pred  	%p41, %p40, %p37;
	or.pred  	%p42, %p41, %p36;
	@%p42 bra 	$L__BB1_23;
	add.s32 	%r155, %r38, %r14;
	mul.wide.u32 	%rd8, %r155, 4;
	add.s64 	%rd9, %rd1, %rd8;
	ld.global.nc.f32 	%f273, [%rd9];
	st.shared.f32 	[%r15], %f273;
$L__BB1_23:
	setp.gt.u32 	%p43, %r6, 798;
	setp.gt.u32 	%p44, %r17, 159;
	setp.gt.u32 	%p45, %r16, 31;
	setp.gt.u32 	%p46, %r1, 14;
	or.pred  	%p47, %p45, %p44;
	or.pred  	%p48, %p47, %p43;
	or.pred  	%p49, %p48, %p46;
	@%p49 bra 	$L__BB1_25;
	add.s32 	%r159, %r38, %r18;
	mul.wide.u32 	%rd10, %r159, 4;
	add.s64 	%rd11, %rd1, %rd10;
	ld.global.nc.f32 	%f274, [%rd11];
	st.shared.f32 	[%r15+4], %f274;
$L__BB1_25:
	setp.gt.u32 	%p50, %r6, 797;
	setp.gt.u32 	%p51, %r20, 159;
	setp.gt.u32 	%p52, %r19, 31;
	setp.gt.u32 	%p53, %r1, 13;
	or.pred  	%p54, %p52, %p51;
	or.pred  	%p55, %p54, %p50;
	or.pred  	%p56, %p55, %p53;
	@%p56 bra 	$L__BB1_27;
	add.s32 	%r163, %r38, %r21;
	mul.wide.u32 	%rd12, %r163, 4;
	add.s64 	%rd13, %rd1, %rd12;
	ld.global.nc.f32 	%f275, [%rd13];
	st.shared.f32 	[%r15+8], %f275;
$L__BB1_27:
	setp.gt.u32 	%p57, %r6, 796;
	setp.gt.u32 	%p58, %r23, 159;
	setp.gt.u32 	%p59, %r22, 31;
	setp.gt.u32 	%p60, %r1, 13;
	or.pred  	%p61, %p59, %p58;
	or.pred  	%p62, %p61, %p57;
	or.pred  	%p63, %p62, %p60;
	@%p63 bra 	$L__BB1_29;
	add.s32 	%r167, %r38, %r24;
	mul.wide.u32 	%rd14, %r167, 4;
	add.s64 	%rd15, %rd1, %rd14;
	ld.global.nc.f32 	%f276, [%rd15];
	st.shared.f32 	[%r15+12], %f276;
$L__BB1_29:
	setp.gt.u32 	%p64, %r6, 795;
	setp.gt.u32 	%p65, %r26, 159;
	setp.gt.u32 	%p66, %r25, 31;
	setp.gt.u32 	%p67, %r1, 13;
	or.pred  	%p68, %p66, %p65;
	or.pred  	%p69, %p68, %p64;
	or.pred  	%p70, %p69, %p67;
	@%p70 bra 	$L__BB1_31;
	add.s32 	%r171, %r38, %r27;
	mul.wide.u32 	%rd16, %r171, 4;
	add.s64 	%rd17, %rd1, %rd16;
	ld.global.nc.f32 	%f277, [%rd17];
	st.shared.f32 	[%r15+16], %f277;
$L__BB1_31:
	setp.gt.u32 	%p71, %r6, 794;
	setp.gt.u32 	%p72, %r29, 159;
	setp.gt.u32 	%p73, %r28, 31;
	setp.gt.u32 	%p74, %r1, 13;
	or.pred  	%p75, %p73, %p72;
	or.pred  	%p76, %p75, %p71;
	or.pred  	%p77, %p76, %p74;
	@%p77 bra 	$L__BB1_33;
	add.s32 	%r175, %r38, %r30;
	mul.wide.u32 	%rd18, %r175, 4;
	add.s64 	%rd19, %rd1, %rd18;
	ld.global.nc.f32 	%f278, [%rd19];
	st.shared.f32 	[%r15+20], %f278;
$L__BB1_33:
	setp.gt.u32 	%p78, %r6, 793;
	setp.gt.u32 	%p79, %r32, 159;
	setp.gt.u32 	%p80, %r31, 31;
	setp.gt.u32 	%p81, %r1, 13;
	or.pred  	%p82, %p80, %p79;
	or.pred  	%p83, %p82, %p78;
	or.pred  	%p84, %p83, %p81;
	@%p84 bra 	$L__BB1_35;
	add.s32 	%r179, %r38, %r33;
	mul.wide.u32 	%rd20, %r179, 4;
	add.s64 	%rd21, %rd1, %rd20;
	ld.global.nc.f32 	%f279, [%rd21];
	st.shared.f32 	[%r15+24], %f279;
$L__BB1_35:
	bar.sync 	0;
	mov.b32 	%r189, 0;
$L__BB1_36:
	mad.lo.s32 	%r40, %r189, 272, %r34;
	mad.lo.s32 	%r190, %r189, 20, %r35;
	mov.b32 	%r191, 1600;
$L__BB1_37:
	add.s32 	%r182, %r40, %r191;
	ld.shared.f32 	%f280, [%r182+-2548];
	ld.shared.f32 	%f281, [%r182+-2004];
	ld.shared.f32 	%f282, [%r182+-2420];
	ld.shared.f32 	%f283, [%r182+-1876];
	ld.shared.f32 	%f284, [%r182+-2544];
	ld.shared.f32 	%f285, [%r182+-2000];
	ld.shared.f32 	%f286, [%r182+-2416];
	ld.shared.f32 	%f287, [%r182+-1872];
	ld.shared.f32 	%f288, [%r182+-2276];
	ld.shared.f32 	%f289, [%r182+-1732];
	ld.shared.f32 	%f290, [%r182+-2148];
	ld.shared.f32 	%f291, [%r182+-1604];
	ld.shared.f32 	%f292, [%r182+-2272];
	ld.shared.f32 	%f293, [%r182+-1728];
	ld.shared.f32 	%f294, [%r182+-2144];
	ld.shared.f32 	%f295, [%r182+-1600];
	ld.shared.f32 	%f296, [%r190+-1600];
	ld.shared.f32 	%f297, [%r190+-800];
	ld.shared.f32 	%f298, [%r190];
	ld.shared.f32 	%f299, [%r190+800];
	fma.rn.f32 	%f480, %f296, %f280, %f480;
	fma.rn.f32 	%f464, %f297, %f280, %f464;
	fma.rn.f32 	%f448, %f298, %f280, %f448;
	fma.rn.f32 	%f481, %f299, %f280, %f481;
	fma.rn.f32 	%f472, %f296, %f281, %f472;
	fma.rn.f32 	%f456, %f297, %f281, %f456;
	fma.rn.f32 	%f440, %f298, %f281, %f440;
	fma.rn.f32 	%f489, %f299, %f281, %f489;
	fma.rn.f32 	%f476, %f296, %f282, %f476;
	fma.rn.f32 	%f460, %f297, %f282, %f460;
	fma.rn.f32 	%f444, %f298, %f282, %f444;
	fma.rn.f32 	%f485, %f299, %f282, %f485;
	fma.rn.f32 	%f468, %f296, %f283, %f468;
	fma.rn.f32 	%f452, %f297, %f283, %f452;
	fma.rn.f32 	%f436, %f298, %f283, %f436;
	fma.rn.f32 	%f493, %f299, %f283, %f493;
	fma.rn.f32 	%f479, %f296, %f284, %f479;
	fma.rn.f32 	%f463, %f297, %f284, %f463;
	fma.rn.f32 	%f447, %f298, %f284, %f447;
	fma.rn.f32 	%f482, %f299, %f284, %f482;
	fma.rn.f32 	%f471, %f296, %f285, %f471;
	fma.rn.f32 	%f455, %f297, %f285, %f455;
	fma.rn.f32 	%f439, %f298, %f285, %f439;
	fma.rn.f32 	%f490, %f299, %f285, %f490;
	fma.rn.f32 	%f475, %f296, %f286, %f475;
	fma.rn.f32 	%f459, %f297, %f286, %f459;
	fma.rn.f32 	%f443, %f298, %f286, %f443;
	fma.rn.f32 	%f486, %f299, %f286, %f486;
	fma.rn.f32 	%f467, %f296, %f287, %f467;
	fma.rn.f32 	%f451, %f297, %f287, %f451;
	fma.rn.f32 	%f435, %f298, %f287, %f435;
	fma.rn.f32 	%f494, %f299, %f287, %f494;
	fma.rn.f32 	%f478, %f296, %f288, %f478;
	fma.rn.f32 	%f462, %f297, %f288, %f462;
	fma.rn.f32 	%f446, %f298, %f288, %f446;
	fma.rn.f32 	%f483, %f299, %f288, %f483;
	fma.rn.f32 	%f470, %f296, %f289, %f470;
	fma.rn.f32 	%f454, %f297, %f289, %f454;
	fma.rn.f32 	%f438, %f298, %f289, %f438;
	fma.rn.f32 	%f491, %f299, %f289, %f491;
	fma.rn.f32 	%f474, %f296, %f290, %f474;
	fma.rn.f32 	%f458, %f297, %f290, %f458;
	fma.rn.f32 	%f442, %f298, %f290, %f442;
	fma.rn.f32 	%f487, %f299, %f290, %f487;
	fma.rn.f32 	%f466, %f296, %f291, %f466;
	fma.rn.f32 	%f450, %f297, %f291, %f450;
	fma.rn.f32 	%f434, %f298, %f291, %f434;
	fma.rn.f32 	%f495, %f299, %f291, %f495;
	fma.rn.f32 	%f477, %f296, %f292, %f477;
	fma.rn.f32 	%f461, %f297, %f292, %f461;
	fma.rn.f32 	%f445, %f298, %f292, %f445;
	fma.rn.f32 	%f484, %f299, %f292, %f484;
	fma.rn.f32 	%f469, %f296, %f293, %f469;
	fma.rn.f32 	%f453, %f297, %f293, %f453;
	fma.rn.f32 	%f437, %f298, %f293, %f437;
	fma.rn.f32 	%f492, %f299, %f293, %f492;
	fma.rn.f32 	%f473, %f296, %f294, %f473;
	fma.rn.f32 	%f457, %f297, %f294, %f457;
	fma.rn.f32 	%f441, %f298, %f294, %f441;
	fma.rn.f32 	%f488, %f299, %f294, %f488;
	fma.rn.f32 	%f465, %f296, %f295, %f465;
	fma.rn.f32 	%f449, %f297, %f295, %f449;
	fma.rn.f32 	%f433, %f298, %f295, %f433;
	fma.rn.f32 	%f496, %f299, %f295, %f496;
	add.s32 	%r191, %r191, 4;
	add.s32 	%r190, %r190, 4;
	setp.ne.s32 	%p85, %r191, 1620;
	@%p85 bra 	$L__BB1_37;
	add.s32 	%r189, %r189, 1;
	setp.ne.s32 	%p86, %r189, 5;
	@%p86 bra 	$L__BB1_36;
	add.s32 	%r188, %r188, 1;
	setp.ne.s32 	%p87, %r188, 32;
	@%p87 bra 	$L__BB1_1;
	ld.param.u64 	%rd26, [conv5_param_2];
	cvta.to.global.u64 	%rd22, %rd26;
	shl.b32 	%r183, %r2, 16;
	add.s32 	%r184, %r183, %r5;
	add.s32 	%r185, %r184, %r4;
	shl.b32 	%r186, %r1, 1;
	add.s32 	%r187, %r185, %r186;
	mul.wide.u32 	%rd23, %r187, 4;
	add.s64 	%rd24, %rd22, %rd23;
	st.global.f32 	[%rd24], %f480;
	st.global.f32 	[%rd24+2097152], %f464;
	st.global.f32 	[%rd24+4194304], %f448;
	st.global.f32 	[%rd24+6291456], %f481;
	st.global.f32 	[%rd24+2048], %f472;
	st.global.f32 	[%rd24+2099200], %f456;
	st.global.f32 	[%rd24+4196352], %f440;
	st.global.f32 	[%rd24+6293504], %f489;
	st.global.f32 	[%rd24+128], %f476;
	st.global.f32 	[%rd24+2097280], %f460;
	st.global.f32 	[%rd24+4194432], %f444;
	st.global.f32 	[%rd24+6291584], %f485;
	st.global.f32 	[%rd24+2176], %f468;
	st.global.f32 	[%rd24+2099328], %f452;
	st.global.f32 	[%rd24+4196480], %f436;
	st.global.f32 	[%rd24+6293632], %f493;
	st.global.f32 	[%rd24+4], %f479;
	st.global.f32 	[%rd24+2097156], %f463;
	st.global.f32 	[%rd24+4194308], %f447;
	st.global.f32 	[%rd24+6291460], %f482;
	st.global.f32 	[%rd24+2052], %f471;
	st.global.f32 	[%rd24+2099204], %f455;
	st.global.f32 	[%rd24+4196356], %f439;
	st.global.f32 	[%rd24+6293508], %f490;
	st.global.f32 	[%rd24+132], %f475;
	st.global.f32 	[%rd24+2097284], %f459;
	st.global.f32 	[%rd24+4194436], %f443;
	st.global.f32 	[%rd24+6291588], %f486;
	st.global.f32 	[%rd24+2180], %f467;
	st.global.f32 	[%rd24+2099332], %f451;
	st.global.f32 	[%rd24+4196484], %f435;
	st.global.f32 	[%rd24+6293636], %f494;
	st.global.f32 	[%rd24+1024], %f478;
	st.global.f32 	[%rd24+2098176], %f462;
	st.global.f32 	[%rd24+4195328], %f446;
	st.global.f32 	[%rd24+6292480], %f483;
	st.global.f32 	[%rd24+3072], %f470;
	st.global.f32 	[%rd24+2100224], %f454;
	st.global.f32 	[%rd24+4197376], %f438;
	st.global.f32 	[%rd24+6294528], %f491;
	st.global.f32 	[%rd24+1152], %f474;
	st.global.f32 	[%rd24+2098304], %f458;
	st.global.f32 	[%rd24+4195456], %f442;
	st.global.f32 	[%rd24+6292608], %f487;
	st.global.f32 	[%rd24+3200], %f466;
	st.global.f32 	[%rd24+2100352], %f450;
	st.global.f32 	[%rd24+4197504], %f434;
	st.global.f32 	[%rd24+6294656], %f495;
	st.global.f32 	[%rd24+1028], %f477;
	st.global.f32 	[%rd24+2098180], %f461;
	st.global.f32 	[%rd24+4195332], %f445;
	st.global.f32 	[%rd24+6292484], %f484;
	st.global.f32 	[%rd24+3076], %f469;
	st.global.f32 	[%rd24+2100228], %f453;
	st.global.f32 	[%rd24+4197380], %f437;
	st.global.f32 	[%rd24+6294532], %f492;
	st.global.f32 	[%rd24+1156], %f473;
	st.global.f32 	[%rd24+2098308], %f457;
	st.global.f32 	[%rd24+4195460], %f441;
	st.global.f32 	[%rd24+6292612], %f488;
	st.global.f32 	[%rd24+3204], %f465;
	st.global.f32 	[%rd24+2100356], %f449;
	st.global.f32 	[%rd24+4197508], %f433;
	st.global.f32 	[%rd24+6294660], %f496;
	ret;

}
	// .globl	conv_partially_fused
.visible .entry conv_partially_fused(
	.param .u64 .ptr .align 1 conv_partially_fused_param_0,
	.param .u64 .ptr .align 1 conv_partially_fused_param_1,
	.param .u64 .ptr .align 1 conv_partially_fused_param_2,
	.param .u64 .ptr .align 1 conv_partially_fused_param_3,
	.param .u64 .ptr .align 1 conv_partially_fused_param_4
)
{
	.reg .pred 	%p<113>;
	.reg .b16 	%rs<98>;
	.reg .b32 	%r<452>;
	.reg .b32 	%f<968>;
	.reg .b64 	%rd<57>;
	// demoted variable
	.shared .align 4 .b8 _ZZ20conv_partially_fusedE15pad_temp_shared[2176];
	// demoted variable
	.shared .align 4 .b8 _ZZ20conv_partially_fusedE14kernel5_shared[3200];
	// demoted variable
	.shared .align 4 .b8 _ZZ20conv_partially_fusedE14kernel3_shared[1152];
	mov.u32 	%r50, %tid.x;
	mul.lo.s32 	%r51, %r50, 5;
	mov.u32 	%r52, %tid.z;
	mov.u32 	%r53, %ctaid.y;
	shl.b32 	%r54, %r53, 2;
	add.s32 	%r55, %r52, %r54;
	add.s32 	%r56, %r55, -2;
	setp.lt.u32 	%p3, %r56, 256;
	mov.u32 	%r57, %ctaid.x;
	shl.b32 	%r58, %r57, 6;
	add.s32 	%r59, %r51, %r58;
	shl.b32 	%r61, %r52, 2;
	mul.lo.s32 	%r62, %r50, 7;
	mul.lo.s32 	%r63, %r52, 20;
	mul.lo.s32 	%r64, %r52, 12;
	cvt.u16.u32 	%rs1, %r51;
	mul.hi.u16 	%rs2, %rs1, 7711;
	shr.u16 	%rs3, %rs2, 3;
	cvt.u32.u16 	%r65, %rs3;
	add.s32 	%r1, %r52, %r65;
	add.s16 	%rs4, %rs1, 1;
	mul.hi.u16 	%rs5, %rs4, 15421;
	shr.u16 	%rs6, %rs5, 4;
	cvt.u32.u16 	%r66, %rs6;
	add.s32 	%r2, %r52, %r66;
	add.s32 	%r67, %r59, -1;
	setp.lt.u32 	%p4, %r67, 256;
	and.pred  	%p1, %p3, %p4;
	add.s16 	%rs7, %rs1, 2;
	mul.hi.u16 	%rs8, %rs7, 15421;
	shr.u16 	%rs9, %rs8, 4;
	cvt.u32.u16 	%r68, %rs9;
	add.s32 	%r3, %r52, %r68;
	add.s16 	%rs10, %rs1, 3;
	mul.hi.u16 	%rs11, %rs10, 15421;
	shr.u16 	%rs12, %rs11, 4;
	cvt.u32.u16 	%r69, %rs12;
	add.s32 	%r4, %r52, %r69;
	add.s16 	%rs13, %rs1, 4;
	mul.hi.u16 	%rs14, %rs13, 15421;
	shr.u16 	%rs15, %rs14, 4;
	cvt.u32.u16 	%r70, %rs15;
	add.s32 	%r5, %r52, %r70;
	add.s32 	%r71, %r59, 2;
	setp.lt.u32 	%p5, %r71, 256;
	and.pred  	%p2, %p3, %p5;
	cvt.u16.u32 	%rs16, %r62;
	mul.hi.u16 	%rs17, %rs16, 5243;
	shr.u16 	%rs18, %rs17, 1;
	cvt.u32.u16 	%r72, %rs18;
	add.s32 	%r6, %r61, %r72;
	mul.hi.u16 	%rs19, %rs16, 13108;
	cvt.u32.u16 	%r73, %rs19;
	add.s32 	%r7, %r63, %r73;
	mul.wide.u16 	%r74, %rs18, 800;
	mul.lo.s16 	%rs20, %rs16, 41;
	shr.u16 	%rs21, %rs20, 10;
	mul.lo.s16 	%rs22, %rs21, 25;
	sub.s16 	%rs23, %rs16, %rs22;
	cvt.u32.u16 	%r75, %rs23;
	and.b32  	%r76, %r75, 255;
	or.b32  	%r8, %r74, %r76;
	add.s32 	%r77, %r62, 1;
	cvt.u16.u32 	%rs24, %r77;
	mul.hi.u16 	%rs25, %rs24, 5243;
	shr.u16 	%rs26, %rs25, 1;
	cvt.u32.u16 	%r78, %rs26;
	add.s32 	%r9, %r61, %r78;
	mul.hi.u16 	%rs27, %rs24, 13108;
	cvt.u32.u16 	%r79, %rs27;
	add.s32 	%r10, %r63, %r79;
	mul.wide.u16 	%r80, %rs26, 800;
	mul.lo.s16 	%rs28, %rs24, 41;
	shr.u16 	%rs29, %rs28, 10;
	mul.lo.s16 	%rs30, %rs29, 25;
	sub.s16 	%rs31, %rs24, %rs30;
	cvt.u32.u16 	%r81, %rs31;
	and.b32  	%r82, %r81, 255;
	or.b32  	%r11, %r80, %r82;
	add.s32 	%r83, %r62, 2;
	cvt.u16.u32 	%rs32, %r83;
	mul.hi.u16 	%rs33, %rs32, 5243;
	shr.u16 	%rs34, %rs33, 1;
	cvt.u32.u16 	%r84, %rs34;
	add.s32 	%r12, %r61, %r84;
	mul.hi.u16 	%rs35, %rs32, 13108;
	cvt.u32.u16 	%r85, %rs35;
	add.s32 	%r13, %r63, %r85;
	mul.wide.u16 	%r86, %rs34, 800;
	mul.lo.s16 	%rs36, %rs32, 41;
	shr.u16 	%rs37, %rs36, 10;
	mul.lo.s16 	%rs38, %rs37, 25;
	sub.s16 	%rs39, %rs32, %rs38;
	cvt.u32.u16 	%r87, %rs39;
	and.b32  	%r88, %r87, 255;
	or.b32  	%r14, %r86, %r88;
	add.s16 	%rs40, %rs16, 3;
	mul.hi.u16 	%rs41, %rs40, 5243;
	shr.u16 	%rs42, %rs41, 1;
	cvt.u32.u16 	%r89, %rs42;
	add.s32 	%r15, %r61, %r89;
	mul.hi.u16 	%rs43, %rs40, 13108;
	cvt.u32.u16 	%r90, %rs43;
	add.s32 	%r16, %r63, %r90;
	mul.wide.u16 	%r91, %rs42, 800;
	add.s16 	%rs44, %rs20, 123;
	shr.u16 	%rs45, %rs44, 10;
	mul.lo.s16 	%rs46, %rs45, 25;
	sub.s16 	%rs47, %rs40, %rs46;
	cvt.u32.u16 	%r92, %rs47;
	and.b32  	%r93, %r92, 255;
	or.b32  	%r17, %r91, %r93;
	add.s16 	%rs48, %rs16, 4;
	mul.hi.u16 	%rs49, %rs48, 5243;
	shr.u16 	%rs50, %rs49, 1;
	cvt.u32.u16 	%r94, %rs50;
	add.s32 	%r18, %r61, %r94;
	mul.hi.u16 	%rs51, %rs48, 13108;
	cvt.u32.u16 	%r95, %rs51;
	add.s32 	%r19, %r63, %r95;
	mul.wide.u16 	%r96, %rs50, 800;
	add.s16 	%rs52, %rs20, 164;
	shr.u16 	%rs53, %rs52, 10;
	mul.lo.s16 	%rs54, %rs53, 25;
	sub.s16 	%rs55, %rs48, %rs54;
	cvt.u32.u16 	%r97, %rs55;
	and.b32  	%r98, %r97, 255;
	or.b32  	%r20, %r96, %r98;
	add.s16 	%rs56, %rs16, 5;
	mul.hi.u16 	%rs57, %rs56, 5243;
	shr.u16 	%rs58, %rs57, 1;
	cvt.u32.u16 	%r99, %rs58;
	add.s32 	%r21, %r61, %r99;
	mul.hi.u16 	%rs59, %rs56, 13108;
	cvt.u32.u16 	%r100, %rs59;
	add.s32 	%r22, %r63, %r100;
	mul.wide.u16 	%r101, %rs58, 800;
	add.s16 	%rs60, %rs20, 205;
	shr.u16 	%rs61, %rs60, 10;
	mul.lo.s16 	%rs62, %rs61, 25;
	sub.s16 	%rs63, %rs56, %rs62;
	cvt.u32.u16 	%r102, %rs63;
	and.b32  	%r103, %r102, 255;
	or.b32  	%r23, %r101, %r103;
	add.s16 	%rs64, %rs16, 6;
	mul.hi.u16 	%rs65, %rs64, 5243;
	shr.u16 	%rs66, %rs65, 1;
	cvt.u32.u16 	%r104, %rs66;
	add.s32 	%r24, %r61, %r104;
	mul.hi.u16 	%rs67, %rs64, 13108;
	cvt.u32.u16 	%r105, %rs67;
	add.s32 	%r25, %r63, %r105;
	mul.wide.u16 	%r106, %rs66, 800;
	add.s16 	%rs68, %rs20, 246;
	shr.u16 	%rs69, %rs68, 10;
	mul.lo.s16 	%rs70, %rs69, 25;
	sub.s16 	%rs71, %rs64, %rs70;
	cvt.u32.u16 	%r107, %rs71;
	and.b32  	%r108, %r107, 255;
	or.b32  	%r26, %r106, %r108;
	cvt.u16.u32 	%rs72, %r50;
	mul.lo.s16 	%rs73, %rs72, 3;
	mul.hi.u16 	%rs74, %rs73, 7282;
	cvt.u32.u16 	%r109, %rs74;
	add.s32 	%r27, %r61, %r109;
	mul.hi.u16 	%rs75, %rs73, 21846;
	cvt.u32.u16 	%r110, %rs75;
	add.s32 	%r28, %r64, %r110;
	setp.gt.u32 	%p6, %r50, 8;
	selp.b32 	%r111, 288, 0, %p6;
	mul.lo.s16 	%rs76, %rs72, 171;
	shr.u16 	%rs77, %rs76, 9;
	mul.lo.s16 	%rs78, %rs77, 9;
	sub.s16 	%rs79, %rs73, %rs78;
	cvt.u32.u16 	%r112, %rs79;
	and.b32  	%r113, %r112, 255;
	or.b32  	%r29, %r111, %r113;
	shl.b32 	%r114, %r50, 2;
	sub.s32 	%r115, %r77, %r114;
	cvt.u16.u32 	%rs80, %r115;
	mul.hi.u16 	%rs81, %rs80, -7281;
	shr.u16 	%rs82, %rs81, 3;
	cvt.u32.u16 	%r116, %rs82;
	add.s32 	%r30, %r61, %r116;
	mul.hi.u16 	%rs83, %rs80, -21845;
	shr.u16 	%rs84, %rs83, 1;
	cvt.u32.u16 	%r117, %rs84;
	add.s32 	%r31, %r64, %r117;
	setp.gt.u32 	%p7, %r50, 7;
	selp.b32 	%r118, 288, 0, %p7;
	mul.lo.s16 	%rs85, %rs80, 57;
	shr.u16 	%rs86, %rs85, 9;
	mul.lo.s16 	%rs87, %rs86, 9;
	sub.s16 	%rs88, %rs80, %rs87;
	cvt.u32.u16 	%r119, %rs88;
	and.b32  	%r120, %r119, 255;
	or.b32  	%r32, %r118, %r120;
	sub.s32 	%r121, %r83, %r114;
	cvt.u16.u32 	%rs89, %r121;
	mul.hi.u16 	%rs90, %rs89, -7281;
	shr.u16 	%rs91, %rs90, 3;
	cvt.u32.u16 	%r122, %rs91;
	add.s32 	%r33, %r61, %r122;
	mul.hi.u16 	%rs92, %rs89, -21845;
	shr.u16 	%rs93, %rs92, 1;
	cvt.u32.u16 	%r123, %rs93;
	add.s32 	%r34, %r64, %r123;
	mul.lo.s16 	%rs94, %rs89, 57;
	shr.u16 	%rs95, %rs94, 9;
	mul.lo.s16 	%rs96, %rs95, 9;
	sub.s16 	%rs97, %rs89, %rs96;
	cvt.u32.u16 	%r124, %rs97;
	and.b32  	%r125, %r124, 255;
	or.b32  	%r35, %r118, %r125;
	mov.b32 	%r446, 0;
	mov.f32 	%f776, 0f00000000;
	not.pred 	%p37, %p2;
	not.pred 	%p19, %p1;
	mov.f32 	%f777, %f776;
	mov.f32 	%f778, %f776;
	mov.f32 	%f779, %f776;
	mov.f32 	%f780, %f776;
	mov.f32 	%f781, %f776;
	mov.f32 	%f782, %f776;
	mov.f32 	%f783, %f776;
	mov.f32 	%f784, %f776;
	mov.f32 	%f785, %f776;
	mov.f32 	%f786, %f776;
	mov.f32 	%f787, %f776;
	mov.f32 	%f788, %f776;
	mov.f32 	%f789, %f776;
	mov.f32 	%f790, %f776;
	mov.f32 	%f791, %f776;
	mov.f32 	%f792, %f776;
	mov.f32 	%f793, %f776;
	mov.f32 	%f794, %f776;
	mov.f32 	%f795, %f776;
	mov.f32 	%f796, %f776;
	mov.f32 	%f797, %f776;
	mov.f32 	%f798, %f776;
	mov.f32 	%f799, %f776;
	mov.f32 	%f800, %f776;
	mov.f32 	%f801, %f776;
	mov.f32 	%f802, %f776;
	mov.f32 	%f803, %f776;
	mov.f32 	%f804, %f776;
	mov.f32 	%f805, %f776;
	mov.f32 	%f806, %f776;
	mov.f32 	%f807, %f776;
	mov.f32 	%f808, %f776;
	mov.f32 	%f809, %f776;
	mov.f32 	%f810, %f776;
	mov.f32 	%f811, %f776;
	mov.f32 	%f812, %f776;
	mov.f32 	%f813, %f776;
	mov.f32 	%f814, %f776;
	mov.f32 	%f815, %f776;
	mov.f32 	%f816, %f776;
	mov.f32 	%f817, %f776;
	mov.f32 	%f818, %f776;
	mov.f32 	%f819, %f776;
	mov.f32 	%f820, %f776;
	mov.f32 	%f821, %f776;
	mov.f32 	%f822, %f776;
	mov.f32 	%f823, %f776;
	mov.f32 	%f824, %f776;
	mov.f32 	%f825, %f776;
	mov.f32 	%f826, %f776;
	mov.f32 	%f827, %f776;
	mov.f32 	%f828, %f776;
	mov.f32 	%f829, %f776;
	mov.f32 	%f830, %f776;
	mov.f32 	%f831, %f776;
	mov.f32 	%f832, %f776;
	mov.f32 	%f833, %f776;
	mov.f32 	%f834, %f776;
	mov.f32 	%f835, %f776;
	mov.f32 	%f836, %f776;
	mov.f32 	%f837, %f776;
	mov.f32 	%f838, %f776;
	mov.f32 	%f839, %f776;
	mov.f32 	%f904, %f776;
	mov.f32 	%f905, %f776;
	mov.f32 	%f906, %f776;
	mov.f32 	%f907, %f776;
	mov.f32 	%f908, %f776;
	mov.f32 	%f909, %f776;
	mov.f32 	%f910, %f776;
	mov.f32 	%f911, %f776;
	mov.f32 	%f912, %f776;
	mov.f32 	%f913, %f776;
	mov.f32 	%f914, %f776;
	mov.f32 	%f915, %f776;
	mov.f32 	%f916, %f776;
	mov.f32 	%f917, %f776;
	mov.f32 	%f918, %f776;
	mov.f32 	%f919, %f776;
	mov.f32 	%f920, %f776;
	mov.f32 	%f921, %f776;
	mov.f32 	%f922, %f776;
	mov.f32 	%f923, %f776;
	mov.f32 	%f924, %f776;
	mov.f32 	%f925, %f776;
	mov.f32 	%f926, %f776;
	mov.f32 	%f927, %f776;
	mov.f32 	%f928, %f776;
	mov.f32 	%f929, %f776;
	mov.f32 	%f930, %f776;
	mov.f32 	%f931, %f776;
	mov.f32 	%f932, %f776;
	mov.f32 	%f933, %f776;
	mov.f32 	%f934, %f776;
	mov.f32 	%f935, %f776;
	mov.f32 	%f936, %f776;
	mov.f32 	%f937, %f776;
	mov.f32 	%f938, %f776;
	mov.f32 	%f939, %f776;
	mov.f32 	%f940, %f776;
	mov.f32 	%f941, %f776;
	mov.f32 	%f942, %f776;
	mov.f32 	%f943, %f776;
	mov.f32 	%f944, %f776;
	mov.f32 	%f945, %f776;
	mov.f32 	%f946, %f776;
	mov.f32 	%f947, %f776;
	mov.f32 	%f948, %f776;
	mov.f32 	%f949, %f776;
	mov.f32 	%f950, %f776;
	mov.f32 	%f951, %f776;
	mov.f32 	%f952, %f776;
	mov.f32 	%f953, %f776;
	mov.f32 	%f954, %f776;
	mov.f32 	%f955, %f776;
	mov.f32 	%f956, %f776;
	mov.f32 	%f957, %f776;
	mov.f32 	%f958, %f776;
	mov.f32 	%f959, %f776;
	mov.f32 	%f960, %f776;
	mov.f32 	%f961, %f776;
	mov.f32 	%f962, %f776;
	mov.f32 	%f963, %f776;
	mov.f32 	%f964, %f776;
	mov.f32 	%f965, %f776;
	mov.f32 	%f966, %f776;
	mov.f32 	%f967, %f776;
$L__BB2_1:
	ld.param.u64 	%rd44, [conv_partially_fused_param_0];
	mov.u32 	%r126, %tid.x;
	setp.gt.u32 	%p8, %r126, 13;
	mov.u32 	%r128, %tid.z;
	mul.lo.s32 	%r129, %r126, 5;
	mad.lo.s32 	%r130, %r128, 68, %r129;
	setp.gt.u32 	%p9, %r130, 543;
	setp.gt.u32 	%p10, %r1, 7;
	bar.sync 	0;
	shl.b32 	%r132, %r446, 16;
	mov.u32 	%r133, %ctaid.y;
	shl.b32 	%r134, %r133, 10;
	shl.b32 	%r135, %r128, 8;
	add.s32 	%r136, %r134, %r135;
	mov.u32 	%r137, %ctaid.x;
	shl.b32 	%r138, %r137, 6;
	add.s32 	%r139, %r136, %r138;
	add.s32 	%r140, %r139, %r129;
	add.s32 	%r141, %r140, %r132;
	add.s32 	%r142, %r141, -514;
	or.pred  	%p11, %p10, %p9;
	or.pred  	%p12, %p11, %p8;
	cvta.to.global.u64 	%rd7, %rd44;
	mul.wide.s32 	%rd8, %r142, 4;
	add.s64 	%rd1, %rd7, %rd8;
	@%p12 bra 	$L__BB2_5;
	mov.u32 	%r143, %tid.z;
	mov.u32 	%r144, %ctaid.y;
	shl.b32 	%r145, %r144, 2;
	add.s32 	%r146, %r143, %r145;
	add.s32 	%r147, %r146, -2;
	mov.u32 	%r148, %tid.x;
	mov.u32 	%r149, %ctaid.x;
	shl.b32 	%r150, %r149, 6;
	mad.lo.s32 	%r151, %r148, 5, %r150;
	add.s32 	%r153, %r151, -2;
	max.u32 	%r154, %r147, %r153;
	setp.gt.u32 	%p13, %r154, 255;
	mov.f32 	%f707, 0f00000000;
	@%p13 bra 	$L__BB2_4;
	ld.global.nc.f32 	%f707, [%rd1];
$L__BB2_4:
	mov.u32 	%r155, %tid.z;
	mov.u32 	%r156, %tid.x;
	mul.lo.s32 	%r157, %r156, 5;
	mad.lo.s32 	%r158, %r155, 68, %r157;
	shl.b32 	%r159, %r158, 2;
	mov.u32 	%r160, _ZZ20conv_partially_fusedE15pad_temp_shared;
	add.s32 	%r161, %r160, %r159;
	st.shared.f32 	[%r161], %f707;
$L__BB2_5:
	mov.u32 	%r162, %tid.z;
	mov.u32 	%r163, %tid.x;
	mul.lo.s32 	%r165, %r163, 5;
	mad.lo.s32 	%r166, %r162, 68, %r165;
	setp.gt.u32 	%p14, %r166, 542;
	setp.gt.u32 	%p15, %r2, 7;
	setp.gt.u32 	%p16, %r163, 13;
	or.pred  	%p17, %p15, %p14;
	or.pred  	%p18, %p17, %p16;
	@%p18 bra 	$L__BB2_9;
	mov.f32 	%f708, 0f00000000;
	@%p19 bra 	$L__BB2_8;
	ld.global.nc.f32 	%f708, [%rd1+4];
$L__BB2_8:
	mov.u32 	%r168, %tid.z;
	mov.u32 	%r169, %tid.x;
	mul.lo.s32 	%r170, %r169, 5;
	mad.lo.s32 	%r171, %r168, 68, %r170;
	shl.b32 	%r172, %r171, 2;
	mov.u32 	%r173, _ZZ20conv_partially_fusedE15pad_temp_shared;
	add.s32 	%r174, %r173, %r172;
	st.shared.f32 	[%r174+4], %f708;
$L__BB2_9:
	mov.u32 	%r175, %tid.z;
	mov.u32 	%r176, %tid.x;
	mul.lo.s32 	%r178, %r176, 5;
	mad.lo.s32 	%r179, %r175, 68, %r178;
	setp.gt.u32 	%p20, %r179, 541;
	setp.gt.u32 	%p21, %r3, 7;
	setp.gt.u32 	%p22, %r176, 13;
	or.pred  	%p23, %p21, %p20;
	or.pred  	%p24, %p23, %p22;
	@%p24 bra 	$L__BB2_13;
	mov.u32 	%r181, %tid.z;
	mov.u32 	%r182, %ctaid.y;
	shl.b32 	%r183, %r182, 2;
	add.s32 	%r184, %r181, %r183;
	add.s32 	%r185, %r184, -2;
	mov.u32 	%r186, %tid.x;
	mov.u32 	%r187, %ctaid.x;
	shl.b32 	%r188, %r187, 6;
	mad.lo.s32 	%r189, %r186, 5, %r188;
	max.u32 	%r191, %r185, %r189;
	setp.gt.u32 	%p25, %r191, 255;
	mov.f32 	%f709, 0f00000000;
	@%p25 bra 	$L__BB2_12;
	ld.global.nc.f32 	%f709, [%rd1+8];
$L__BB2_12:
	mov.u32 	%r192, %tid.z;
	mov.u32 	%r193, %tid.x;
	mul.lo.s32 	%r194, %r193, 5;
	mad.lo.s32 	%r195, %r192, 68, %r194;
	shl.b32 	%r196, %r195, 2;
	mov.u32 	%r197, _ZZ20conv_partially_fusedE15pad_temp_shared;
	add.s32 	%r198, %r197, %r196;
	st.shared.f32 	[%r198+8], %f709;
$L__BB2_13:
	mov.u32 	%r199, %tid.x;
	setp.gt.u32 	%p26, %r199, 12;
	mov.u32 	%r201, %tid.z;
	mul.lo.s32 	%r202, %r199, 5;
	mad.lo.s32 	%r203, %r201, 68, %r202;
	setp.gt.u32 	%p27, %r203, 540;
	setp.gt.u32 	%p28, %r4, 7;
	or.pred  	%p29, %p28, %p27;
	or.pred  	%p30, %p29, %p26;
	@%p30 bra 	$L__BB2_17;
	mov.u32 	%r205, %tid.z;
	mov.u32 	%r206, %ctaid.y;
	shl.b32 	%r207, %r206, 2;
	add.s32 	%r208, %r205, %r207;
	add.s32 	%r209, %r208, -2;
	mov.u32 	%r210, %tid.x;
	mov.u32 	%r211, %ctaid.x;
	shl.b32 	%r212, %r211, 6;
	mad.lo.s32 	%r213, %r210, 5, %r212;
	add.s32 	%r215, %r213, 1;
	max.u32 	%r216, %r209, %r215;
	setp.gt.u32 	%p31, %r216, 255;
	mov.f32 	%f710, 0f00000000;
	@%p31 bra 	$L__BB2_16;
	ld.global.nc.f32 	%f710, [%rd1+12];
$L__BB2_16:
	mov.u32 	%r217, %tid.z;
	mov.u32 	%r218, %tid.x;
	mul.lo.s32 	%r219, %r218, 5;
	mad.lo.s32 	%r220, %r217, 68, %r219;
	shl.b32 	%r221, %r220, 2;
	mov.u32 	%r222, _ZZ20conv_partially_fusedE15pad_temp_shared;
	add.s32 	%r223, %r222, %r221;
	st.shared.f32 	[%r223+12], %f710;
$L__BB2_17:
	mov.u32 	%r224, %tid.z;
	mov.u32 	%r225, %tid.x;
	mul.lo.s32 	%r227, %r225, 5;
	mad.lo.s32 	%r228, %r224, 68, %r227;
	setp.gt.u32 	%p32, %r228, 539;
	setp.gt.u32 	%p33, %r5, 7;
	setp.gt.u32 	%p34, %r225, 12;
	or.pred  	%p35, %p33, %p32;
	or.pred  	%p36, %p35, %p34;
	@%p36 bra 	$L__BB2_21;
	mov.f32 	%f711, 0f00000000;
	@%p37 bra 	$L__BB2_20;
	ld.global.nc.f32 	%f711, [%rd1+16];
$L__BB2_20:
	mov.u32 	%r230, %tid.z;
	mov.u32 	%r231, %tid.x;
	mul.lo.s32 	%r232, %r231, 5;
	mad.lo.s32 	%r233, %r230, 68, %r232;
	shl.b32 	%r234, %r233, 2;
	mov.u32 	%r235, _ZZ20conv_partially_fusedE15pad_temp_shared;
	add.s32 	%r236, %r235, %r234;
	st.shared.f32 	[%r236+16], %f711;
$L__BB2_21:
	mov.u32 	%r237, %tid.x;
	setp.gt.u32 	%p38, %r237, 14;
	mov.u32 	%r239, %tid.z;
	mul.lo.s32 	%r240, %r237, 7;
	mad.lo.s32 	%r241, %r239, 100, %r240;
	setp.gt.u32 	%p39, %r241, 799;
	setp.gt.u32 	%p40, %r7, 159;
	setp.gt.u32 	%p41, %r6, 31;
	or.pred  	%p42, %p41, %p40;
	or.pred  	%p43, %p42, %p39;
	or.pred  	%p44, %p43, %p38;
	@%p44 bra 	$L__BB2_23;
	ld.param.u64 	%rd45, [conv_partially_fused_param_1];
	mov.u32 	%r244, %tid.z;
	mul.lo.s32 	%r245, %r244, 3200;
	mad.lo.s32 	%r246, %r446, 25, %r245;
	add.s32 	%r247, %r246, %r8;
	cvta.to.global.u64 	%rd9, %rd45;
	mul.wide.u32 	%rd10, %r247, 4;
	add.s64 	%rd11, %rd9, %rd10;
	ld.global.nc.f32 	%f529, [%rd11];
	mov.u32 	%r248, %tid.x;
	mul.lo.s32 	%r249, %r248, 7;
	mad.lo.s32 	%r250, %r244, 100, %r249;
	shl.b32 	%r251, %r250, 2;
	mov.u32 	%r252, _ZZ20conv_partially_fusedE14kernel5_shared;
	add.s32 	%r253, %r252, %r251;
	st.shared.f32 	[%r253], %f529;
$L__BB2_23:
	mov.u32 	%r254, %tid.z;
	mov.u32 	%r255, %tid.x;
	mul.lo.s32 	%r257, %r255, 7;
	mad.lo.s32 	%r258, %r254, 100, %r257;
	setp.gt.u32 	%p45, %r258, 798;
	setp.gt.u32 	%p46, %r10, 159;
	setp.gt.u32 	%p47, %r9, 31;
	setp.gt.u32 	%p48, %r255, 14;
	or.pred  	%p49, %p47, %p46;
	or.pred  	%p50, %p49, %p45;
	or.pred  	%p51, %p50, %p48;
	@%p51 bra 	$L__BB2_25;
	ld.param.u64 	%rd46, [conv_partially_fused_param_1];
	mov.u32 	%r261, %tid.z;
	mul.lo.s32 	%r262, %r261, 3200;
	mad.lo.s32 	%r263, %r446, 25, %r262;
	add.s32 	%r264, %r263, %r11;
	cvta.to.global.u64 	%rd12, %rd46;
	mul.wide.u32 	%rd13, %r264, 4;
	add.s64 	%rd14, %rd12, %rd13;
	ld.global.nc.f32 	%f530, [%rd14];
	mov.u32 	%r265, %tid.x;
	mul.lo.s32 	%r266, %r265, 7;
	mad.lo.s32 	%r267, %r261, 100, %r266;
	shl.b32 	%r268, %r267, 2;
	mov.u32 	%r269, _ZZ20conv_partially_fusedE14kernel5_shared;
	add.s32 	%r270, %r269, %r268;
	st.shared.f32 	[%r270+4], %f530;
$L__BB2_25:
	mov.u32 	%r271, %tid.z;
	mov.u32 	%r272, %tid.x;
	mul.lo.s32 	%r274, %r272, 7;
	mad.lo.s32 	%r275, %r271, 100, %r274;
	setp.gt.u32 	%p52, %r275, 797;
	setp.gt.u32 	%p53, %r13, 159;
	setp.gt.u32 	%p54, %r12, 31;
	setp.gt.u32 	%p55, %r272, 13;
	or.pred  	%p56, %p54, %p53;
	or.pred  	%p57, %p56, %p52;
	or.pred  	%p58, %p57, %p55;
	@%p58 bra 	$L__BB2_27;
	ld.param.u64 	%rd47, [conv_partially_fused_param_1];
	mov.u32 	%r278, %tid.z;
	mul.lo.s32 	%r279, %r278, 3200;
	mad.lo.s32 	%r280, %r446, 25, %r279;
	add.s32 	%r281, %r280, %r14;
	cvta.to.global.u64 	%rd15, %rd47;
	mul.wide.u32 	%rd16, %r281, 4;
	add.s64 	%rd17, %rd15, %rd16;
	ld.global.nc.f32 	%f531, [%rd17];
	mov.u32 	%r282, %tid.x;
	mul.lo.s32 	%r283, %r282, 7;
	mad.lo.s32 	%r284, %r278, 100, %r283;
	shl.b32 	%r285, %r284, 2;
	mov.u32 	%r286, _ZZ20conv_partially_fusedE14kernel5_shared;
	add.s32 	%r287, %r286, %r285;
	st.shared.f32 	[%r287+8], %f531;
$L__BB2_27:
	mov.u32 	%r288, %tid.z;
	mov.u32 	%r289, %tid.x;
	mul.lo.s32 	%r291, %r289, 7;
	mad.lo.s32 	%r292, %r288, 100, %r291;
	setp.gt.u32 	%p59, %r292, 796;
	setp.gt.u32 	%p60, %r16, 159;
	setp.gt.u32 	%p61, %r15, 31;
	setp.gt.u32 	%p62, %r289, 13;
	or.pred  	%p63, %p61, %p60;
	or.pred  	%p64, %p63, %p59;
	or.pred  	%p65, %p64, %p62;
	@%p65 bra 	$L__BB2_29;
	ld.param.u64 	%rd48, [conv_partially_fused_param_1];
	mov.u32 	%r295, %tid.z;
	mul.lo.s32 	%r296, %r295, 3200;
	mad.lo.s32 	%r297, %r446, 25, %r296;
	add.s32 	%r298, %r297, %r17;
	cvta.to.global.u64 	%rd18, %rd48;
	mul.wide.u32 	%rd19, %r298, 4;
	add.s64 	%rd20, %rd18, %rd19;
	ld.global.nc.f32 	%f532, [%rd20];
	mov.u32 	%r299, %tid.x;
	mul.lo.s32 	%r300, %r299, 7;
	mad.lo.s32 	%r301, %r295, 100, %r300;
	shl.b32 	%r302, %r301, 2;
	mov.u32 	%r303, _ZZ20conv_partially_fusedE14kernel5_shared;
	add.s32 	%r304, %r303, %r302;
	st.shared.f32 	[%r304+12], %f532;
$L__BB2_29:
	mov.u32 	%r305, %tid.z;
	mov.u32 	%r306, %tid.x;
	mul.lo.s32 	%r308, %r306, 7;
	mad.lo.s32 	%r309, %r305, 100, %r308;
	setp.gt.u32 	%p66, %r309, 795;
	setp.gt.u32 	%p67, %r19, 159;
	setp.gt.u32 	%p68, %r18, 31;
	setp.gt.u32 	%p69, %r306, 13;
	or.pred  	%p70, %p68, %p67;
	or.pred  	%p71, %p70, %p66;
	or.pred  	%p72, %p71, %p69;
	@%p72 bra 	$L__BB2_31;
	ld.param.u64 	%rd49, [conv_partially_fused_param_1];
	mov.u32 	%r312, %tid.z;
	mul.lo.s32 	%r313, %r312, 3200;
	mad.lo.s32 	%r314, %r446, 25, %r313;
	add.s32 	%r315, %r314, %r20;
	cvta.to.global.u64 	%rd21, %rd49;
	mul.wide.u32 	%rd22, %r315, 4;
	add.s64 	%rd23, %rd21, %rd22;
	ld.global.nc.f32 	%f533, [%rd23];
	mov.u32 	%r316, %tid.x;
	mul.lo.s32 	%r317, %r316, 7;
	mad.lo.s32 	%r318, %r312, 100, %r317;
	shl.b32 	%r319, %r318, 2;
	mov.u32 	%r320, _ZZ20conv_partially_fusedE14kernel5_shared;
	add.s32 	%r321, %r320, %r319;
	st.shared.f32 	[%r321+16], %f533;
$L__BB2_31:
	mov.u32 	%r322, %tid.z;
	mov.u32 	%r323, %tid.x;
	mul.lo.s32 	%r325, %r323, 7;
	mad.lo.s32 	%r326, %r322, 100, %r325;
	setp.gt.u32 	%p73, %r326, 794;
	setp.gt.u32 	%p74, %r22, 159;
	setp.gt.u32 	%p75, %r21, 31;
	setp.gt.u32 	%p76, %r323, 13;
	or.pred  	%p77, %p75, %p74;
	or.pred  	%p78, %p77, %p73;
	or.pred  	%p79, %p78, %p76;
	@%p79 bra 	$L__BB2_33;
	ld.param.u64 	%rd50, [conv_partially_fused_param_1];
	mov.u32 	%r329, %tid.z;
	mul.lo.s32 	%r330, %r329, 3200;
	mad.lo.s32 	%r331, %r446, 25, %r330;
	add.s32 	%r332, %r331, %r23;
	cvta.to.global.u64 	%rd24, %rd50;
	mul.wide.u32 	%rd25, %r332, 4;
	add.s64 	%rd26, %rd24, %rd25;
	ld.global.nc.f32 	%f534, [%rd26];
	mov.u32 	%r333, %tid.x;
	mul.lo.s32 	%r334, %r333, 7;
	mad.lo.s32 	%r335, %r329, 100, %r334;
	shl.b32 	%r336, %r335, 2;
	mov.u32 	%r337, _ZZ20conv_partially_fusedE14kernel5_shared;
	add.s32 	%r338, %r337, %r336;
	st.shared.f32 	[%r338+20], %f534;
$L__BB2_33:
	mov.u32 	%r339, %tid.z;
	mov.u32 	%r340, %tid.x;
	mul.lo.s32 	%r342, %r340, 7;
	mad.lo.s32 	%r343, %r339, 100, %r342;
	setp.gt.u32 	%p80, %r343, 793;
	setp.gt.u32 	%p81, %r25, 159;
	setp.gt.u32 	%p82, %r24, 31;
	setp.gt.u32 	%p83, %r340, 13;
	or.pred  	%p84, %p82, %p81;
	or.pred  	%p85, %p84, %p80;
	or.pred  	%p86, %p85, %p83;
	@%p86 bra 	$L__BB2_35;
	ld.param.u64 	%rd51, [conv_partially_fused_param_1];
	mov.u32 	%r346, %tid.z;
	mul.lo.s32 	%r347, %r346, 3200;
	mad.lo.s32 	%r348, %r446, 25, %r347;
	add.s32 	%r349, %r348, %r26;
	cvta.to.global.u64 	%rd27, %rd51;
	mul.wide.u32 	%rd28, %r349, 4;
	add.s64 	%rd29, %rd27, %rd28;
	ld.global.nc.f32 	%f535, [%rd29];
	mov.u32 	%r350, %tid.x;
	mul.lo.s32 	%r351, %r350, 7;
	mad.lo.s32 	%r352, %r346, 100, %r351;
	shl.b32 	%r353, %r352, 2;
	mov.u32 	%r354, _ZZ20conv_partially_fusedE14kernel5_shared;
	add.s32 	%r355, %r354, %r353;
	st.shared.f32 	[%r355+24], %f535;
$L__BB2_35:
	mov.u32 	%r356, %tid.x;
	setp.gt.u32 	%p87, %r356, 11;
	mov.u32 	%r358, %tid.z;
	mul.lo.s32 	%r359, %r356, 3;
	mad.lo.s32 	%r360, %r358, 36, %r359;
	setp.gt.u32 	%p88, %r360, 287;
	setp.gt.u32 	%p89, %r28, 95;
	setp.gt.u32 	%p90, %r27, 31;
	or.pred  	%p91, %p90, %p89;
	or.pred  	%p92, %p91, %p88;
	or.pred  	%p93, %p92, %p87;
	@%p93 bra 	$L__BB2_37;
	ld.param.u64 	%rd52, [conv_partially_fused_param_2];
	mov.u32 	%r363, %tid.z;
	mul.lo.s32 	%r364, %r363, 1152;
	mad.lo.s32 	%r365, %r446, 9, %r364;
	add.s32 	%r366, %r365, %r29;
	cvta.to.global.u64 	%rd30, %rd52;
	mul.wide.u32 	%rd31, %r366, 4;
	add.s64 	%rd32, %rd30, %rd31;
	ld.global.nc.f32 	%f536, [%rd32];
	mov.u32 	%r367, %tid.x;
	mul.lo.s32 	%r368, %r367, 3;
	mad.lo.s32 	%r369, %r363, 36, %r368;
	shl.b32 	%r370, %r369, 2;
	mov.u32 	%r371, _ZZ20conv_partially_fusedE14kernel3_shared;
	add.s32 	%r372, %r371, %r370;
	st.shared.f32 	[%r372], %f536;
$L__BB2_37:
	mov.u32 	%r373, %tid.z;
	mov.u32 	%r374, %tid.x;
	mul.lo.s32 	%r376, %r374, 3;
	mad.lo.s32 	%r377, %r373, 36, %r376;
	setp.gt.u32 	%p94, %r377, 286;
	setp.gt.u32 	%p95, %r31, 95;
	setp.gt.u32 	%p96, %r30, 31;
	setp.gt.u32 	%p97, %r374, 11;
	or.pred  	%p98, %p96, %p95;
	or.pred  	%p99, %p98, %p94;
	or.pred  	%p100, %p99, %p97;
	@%p100 bra 	$L__BB2_39;
	ld.param.u64 	%rd53, [conv_partially_fused_param_2];
	mov.u32 	%r380, %tid.z;
	mul.lo.s32 	%r381, %r380, 1152;
	mad.lo.s32 	%r382, %r446, 9, %r381;
	add.s32 	%r383, %r382, %r32;
	cvta.to.global.u64 	%rd33, %rd53;
	mul.wide.u32 	%rd34, %r383, 4;
	add.s64 	%rd35, %rd33, %rd34;
	ld.global.nc.f32 	%f537, [%rd35];
	mov.u32 	%r384, %tid.x;
	mul.lo.s32 	%r385, %r384, 3;
	mad.lo.s32 	%r386, %r380, 36, %r385;
	shl.b32 	%r387, %r386, 2;
	mov.u32 	%r388, _ZZ20conv_partially_fusedE14kernel3_shared;
	add.s32 	%r389, %r388, %r387;
	st.shared.f32 	[%r389+4], %f537;
$L__BB2_39:
	mov.u32 	%r390, %tid.z;
	mov.u32 	%r391, %tid.x;
	mul.lo.s32 	%r393, %r391, 3;
	mad.lo.s32 	%r394, %r390, 36, %r393;
	setp.gt.u32 	%p101, %r394, 285;
	setp.gt.u32 	%p102, %r34, 95;
	setp.gt.u32 	%p103, %r33, 31;
	setp.gt.u32 	%p104, %r391, 11;
	or.pred  	%p105, %p103, %p102;
	or.pred  	%p106, %p105, %p101;
	or.pred  	%p107, %p106, %p104;
	@%p107 bra 	$L__BB2_41;
	ld.param.u64 	%rd54, [conv_partially_fused_param_2];
	mov.u32 	%r397, %tid.z;
	mul.lo.s32 	%r398, %r397, 1152;
	mad.lo.s32 	%r399, %r446, 9, %r398;
	add.s32 	%r400, %r399, %r35;
	cvta.to.global.u64 	%rd36, %rd54;
	mul.wide.u32 	%rd37, %r400, 4;
	add.s64 	%rd38, %rd36, %rd37;
	ld.global.nc.f32 	%f538, [%rd38];
	mov.u32 	%r401, %tid.x;
	mul.lo.s32 	%r402, %r401, 3;
	mad.lo.s32 	%r403, %r397, 36, %r402;
	shl.b32 	%r404, %r403, 2;
	mov.u32 	%r405, _ZZ20conv_partially_fusedE14kernel3_shared;
	add.s32 	%r406, %r405, %r404;
	st.shared.f32 	[%r406+8], %f538;
$L__BB2_41:
	bar.sync 	0;
	mov.b32 	%r447, 0;
$L__BB2_42:
	mov.u32 	%r409, %tid.z;
	mov.u32 	%r410, _ZZ20conv_partially_fusedE14kernel5_shared;
	mad.lo.s32 	%r411, %r409, 100, %r410;
	mad.lo.s32 	%r412, %r447, 20, %r411;
	add.s32 	%r448, %r412, 1600;
	mov.b32 	%r449, 1600;
$L__BB2_43:
	mov.u32 	%r413, %tid.x;
	shl.b32 	%r414, %r413, 3;
	mov.u32 	%r415, _ZZ20conv_partially_fusedE15pad_temp_shared;
	add.s32 	%r416, %r414, %r415;
	mad.lo.s32 	%r417, %r447, 272, %r416;
	add.s32 	%r418, %r417, %r449;
	ld.shared.f32 	%f539, [%r418+-1600];
	ld.shared.f32 	%f540, [%r418+-1056];
	ld.shared.f32 	%f541, [%r418+-1472];
	ld.shared.f32 	%f542, [%r418+-928];
	ld.shared.f32 	%f543, [%r418+-1596];
	ld.shared.f32 	%f544, [%r418+-1052];
	ld.shared.f32 	%f545, [%r418+-1468];
	ld.shared.f32 	%f546, [%r418+-924];
	ld.shared.f32 	%f547, [%r418+-1328];
	ld.shared.f32 	%f548, [%r418+-784];
	ld.shared.f32 	%f549, [%r418+-1200];
	ld.shared.f32 	%f550, [%r418+-656];
	ld.shared.f32 	%f551, [%r418+-1324];
	ld.shared.f32 	%f552, [%r418+-780];
	ld.shared.f32 	%f553, [%r418+-1196];
	ld.shared.f32 	%f554, [%r418+-652];
	ld.shared.f32 	%f555, [%r448+-1600];
	ld.shared.f32 	%f556, [%r448+-800];
	ld.shared.f32 	%f557, [%r448];
	ld.shared.f32 	%f558, [%r448+800];
	fma.rn.f32 	%f839, %f555, %f539, %f839;
	fma.rn.f32 	%f823, %f556, %f539, %f823;
	fma.rn.f32 	%f807, %f557, %f539, %f807;
	fma.rn.f32 	%f791, %f558, %f539, %f791;
	fma.rn.f32 	%f831, %f555, %f540, %f831;
	fma.rn.f32 	%f815, %f556, %f540, %f815;
	fma.rn.f32 	%f799, %f557, %f540, %f799;
	fma.rn.f32 	%f783, %f558, %f540, %f783;
	fma.rn.f32 	%f835, %f555, %f541, %f835;
	fma.rn.f32 	%f819, %f556, %f541, %f819;
	fma.rn.f32 	%f803, %f557, %f541, %f803;
	fma.rn.f32 	%f787, %f558, %f541, %f787;
	fma.rn.f32 	%f827, %f555, %f542, %f827;
	fma.rn.f32 	%f811, %f556, %f542, %f811;
	fma.rn.f32 	%f795, %f557, %f542, %f795;
	fma.rn.f32 	%f779, %f558, %f542, %f779;
	fma.rn.f32 	%f838, %f555, %f543, %f838;
	fma.rn.f32 	%f822, %f556, %f543, %f822;
	fma.rn.f32 	%f806, %f557, %f543, %f806;
	fma.rn.f32 	%f790, %f558, %f543, %f790;
	fma.rn.f32 	%f830, %f555, %f544, %f830;
	fma.rn.f32 	%f814, %f556, %f544, %f814;
	fma.rn.f32 	%f798, %f557, %f544, %f798;
	fma.rn.f32 	%f782, %f558, %f544, %f782;
	fma.rn.f32 	%f834, %f555, %f545, %f834;
	fma.rn.f32 	%f818, %f556, %f545, %f818;
	fma.rn.f32 	%f802, %f557, %f545, %f802;
	fma.rn.f32 	%f786, %f558, %f545, %f786;
	fma.rn.f32 	%f826, %f555, %f546, %f826;
	fma.rn.f32 	%f810, %f556, %f546, %f810;
	fma.rn.f32 	%f794, %f557, %f546, %f794;
	fma.rn.f32 	%f778, %f558, %f546, %f778;
	fma.rn.f32 	%f837, %f555, %f547, %f837;
	fma.rn.f32 	%f821, %f556, %f547, %f821;
	fma.rn.f32 	%f805, %f557, %f547, %f805;
	fma.rn.f32 	%f789, %f558, %f547, %f789;
	fma.rn.f32 	%f829, %f555, %f548, %f829;
	fma.rn.f32 	%f813, %f556, %f548, %f813;
	fma.rn.f32 	%f797, %f557, %f548, %f797;
	fma.rn.f32 	%f781, %f558, %f548, %f781;
	fma.rn.f32 	%f833, %f555, %f549, %f833;
	fma.rn.f32 	%f817, %f556, %f549, %f817;
	fma.rn.f32 	%f801, %f557, %f549, %f801;
	fma.rn.f32 	%f785, %f558, %f549, %f785;
	fma.rn.f32 	%f825, %f555, %f550, %f825;
	fma.rn.f32 	%f809, %f556, %f550, %f809;
	fma.rn.f32 	%f793, %f557, %f550, %f793;
	fma.rn.f32 	%f777, %f558, %f550, %f777;
	fma.rn.f32 	%f836, %f555, %f551, %f836;
	fma.rn.f32 	%f820, %f556, %f551, %f820;
	fma.rn.f32 	%f804, %f557, %f551, %f804;
	fma.rn.f32 	%f788, %f558, %f551, %f788;
	fma.rn.f32 	%f828, %f555, %f552, %f828;
	fma.rn.f32 	%f812, %f556, %f552, %f812;
	fma.rn.f32 	%f796, %f557, %f552, %f796;
	fma.rn.f32 	%f780, %f558, %f552, %f780;
	fma.rn.f32 	%f832, %f555, %f553, %f832;
	fma.rn.f32 	%f816, %f556, %f553, %f816;
	fma.rn.f32 	%f800, %f557, %f553, %f800;
	fma.rn.f32 	%f784, %f558, %f553, %f784;
	fma.rn.f32 	%f824, %f555, %f554, %f824;
	fma.rn.f32 	%f808, %f556, %f554, %f808;
	fma.rn.f32 	%f792, %f557, %f554, %f792;
	fma.rn.f32 	%f776, %f558, %f554, %f776;
	add.s32 	%r449, %r449, 4;
	add.s32 	%r448, %r448, 4;
	setp.ne.s32 	%p108, %r449, 1620;
	@%p108 bra 	$L__BB2_43;
	add.s32 	%r447, %r447, 1;
	setp.ne.s32 	%p109, %r447, 5;
	@%p109 bra 	$L__BB2_42;
	mov.b32 	%r450, 0;
$L__BB2_46:
	mov.b32 	%r451, 0;
$L__BB2_47:
	mov.u32 	%r421, %tid.x;
	shl.b32 	%r422, %r421, 1;
	add.s32 	%r423, %r451, %r422;
	mad.lo.s32 	%r424, %r450, 68, %r423;
	shl.b32 	%r425, %r424, 2;
	mov.u32 	%r426, _ZZ20conv_partially_fusedE15pad_temp_shared;
	add.s32 	%r427, %r426, %r425;
	ld.shared.f32 	%f559, [%r427];
	ld.shared.f32 	%f560, [%r427+544];
	ld.shared.f32 	%f561, [%r427+128];
	ld.shared.f32 	%f562, [%r427+672];
	ld.shared.f32 	%f563, [%r427+4];
	ld.shared.f32 	%f564, [%r427+548];
	ld.shared.f32 	%f565, [%r427+132];
	ld.shared.f32 	%f566, [%r427+676];
	ld.shared.f32 	%f567, [%r427+272];
	ld.shared.f32 	%f568, [%r427+816];
	ld.shared.f32 	%f569, [%r427+400];
	ld.shared.f32 	%f570, [%r427+944];
	ld.shared.f32 	%f571, [%r427+276];
	ld.shared.f32 	%f572, [%r427+820];
	ld.shared.f32 	%f573, [%r427+404];
	ld.shared.f32 	%f574, [%r427+948];
	mov.u32 	%r428, %tid.z;
	mul.lo.s32 	%r429, %r428, 9;
	mad.lo.s32 	%r430, %r450, 3, %r429;
	add.s32 	%r431, %r430, %r451;
	shl.b32 	%r432, %r431, 2;
	mov.u32 	%r433, _ZZ20conv_partially_fusedE14kernel3_shared;
	add.s32 	%r434, %r433, %r432;
	ld.shared.f32 	%f575, [%r434];
	ld.shared.f32 	%f576, [%r434+288];
	ld.shared.f32 	%f577, [%r434+576];
	ld.shared.f32 	%f578, [%r434+864];
	fma.rn.f32 	%f967, %f575, %f559, %f967;
	fma.rn.f32 	%f951, %f576, %f559, %f951;
	fma.rn.f32 	%f935, %f577, %f559, %f935;
	fma.rn.f32 	%f919, %f578, %f559, %f919;
	fma.rn.f32 	%f959, %f575, %f560, %f959;
	fma.rn.f32 	%f943, %f576, %f560, %f943;
	fma.rn.f32 	%f927, %f577, %f560, %f927;
	fma.rn.f32 	%f911, %f578, %f560, %f911;
	fma.rn.f32 	%f963, %f575, %f561, %f963;
	fma.rn.f32 	%f947, %f576, %f561, %f947;
	fma.rn.f32 	%f931, %f577, %f561, %f931;
	fma.rn.f32 	%f915, %f578, %f561, %f915;
	fma.rn.f32 	%f955, %f575, %f562, %f955;
	fma.rn.f32 	%f939, %f576, %f562, %f939;
	fma.rn.f32 	%f923, %f577, %f562, %f923;
	fma.rn.f32 	%f907, %f578, %f562, %f907;
	fma.rn.f32 	%f966, %f575, %f563, %f966;
	fma.rn.f32 	%f950, %f576, %f563, %f950;
	fma.rn.f32 	%f934, %f577, %f563, %f934;
	fma.rn.f32 	%f918, %f578, %f563, %f918;
	fma.rn.f32 	%f958, %f575, %f564, %f958;
	fma.rn.f32 	%f942, %f576, %f564, %f942;
	fma.rn.f32 	%f926, %f577, %f564, %f926;
	fma.rn.f32 	%f910, %f578, %f564, %f910;
	fma.rn.f32 	%f962, %f575, %f565, %f962;
	fma.rn.f32 	%f946, %f576, %f565, %f946;
	fma.rn.f32 	%f930, %f577, %f565, %f930;
	fma.rn.f32 	%f914, %f578, %f565, %f914;
	fma.rn.f32 	%f954, %f575, %f566, %f954;
	fma.rn.f32 	%f938, %f576, %f566, %f938;
	fma.rn.f32 	%f922, %f577, %f566, %f922;
	fma.rn.f32 	%f906, %f578, %f566, %f906;
	fma.rn.f32 	%f965, %f575, %f567, %f965;
	fma.rn.f32 	%f949, %f576, %f567, %f949;
	fma.rn.f32 	%f933, %f577, %f567, %f933;
	fma.rn.f32 	%f917, %f578, %f567, %f917;
	fma.rn.f32 	%f957, %f575, %f568, %f957;
	fma.rn.f32 	%f941, %f576, %f568, %f941;
	fma.rn.f32 	%f925, %f577, %f568, %f925;
	fma.rn.f32 	%f909, %f578, %f568, %f909;
	fma.rn.f32 	%f961, %f575, %f569, %f961;
	fma.rn.f32 	%f945, %f576, %f569, %f945;
	fma.rn.f32 	%f929, %f577, %f569, %f929;
	fma.rn.f32 	%f913, %f578, %f569, %f913;
	fma.rn.f32 	%f953, %f575, %f570, %f953;
	fma.rn.f32 	%f937, %f576, %f570, %f937;
	fma.rn.f32 	%f921, %f577, %f570, %f921;
	fma.rn.f32 	%f905, %f578, %f570, %f905;
	fma.rn.f32 	%f964, %f575, %f571, %f964;
	fma.rn.f32 	%f948, %f576, %f571, %f948;
	fma.rn.f32 	%f932, %f577, %f571, %f932;
	fma.rn.f32 	%f916, %f578, %f571, %f916;
	fma.rn.f32 	%f956, %f575, %f572, %f956;
	fma.rn.f32 	%f940, %f576, %f572, %f940;
	fma.rn.f32 	%f924, %f577, %f572, %f924;
	fma.rn.f32 	%f908, %f578, %f572, %f908;
	fma.rn.f32 	%f960, %f575, %f573, %f960;
	fma.rn.f32 	%f944, %f576, %f573, %f944;
	fma.rn.f32 	%f928, %f577, %f573, %f928;
	fma.rn.f32 	%f912, %f578, %f573, %f912;
	fma.rn.f32 	%f952, %f575, %f574, %f952;
	fma.rn.f32 	%f936, %f576, %f574, %f936;
	fma.rn.f32 	%f920, %f577, %f574, %f920;
	fma.rn.f32 	%f904, %f578, %f574, %f904;
	add.s32 	%r451, %r451, 1;
	setp.ne.s32 	%p110, %r451, 3;
	@%p110 bra 	$L__BB2_47;
	add.s32 	%r450, %r450, 1;
	setp.ne.s32 	%p111, %r450, 3;
	@%p111 bra 	$L__BB2_46;
	add.s32 	%r446, %r446, 1;
	setp.ne.s32 	%p112, %r446, 32;
	@%p112 bra 	$L__BB2_1;
	ld.param.u64 	%rd56, [conv_partially_fused_param_4];
	ld.param.u64 	%rd55, [conv_partially_fused_param_3];
	cvta.to.global.u64 	%rd39, %rd55;
	cvta.to.global.u64 	%rd40, %rd56;
	mov.u32 	%r435, %tid.z;
	shl.b32 	%r436, %r435, 16;
	mov.u32 	%r437, %ctaid.y;
	shl.b32 	%r438, %r437, 10;
	add.s32 	%r439, %r436, %r438;
	mov.u32 	%r440, %ctaid.x;
	shl.b32 	%r441, %r440, 6;
	add.s32 	%r442, %r439, %r441;
	mov.u32 	%r443, %tid.x;
	shl.b32 	%r444, %r443, 1;
	add.s32 	%r445, %r442, %r444;
	mul.wide.u32 	%rd41, %r445, 4;
	add.s64 	%rd42, %rd39, %rd41;
	st.global.f32 	[%rd42], %f839;
	st.global.f32 	[%rd42+2097152], %f823;
	st.global.f32 	[%rd42+4194304], %f807;
	st.global.f32 	[%rd42+6291456], %f791;
	st.global.f32 	[%rd42+2048], %f831;
	st.global.f32 	[%rd42+2099200], %f815;
	st.global.f32 	[%rd42+4196352], %f799;
	st.global.f32 	[%rd42+6293504], %f783;
	st.global.f32 	[%rd42+128], %f835;
	st.global.f32 	[%rd42+2097280], %f819;
	st.global.f32 	[%rd42+4194432], %f803;
	st.global.f32 	[%rd42+6291584], %f787;
	st.global.f32 	[%rd42+2176], %f827;
	st.global.f32 	[%rd42+2099328], %f811;
	st.global.f32 	[%rd42+4196480], %f795;
	st.global.f32 	[%rd42+6293632], %f779;
	add.s64 	%rd43, %rd40, %rd41;
	st.global.f32 	[%rd43], %f967;
	st.global.f32 	[%rd43+2097152], %f951;
	st.global.f32 	[%rd43+4194304], %f935;
	st.global.f32 	[%rd43+6291456], %f919;
	st.global.f32 	[%rd43+2048], %f959;
	st.global.f32 	[%rd43+2099200], %f943;
	st.global.f32 	[%rd43+4196352], %f927;
	st.global.f32 	[%rd43+6293504], %f911;
	st.global.f32 	[%rd43+128], %f963;
	st.global.f32 	[%rd43+2097280], %f947;
	st.global.f32 	[%rd43+4194432], %f931;
	st.global.f32 	[%rd43+6291584], %f915;
	st.global.f32 	[%rd43+2176], %f955;
	st.global.f32 	[%rd43+2099328], %f939;
	st.global.f32 	[%rd43+4196480], %f923;
	st.global.f32 	[%rd43+6293632], %f907;
	st.global.f32 	[%rd42+4], %f838;
	st.global.f32 	[%rd42+2097156], %f822;
	st.global.f32 	[%rd42+4194308], %f806;
	st.global.f32 	[%rd42+6291460], %f790;
	st.global.f32 	[%rd42+2052], %f830;
	st.global.f32 	[%rd42+2099204], %f814;
	st.global.f32 	[%rd42+4196356], %f798;
	st.global.f32 	[%rd42+6293508], %f782;
	st.global.f32 	[%rd42+132], %f834;
	st.global.f32 	[%rd42+2097284], %f818;
	st.global.f32 	[%rd42+4194436], %f802;
	st.global.f32 	[%rd42+6291588], %f786;
	st.global.f32 	[%rd42+2180], %f826;
	st.global.f32 	[%rd42+2099332], %f810;
	st.global.f32 	[%rd42+4196484], %f794;
	st.global.f32 	[%rd42+6293636], %f778;
	st.global.f32 	[%rd43+4], %f966;
	st.global.f32 	[%rd43+2097156], %f950;
	st.global.f32 	[%rd43+4194308], %f934;
	st.global.f32 	[%rd43+6291460], %f918;
	st.global.f32 	[%rd43+2052], %f958;
	st.global.f32 	[%rd43+2099204], %f942;
	st.global.f32 	[%rd43+4196356], %f926;
	st.global.f32 	[%rd43+6293508], %f910;
	st.global.f32 	[%rd43+132], %f962;
	st.global.f32 	[%rd43+2097284], %f946;
	st.global.f32 	[%rd43+4194436], %f930;
	st.global.f32 	[%rd43+6291588], %f914;
	st.global.f32 	[%rd43+2180], %f954;
	st.global.f32 	[%rd43+2099332], %f938;
	st.global.f32 	[%rd43+4196484], %f922;
	st.global.f32 	[%rd43+6293636], %f906;
	st.global.f32 	[%rd42+1024], %f837;
	st.global.f32 	[%rd42+2098176], %f821;
	st.global.f32 	[%rd42+4195328], %f805;
	st.global.f32 	[%rd42+6292480], %f789;
	st.global.f32 	[%rd42+3072], %f829;
	st.global.f32 	[%rd42+2100224], %f813;
	st.global.f32 	[%rd42+4197376], %f797;
	st.global.f32 	[%rd42+6294528], %f781;
	st.global.f32 	[%rd42+1152], %f833;
	st.global.f32 	[%rd42+2098304], %f817;
	st.global.f32 	[%rd42+4195456], %f801;
	st.global.f32 	[%rd42+6292608], %f785;
	st.global.f32 	[%rd42+3200], %f825;
	st.global.f32 	[%rd42+2100352], %f809;
	st.global.f32 	[%rd42+4197504], %f793;
	st.global.f32 	[%rd42+6294656], %f777;
	st.global.f32 	[%rd43+1024], %f965;
	st.global.f32 	[%rd43+2098176], %f949;
	st.global.f32 	[%rd43+4195328], %f933;
	st.global.f32 	[%rd43+6292480], %f917;
	st.global.f32 	[%rd43+3072], %f957;
	st.global.f32 	[%rd43+2100224], %f941;
	st.global.f32 	[%rd43+4197376], %f925;
	st.global.f32 	[%rd43+6294528], %f909;
	st.global.f32 	[%rd43+1152], %f961;
	st.global.f32 	[%rd43+2098304], %f945;
	st.global.f32 	[%rd43+4195456], %f929;
	st.global.f32 	[%rd43+6292608], %f913;
	st.global.f32 	[%rd43+3200], %f953;
	st.global.f32 	[%rd43+2100352], %f937;
	st.global.f32 	[%rd43+4197504], %f921;
	st.global.f32 	[%rd43+6294656], %f905;
	st.global.f32 	[%rd42+1028], %f836;
	st.global.f32 	[%rd42+2098180], %f820;
	st.global.f32 	[%rd42+4195332], %f804;
	st.global.f32 	[%rd42+6292484], %f788;
	st.global.f32 	[%rd42+3076], %f828;
	st.global.f32 	[%rd42+2100228], %f812;
	st.global.f32 	[%rd42+4197380], %f796;
	st.global.f32 	[%rd42+6294532], %f780;
	st.global.f32 	[%rd42+1156], %f832;
	st.global.f32 	[%rd42+2098308], %f816;
	st.global.f32 	[%rd42+4195460], %f800;
	st.global.f32 	[%rd42+6292612], %f784;
	st.global.f32 	[%rd42+3204], %f824;
	st.global.f32 	[%rd42+2100356], %f808;
	st.global.f32 	[%rd42+4197508], %f792;
	st.global.f32 	[%rd42+6294660], %f776;
	st.global.f32 	[%rd43+1028], %f964;
	st.global.f32 	[%rd43+2098180], %f948;
	st.global.f32 	[%rd43+4195332], %f932;
	st.global.f32 	[%rd43+6292484], %f916;
	st.global.f32 	[%rd43+3076], %f956;
	st.global.f32 	[%rd43+2100228], %f940;
	st.global.f32 	[%rd43+4197380], %f924;
	st.global.f32 	[%rd43+6294532], %f908;
	st.global.f32 	[%rd43+1156], %f960;
	st.global.f32 	[%rd43+2098308], %f944;
	st.global.f32 	[%rd43+4195460], %f928;
	st.global.f32 	[%rd43+6292612], %f912;
	st.global.f32 	[%rd43+3204], %f952;
	st.global.f32 	[%rd43+2100356], %f936;
	st.global.f32 	[%rd43+4197508], %f920;
	st.global.f32 	[%rd43+6294660], %f904;
	ret;

}
	// .globl	conv_partially_fused_old
.visible .entry conv_partially_fused_old(
	.param .u64 .ptr .align 1 conv_partially_fused_old_param_0,
	.param .u64 .ptr .align 1 conv_partially_fused_old_param_1,
	.param .u64 .ptr .align 1 conv_partially_fused_old_param_2,
	.param .u64 .ptr .align 1 conv_partially_fused_old_param_3,
	.param .u64 .ptr .align 1 conv_partially_fused_old_param_4
)
{
	.reg .pred 	%p<50>;
	.reg .b32 	%r<700>;
	.reg .b32 	%f<1304>;
	.reg .b64 	%rd<166>;
	// demoted variable
	.shared .align 4 .b8 _ZZ24conv_partially_fused_oldE15pad_temp_shared[6400];
	// demoted variable
	.shared .align 4 .b8 _ZZ24conv_partially_fused_oldE14kernel5_shared[1280];
	// demoted variable
	.shared .align 4 .b8 _ZZ24conv_partially_fused_oldE14kernel3_shared[768];
	mov.u32 	%r21, %ctaid.y;
	shl.b32 	%r22, %r21, 3;
	mov.u32 	%r23, %tid.z;
	shl.b32 	%r24, %r23, 1;
	mov.u32 	%r25, %tid.y;
	add.s32 	%r26, %r24, %r25;
	and.b32  	%r27, %r26, 7;
	or.b32  	%r28, %r22, %r27;
	mov.u32 	%r29, %ctaid.x;
	shl.b32 	%r30, %r29, 4;
	mov.u32 	%r31, %tid.x;
	mad.lo.s32 	%r32, %r31, 5, %r30;
	add.s32 	%r34, %r32, -1;
	setp.lt.u32 	%p7, %r34, 256;
	add.s32 	%r35, %r32, 1;
	setp.lt.u32 	%p8, %r35, 256;
	add.s32 	%r36, %r32, 2;
	setp.lt.u32 	%p9, %r36, 256;
	add.s32 	%r37, %r28, -1;
	setp.lt.u32 	%p10, %r37, 256;
	and.pred  	%p1, %p10, %p9;
	add.s32 	%r38, %r28, 1;
	setp.lt.u32 	%p11, %r38, 256;
	and.pred  	%p2, %p11, %p7;
	and.pred  	%p3, %p11, %p8;
	and.pred  	%p4, %p11, %p9;
	mov.b32 	%r692, 0;
	mov.f32 	%f1048, 0f00000000;
	shl.b32 	%r41, %r21, 11;
	add.s32 	%r44, %r41, %r30;
	mul.lo.s32 	%r46, %r31, 5;
	add.s32 	%r47, %r44, %r46;
	shl.b32 	%r49, %r23, 14;
	not.pred 	%p21, %p1;
	not.pred 	%p28, %p2;
	not.pred 	%p30, %p3;
	not.pred 	%p31, %p4;
	mov.f32 	%f1049, %f1048;
	mov.f32 	%f1050, %f1048;
	mov.f32 	%f1051, %f1048;
	mov.f32 	%f1052, %f1048;
	mov.f32 	%f1053, %f1048;
	mov.f32 	%f1054, %f1048;
	mov.f32 	%f1055, %f1048;
	mov.f32 	%f1056, %f1048;
	mov.f32 	%f1057, %f1048;
	mov.f32 	%f1058, %f1048;
	mov.f32 	%f1059, %f1048;
	mov.f32 	%f1060, %f1048;
	mov.f32 	%f1061, %f1048;
	mov.f32 	%f1062, %f1048;
	mov.f32 	%f1063, %f1048;
	mov.f32 	%f1064, %f1048;
	mov.f32 	%f1065, %f1048;
	mov.f32 	%f1066, %f1048;
	mov.f32 	%f1067, %f1048;
	mov.f32 	%f1068, %f1048;
	mov.f32 	%f1069, %f1048;
	mov.f32 	%f1070, %f1048;
	mov.f32 	%f1071, %f1048;
	mov.f32 	%f1072, %f1048;
	mov.f32 	%f1073, %f1048;
	mov.f32 	%f1074, %f1048;
	mov.f32 	%f1075, %f1048;
	mov.f32 	%f1076, %f1048;
	mov.f32 	%f1077, %f1048;
	mov.f32 	%f1078, %f1048;
	mov.f32 	%f1079, %f1048;
	mov.f32 	%f1080, %f1048;
	mov.f32 	%f1081, %f1048;
	mov.f32 	%f1082, %f1048;
	mov.f32 	%f1083, %f1048;
	mov.f32 	%f1084, %f1048;
	mov.f32 	%f1085, %f1048;
	mov.f32 	%f1086, %f1048;
	mov.f32 	%f1087, %f1048;
	mov.f32 	%f1088, %f1048;
	mov.f32 	%f1089, %f1048;
	mov.f32 	%f1090, %f1048;
	mov.f32 	%f1091, %f1048;
	mov.f32 	%f1092, %f1048;
	mov.f32 	%f1093, %f1048;
	mov.f32 	%f1094, %f1048;
	mov.f32 	%f1095, %f1048;
	mov.f32 	%f1096, %f1048;
	mov.f32 	%f1097, %f1048;
	mov.f32 	%f1098, %f1048;
	mov.f32 	%f1099, %f1048;
	mov.f32 	%f1100, %f1048;
	mov.f32 	%f1101, %f1048;
	mov.f32 	%f1102, %f1048;
	mov.f32 	%f1103, %f1048;
	mov.f32 	%f1104, %f1048;
	mov.f32 	%f1105, %f1048;
	mov.f32 	%f1106, %f1048;
	mov.f32 	%f1107, %f1048;
	mov.f32 	%f1108, %f1048;
	mov.f32 	%f1109, %f1048;
	mov.f32 	%f1110, %f1048;
	mov.f32 	%f1111, %f1048;
	mov.f32 	%f1240, %f1048;
	mov.f32 	%f1241, %f1048;
	mov.f32 	%f1242, %f1048;
	mov.f32 	%f1243, %f1048;
	mov.f32 	%f1244, %f1048;
	mov.f32 	%f1245, %f1048;
	mov.f32 	%f1246, %f1048;
	mov.f32 	%f1247, %f1048;
	mov.f32 	%f1248, %f1048;
	mov.f32 	%f1249, %f1048;
	mov.f32 	%f1250, %f1048;
	mov.f32 	%f1251, %f1048;
	mov.f32 	%f1252, %f1048;
	mov.f32 	%f1253, %f1048;
	mov.f32 	%f1254, %f1048;
	mov.f32 	%f1255, %f1048;
	mov.f32 	%f1256, %f1048;
	mov.f32 	%f1257, %f1048;
	mov.f32 	%f1258, %f1048;
	mov.f32 	%f1259, %f1048;
	mov.f32 	%f1260, %f1048;
	mov.f32 	%f1261, %f1048;
	mov.f32 	%f1262, %f1048;
	mov.f32 	%f1263, %f1048;
	mov.f32 	%f1264, %f1048;
	mov.f32 	%f1265, %f1048;
	mov.f32 	%f1266, %f1048;
	mov.f32 	%f1267, %f1048;
	mov.f32 	%f1268, %f1048;
	mov.f32 	%f1269, %f1048;
	mov.f32 	%f1270, %f1048;
	mov.f32 	%f1271, %f1048;
	mov.f32 	%f1272, %f1048;
	mov.f32 	%f1273, %f1048;
	mov.f32 	%f1274, %f1048;
	mov.f32 	%f1275, %f1048;
	mov.f32 	%f1276, %f1048;
	mov.f32 	%f1277, %f1048;
	mov.f32 	%f1278, %f1048;
	mov.f32 	%f1279, %f1048;
	mov.f32 	%f1280, %f1048;
	mov.f32 	%f1281, %f1048;
	mov.f32 	%f1282, %f1048;
	mov.f32 	%f1283, %f1048;
	mov.f32 	%f1284, %f1048;
	mov.f32 	%f1285, %f1048;
	mov.f32 	%f1286, %f1048;
	mov.f32 	%f1287, %f1048;
	mov.f32 	%f1288, %f1048;
	mov.f32 	%f1289, %f1048;
	mov.f32 	%f1290, %f1048;
	mov.f32 	%f1291, %f1048;
	mov.f32 	%f1292, %f1048;
	mov.f32 	%f1293, %f1048;
	mov.f32 	%f1294, %f1048;
	mov.f32 	%f1295, %f1048;
	mov.f32 	%f1296, %f1048;
	mov.f32 	%f1297, %f1048;
	mov.f32 	%f1298, %f1048;
	mov.f32 	%f1299, %f1048;
	mov.f32 	%f1300, %f1048;
	mov.f32 	%f1301, %f1048;
	mov.f32 	%f1302, %f1048;
	mov.f32 	%f1303, %f1048;
$L__BB3_1:
	shl.b32 	%r39, %r692, 17;
	mov.u32 	%r50, %tid.y;
	shl.b32 	%r51, %r50, 13;
	add.s32 	%r52, %r49, %r51;
	and.b32  	%r53, %r52, 16711680;
	add.s32 	%r54, %r47, %r53;
	add.s32 	%r55, %r54, %r39;
	shl.b32 	%r56, %r23, 1;
	add.s32 	%r57, %r56, %r50;
	shl.b32 	%r58, %r57, 8;
	and.b32  	%r59, %r58, 1792;
	add.s32 	%r60, %r55, %r59;
	bar.sync 	0;
	and.b32  	%r61, %r57, 7;
	add.s32 	%r2, %r60, -514;
	shl.b32 	%r62, %r21, 3;
	or.b32  	%r63, %r62, %r61;
	add.s32 	%r64, %r63, -2;
	add.s32 	%r65, %r46, %r30;
	add.s32 	%r67, %r65, -2;
	max.u32 	%r68, %r64, %r67;
	setp.gt.u32 	%p12, %r68, 255;
	mov.f32 	%f894, 0f00000000;
	@%p12 bra 	$L__BB3_3;
	ld.param.u64 	%rd137, [conv_partially_fused_old_param_0];
	cvta.to.global.u64 	%rd6, %rd137;
	mul.wide.u32 	%rd7, %r2, 4;
	add.s64 	%rd8, %rd6, %rd7;
	ld.global.nc.f32 	%f894, [%rd8];
$L__BB3_3:
	mov.u32 	%r69, %tid.z;
	mov.u32 	%r70, %tid.y;
	mul.lo.s32 	%r71, %r70, 20;
	mad.lo.s32 	%r72, %r69, 40, %r71;
	mov.u32 	%r73, %tid.x;
	mul.lo.s32 	%r74, %r73, 5;
	add.s32 	%r75, %r72, %r74;
	shl.b32 	%r76, %r75, 2;
	mov.u32 	%r77, _ZZ24conv_partially_fused_oldE15pad_temp_shared;
	add.s32 	%r78, %r77, %r76;
	st.shared.f32 	[%r78], %f894;
	mov.u32 	%r79, %ctaid.y;
	shl.b32 	%r80, %r79, 3;
	shl.b32 	%r81, %r69, 1;
	add.s32 	%r82, %r81, %r70;
	and.b32  	%r83, %r82, 7;
	or.b32  	%r84, %r80, %r83;
	add.s32 	%r85, %r84, -2;
	mov.u32 	%r86, %ctaid.x;
	shl.b32 	%r87, %r86, 4;
	add.s32 	%r88, %r74, %r87;
	add.s32 	%r90, %r88, -1;
	max.u32 	%r91, %r85, %r90;
	setp.gt.u32 	%p13, %r91, 255;
	mov.f32 	%f895, 0f00000000;
	@%p13 bra 	$L__BB3_5;
	ld.param.u64 	%rd138, [conv_partially_fused_old_param_0];
	add.s32 	%r92, %r2, 1;
	cvta.to.global.u64 	%rd9, %rd138;
	mul.wide.u32 	%rd10, %r92, 4;
	add.s64 	%rd11, %rd9, %rd10;
	ld.global.nc.f32 	%f895, [%rd11];
$L__BB3_5:
	mov.u32 	%r93, %tid.z;
	mov.u32 	%r94, %tid.y;
	mul.lo.s32 	%r95, %r94, 20;
	mad.lo.s32 	%r96, %r93, 40, %r95;
	mov.u32 	%r97, %tid.x;
	mul.lo.s32 	%r98, %r97, 5;
	add.s32 	%r99, %r96, %r98;
	shl.b32 	%r100, %r99, 2;
	mov.u32 	%r101, _ZZ24conv_partially_fused_oldE15pad_temp_shared;
	add.s32 	%r102, %r101, %r100;
	st.shared.f32 	[%r102+4], %f895;
	mov.u32 	%r103, %ctaid.y;
	shl.b32 	%r104, %r103, 3;
	shl.b32 	%r105, %r93, 1;
	add.s32 	%r106, %r105, %r94;
	and.b32  	%r107, %r106, 7;
	or.b32  	%r108, %r104, %r107;
	add.s32 	%r109, %r108, -2;
	mov.u32 	%r110, %ctaid.x;
	shl.b32 	%r111, %r110, 4;
	add.s32 	%r112, %r98, %r111;
	max.u32 	%r114, %r109, %r112;
	setp.gt.u32 	%p14, %r114, 255;
	mov.f32 	%f896, 0f00000000;
	@%p14 bra 	$L__BB3_7;
	ld.param.u64 	%rd139, [conv_partially_fused_old_param_0];
	add.s32 	%r115, %r2, 2;
	cvta.to.global.u64 	%rd12, %rd139;
	mul.wide.u32 	%rd13, %r115, 4;
	add.s64 	%rd14, %rd12, %rd13;
	ld.global.nc.f32 	%f896, [%rd14];
$L__BB3_7:
	mov.u32 	%r116, %tid.z;
	mov.u32 	%r117, %tid.y;
	mul.lo.s32 	%r118, %r117, 20;
	mad.lo.s32 	%r119, %r116, 40, %r118;
	mov.u32 	%r120, %tid.x;
	mul.lo.s32 	%r121, %r120, 5;
	add.s32 	%r122, %r119, %r121;
	shl.b32 	%r123, %r122, 2;
	mov.u32 	%r124, _ZZ24conv_partially_fused_oldE15pad_temp_shared;
	add.s32 	%r125, %r124, %r123;
	st.shared.f32 	[%r125+8], %f896;
	mov.u32 	%r126, %ctaid.y;
	shl.b32 	%r127, %r126, 3;
	shl.b32 	%r128, %r116, 1;
	add.s32 	%r129, %r128, %r117;
	and.b32  	%r130, %r129, 7;
	or.b32  	%r131, %r127, %r130;
	add.s32 	%r132, %r131, -2;
	mov.u32 	%r133, %ctaid.x;
	shl.b32 	%r134, %r133, 4;
	add.s32 	%r135, %r121, %r134;
	add.s32 	%r137, %r135, 1;
	max.u32 	%r138, %r132, %r137;
	setp.gt.u32 	%p15, %r138, 255;
	mov.f32 	%f897, 0f00000000;
	@%p15 bra 	$L__BB3_9;
	ld.param.u64 	%rd140, [conv_partially_fused_old_param_0];
	add.s32 	%r139, %r2, 3;
	cvta.to.global.u64 	%rd15, %rd140;
	mul.wide.u32 	%rd16, %r139, 4;
	add.s64 	%rd17, %rd15, %rd16;
	ld.global.nc.f32 	%f897, [%rd17];
$L__BB3_9:
	mov.u32 	%r140, %tid.z;
	mov.u32 	%r141, %tid.y;
	mul.lo.s32 	%r142, %r141, 20;
	mad.lo.s32 	%r143, %r140, 40, %r142;
	mov.u32 	%r144, %tid.x;
	mul.lo.s32 	%r145, %r144, 5;
	add.s32 	%r146, %r143, %r145;
	shl.b32 	%r147, %r146, 2;
	mov.u32 	%r148, _ZZ24conv_partially_fused_oldE15pad_temp_shared;
	add.s32 	%r149, %r148, %r147;
	st.shared.f32 	[%r149+12], %f897;
	mov.u32 	%r150, %ctaid.y;
	shl.b32 	%r151, %r150, 3;
	shl.b32 	%r152, %r140, 1;
	add.s32 	%r153, %r152, %r141;
	and.b32  	%r154, %r153, 7;
	or.b32  	%r155, %r151, %r154;
	add.s32 	%r156, %r155, -2;
	mov.u32 	%r157, %ctaid.x;
	shl.b32 	%r158, %r157, 4;
	add.s32 	%r159, %r145, %r158;
	add.s32 	%r161, %r159, 2;
	max.u32 	%r162, %r156, %r161;
	setp.gt.u32 	%p16, %r162, 255;
	mov.f32 	%f898, 0f00000000;
	@%p16 bra 	$L__BB3_11;
	ld.param.u64 	%rd141, [conv_partially_fused_old_param_0];
	add.s32 	%r163, %r2, 4;
	cvta.to.global.u64 	%rd18, %rd141;
	mul.wide.u32 	%rd19, %r163, 4;
	add.s64 	%rd20, %rd18, %rd19;
	ld.global.nc.f32 	%f898, [%rd20];
$L__BB3_11:
	mov.u32 	%r164, %tid.z;
	mov.u32 	%r165, %tid.y;
	mul.lo.s32 	%r166, %r165, 20;
	mad.lo.s32 	%r167, %r164, 40, %r166;
	mov.u32 	%r168, %tid.x;
	mul.lo.s32 	%r169, %r168, 5;
	add.s32 	%r170, %r167, %r169;
	shl.b32 	%r171, %r170, 2;
	mov.u32 	%r172, _ZZ24conv_partially_fused_oldE15pad_temp_shared;
	add.s32 	%r173, %r172, %r171;
	st.shared.f32 	[%r173+16], %f898;
	bar.sync 	0;
	mov.u32 	%r174, %ctaid.y;
	shl.b32 	%r175, %r174, 3;
	shl.b32 	%r176, %r164, 1;
	add.s32 	%r177, %r176, %r165;
	and.b32  	%r178, %r177, 7;
	or.b32  	%r179, %r175, %r178;
	add.s32 	%r180, %r179, -1;
	mov.u32 	%r181, %ctaid.x;
	shl.b32 	%r182, %r181, 4;
	add.s32 	%r183, %r169, %r182;
	add.s32 	%r185, %r183, -2;
	max.u32 	%r186, %r180, %r185;
	setp.gt.u32 	%p17, %r186, 255;
	mov.f32 	%f899, 0f00000000;
	@%p17 bra 	$L__BB3_13;
	ld.param.u64 	%rd142, [conv_partially_fused_old_param_0];
	add.s32 	%r187, %r2, 256;
	cvta.to.global.u64 	%rd21, %rd142;
	mul.wide.u32 	%rd22, %r187, 4;
	add.s64 	%rd23, %rd21, %rd22;
	ld.global.nc.f32 	%f899, [%rd23];
$L__BB3_13:
	mov.u32 	%r188, %tid.z;
	mov.u32 	%r189, %tid.y;
	mul.lo.s32 	%r190, %r189, 20;
	mad.lo.s32 	%r191, %r188, 40, %r190;
	mov.u32 	%r192, %tid.x;
	mul.lo.s32 	%r193, %r192, 5;
	add.s32 	%r194, %r191, %r193;
	shl.b32 	%r195, %r194, 2;
	mov.u32 	%r196, _ZZ24conv_partially_fused_oldE15pad_temp_shared;
	add.s32 	%r197, %r196, %r195;
	st.shared.f32 	[%r197+1280], %f899;
	mov.u32 	%r198, %ctaid.y;
	shl.b32 	%r199, %r198, 3;
	shl.b32 	%r200, %r188, 1;
	add.s32 	%r201, %r200, %r189;
	and.b32  	%r202, %r201, 7;
	or.b32  	%r203, %r199, %r202;
	add.s32 	%r204, %r203, -1;
	mov.u32 	%r205, %ctaid.x;
	shl.b32 	%r206, %r205, 4;
	add.s32 	%r207, %r193, %r206;
	add.s32 	%r209, %r207, -1;
	max.u32 	%r210, %r204, %r209;
	setp.gt.u32 	%p18, %r210, 255;
	mov.f32 	%f900, 0f00000000;
	@%p18 bra 	$L__BB3_15;
	ld.param.u64 	%rd143, [conv_partially_fused_old_param_0];
	add.s32 	%r211, %r2, 257;
	cvta.to.global.u64 	%rd24, %rd143;
	mul.wide.u32 	%rd25, %r211, 4;
	add.s64 	%rd26, %rd24, %rd25;
	ld.global.nc.f32 	%f900, [%rd26];
$L__BB3_15:
	mov.u32 	%r212, %tid.z;
	mov.u32 	%r213, %tid.y;
	mul.lo.s32 	%r214, %r213, 20;
	mad.lo.s32 	%r215, %r212, 40, %r214;
	mov.u32 	%r216, %tid.x;
	mul.lo.s32 	%r217, %r216, 5;
	add.s32 	%r218, %r215, %r217;
	shl.b32 	%r219, %r218, 2;
	mov.u32 	%r220, _ZZ24conv_partially_fused_oldE15pad_temp_shared;
	add.s32 	%r221, %r220, %r219;
	st.shared.f32 	[%r221+1284], %f900;
	mov.u32 	%r222, %ctaid.y;
	shl.b32 	%r223, %r222, 3;
	shl.b32 	%r224, %r212, 1;
	add.s32 	%r225, %r224, %r213;
	and.b32  	%r226, %r225, 7;
	or.b32  	%r227, %r223, %r226;
	add.s32 	%r228, %r227, -1;
	mov.u32 	%r229, %ctaid.x;
	shl.b32 	%r230, %r229, 4;
	add.s32 	%r231, %r217, %r230;
	max.u32 	%r233, %r228, %r231;
	setp.gt.u32 	%p19, %r233, 255;
	mov.f32 	%f901, 0f00000000;
	@%p19 bra 	$L__BB3_17;
	ld.param.u64 	%rd144, [conv_partially_fused_old_param_0];
	add.s32 	%r234, %r2, 258;
	cvta.to.global.u64 	%rd27, %rd144;
	mul.wide.u32 	%rd28, %r234, 4;
	add.s64 	%rd29, %rd27, %rd28;
	ld.global.nc.f32 	%f901, [%rd29];
$L__BB3_17:
	mov.u32 	%r235, %tid.z;
	mov.u32 	%r236, %tid.y;
	mul.lo.s32 	%r237, %r236, 20;
	mad.lo.s32 	%r238, %r235, 40, %r237;
	mov.u32 	%r239, %tid.x;
	mul.lo.s32 	%r240, %r239, 5;
	add.s32 	%r241, %r238, %r240;
	shl.b32 	%r242, %r241, 2;
	mov.u32 	%r243, _ZZ24conv_partially_fused_oldE15pad_temp_shared;
	add.s32 	%r244, %r243, %r242;
	st.shared.f32 	[%r244+1288], %f901;
	mov.u32 	%r245, %ctaid.y;
	shl.b32 	%r246, %r245, 3;
	shl.b32 	%r247, %r235, 1;
	add.s32 	%r248, %r247, %r236;
	and.b32  	%r249, %r248, 7;
	or.b32  	%r250, %r246, %r249;
	add.s32 	%r251, %r250, -1;
	mov.u32 	%r252, %ctaid.x;
	shl.b32 	%r253, %r252, 4;
	add.s32 	%r254, %r240, %r253;
	add.s32 	%r256, %r254, 1;
	max.u32 	%r257, %r251, %r256;
	setp.gt.u32 	%p20, %r257, 255;
	mov.f32 	%f902, 0f00000000;
	@%p20 bra 	$L__BB3_19;
	ld.param.u64 	%rd145, [conv_partially_fused_old_param_0];
	add.s32 	%r258, %r2, 259;
	cvta.to.global.u64 	%rd30, %rd145;
	mul.wide.u32 	%rd31, %r258, 4;
	add.s64 	%rd32, %rd30, %rd31;
	ld.global.nc.f32 	%f902, [%rd32];
$L__BB3_19:
	mov.u32 	%r259, %tid.z;
	mov.u32 	%r260, %tid.y;
	mul.lo.s32 	%r261, %r260, 20;
	mad.lo.s32 	%r262, %r259, 40, %r261;
	mov.u32 	%r263, %tid.x;
	mad.lo.s32 	%r264, %r263, 5, %r262;
	shl.b32 	%r265, %r264, 2;
	mov.u32 	%r266, _ZZ24conv_partially_fused_oldE15pad_temp_shared;
	add.s32 	%r267, %r266, %r265;
	st.shared.f32 	[%r267+1292], %f902;
	mov.f32 	%f903, 0f00000000;
	@%p21 bra 	$L__BB3_21;
	ld.param.u64 	%rd146, [conv_partially_fused_old_param_0];
	add.s32 	%r268, %r2, 260;
	cvta.to.global.u64 	%rd33, %rd146;
	mul.wide.u32 	%rd34, %r268, 4;
	add.s64 	%rd35, %rd33, %rd34;
	ld.global.nc.f32 	%f903, [%rd35];
$L__BB3_21:
	mov.u32 	%r269, %tid.z;
	mov.u32 	%r270, %tid.y;
	mul.lo.s32 	%r271, %r270, 20;
	mad.lo.s32 	%r272, %r269, 40, %r271;
	mov.u32 	%r273, %tid.x;
	mul.lo.s32 	%r274, %r273, 5;
	add.s32 	%r275, %r272, %r274;
	shl.b32 	%r276, %r275, 2;
	mov.u32 	%r277, _ZZ24conv_partially_fused_oldE15pad_temp_shared;
	add.s32 	%r278, %r277, %r276;
	st.shared.f32 	[%r278+1296], %f903;
	bar.sync 	0;
	mov.u32 	%r279, %ctaid.y;
	shl.b32 	%r280, %r279, 3;
	shl.b32 	%r281, %r269, 1;
	add.s32 	%r282, %r281, %r270;
	and.b32  	%r283, %r282, 7;
	or.b32  	%r284, %r280, %r283;
	mov.u32 	%r285, %ctaid.x;
	shl.b32 	%r286, %r285, 4;
	add.s32 	%r287, %r274, %r286;
	add.s32 	%r289, %r287, -2;
	max.u32 	%r290, %r284, %r289;
	setp.gt.u32 	%p22, %r290, 255;
	mov.f32 	%f904, 0f00000000;
	@%p22 bra 	$L__BB3_23;
	ld.param.u64 	%rd147, [conv_partially_fused_old_param_0];
	add.s32 	%r291, %r2, 512;
	cvta.to.global.u64 	%rd36, %rd147;
	mul.wide.u32 	%rd37, %r291, 4;
	add.s64 	%rd38, %rd36, %rd37;
	ld.global.nc.f32 	%f904, [%rd38];
$L__BB3_23:
	mov.u32 	%r292, %tid.z;
	mov.u32 	%r293, %tid.y;
	mul.lo.s32 	%r294, %r293, 20;
	mad.lo.s32 	%r295, %r292, 40, %r294;
	mov.u32 	%r296, %tid.x;
	mul.lo.s32 	%r297, %r296, 5;
	add.s32 	%r298, %r295, %r297;
	shl.b32 	%r299, %r298, 2;
	mov.u32 	%r300, _ZZ24conv_partially_fused_oldE15pad_temp_shared;
	add.s32 	%r301, %r300, %r299;
	st.shared.f32 	[%r301+2560], %f904;
	mov.u32 	%r302, %ctaid.y;
	shl.b32 	%r303, %r302, 3;
	shl.b32 	%r304, %r292, 1;
	add.s32 	%r305, %r304, %r293;
	and.b32  	%r306, %r305, 7;
	or.b32  	%r307, %r303, %r306;
	mov.u32 	%r308, %ctaid.x;
	shl.b32 	%r309, %r308, 4;
	add.s32 	%r310, %r297, %r309;
	add.s32 	%r312, %r310, -1;
	max.u32 	%r313, %r307, %r312;
	setp.gt.u32 	%p23, %r313, 255;
	mov.f32 	%f905, 0f00000000;
	@%p23 bra 	$L__BB3_25;
	ld.param.u64 	%rd148, [conv_partially_fused_old_param_0];
	add.s32 	%r314, %r2, 513;
	cvta.to.global.u64 	%rd39, %rd148;
	mul.wide.u32 	%rd40, %r314, 4;
	add.s64 	%rd41, %rd39, %rd40;
	ld.global.nc.f32 	%f905, [%rd41];
$L__BB3_25:
	mov.u32 	%r315, %tid.z;
	mov.u32 	%r316, %tid.y;
	mul.lo.s32 	%r317, %r316, 20;
	mad.lo.s32 	%r318, %r315, 40, %r317;
	mov.u32 	%r319, %tid.x;
	mul.lo.s32 	%r320, %r319, 5;
	add.s32 	%r321, %r318, %r320;
	shl.b32 	%r322, %r321, 2;
	mov.u32 	%r323, _ZZ24conv_partially_fused_oldE15pad_temp_shared;
	add.s32 	%r324, %r323, %r322;
	st.shared.f32 	[%r324+2564], %f905;
	mov.u32 	%r325, %ctaid.y;
	shl.b32 	%r326, %r325, 3;
	shl.b32 	%r327, %r315, 1;
	add.s32 	%r328, %r327, %r316;
	and.b32  	%r329, %r328, 7;
	or.b32  	%r330, %r326, %r329;
	mov.u32 	%r331, %ctaid.x;
	shl.b32 	%r332, %r331, 4;
	add.s32 	%r333, %r320, %r332;
	max.u32 	%r335, %r330, %r333;
	setp.gt.u32 	%p24, %r335, 255;
	mov.f32 	%f906, 0f00000000;
	@%p24 bra 	$L__BB3_27;
	ld.param.u64 	%rd149, [conv_partially_fused_old_param_0];
	add.s32 	%r336, %r2, 514;
	cvta.to.global.u64 	%rd42, %rd149;
	mul.wide.u32 	%rd43, %r336, 4;
	add.s64 	%rd44, %rd42, %rd43;
	ld.global.nc.f32 	%f906, [%rd44];
$L__BB3_27:
	mov.u32 	%r337, %tid.z;
	mov.u32 	%r338, %tid.y;
	mul.lo.s32 	%r339, %r338, 20;
	mad.lo.s32 	%r340, %r337, 40, %r339;
	mov.u32 	%r341, %tid.x;
	mul.lo.s32 	%r342, %r341, 5;
	add.s32 	%r343, %r340, %r342;
	shl.b32 	%r344, %r343, 2;
	mov.u32 	%r345, _ZZ24conv_partially_fused_oldE15pad_temp_shared;
	add.s32 	%r346, %r345, %r344;
	st.shared.f32 	[%r346+2568], %f906;
	mov.u32 	%r347, %ctaid.y;
	shl.b32 	%r348, %r347, 3;
	shl.b32 	%r349, %r337, 1;
	add.s32 	%r350, %r349, %r338;
	and.b32  	%r351, %r350, 7;
	or.b32  	%r352, %r348, %r351;
	mov.u32 	%r353, %ctaid.x;
	shl.b32 	%r354, %r353, 4;
	add.s32 	%r355, %r342, %r354;
	add.s32 	%r357, %r355, 1;
	max.u32 	%r358, %r352, %r357;
	setp.gt.u32 	%p25, %r358, 255;
	mov.f32 	%f907, 0f00000000;
	@%p25 bra 	$L__BB3_29;
	ld.param.u64 	%rd150, [conv_partially_fused_old_param_0];
	add.s32 	%r359, %r2, 515;
	cvta.to.global.u64 	%rd45, %rd150;
	mul.wide.u32 	%rd46, %r359, 4;
	add.s64 	%rd47, %rd45, %rd46;
	ld.global.nc.f32 	%f907, [%rd47];
$L__BB3_29:
	mov.u32 	%r360, %tid.z;
	mov.u32 	%r361, %tid.y;
	mul.lo.s32 	%r362, %r361, 20;
	mad.lo.s32 	%r363, %r360, 40, %r362;
	mov.u32 	%r364, %tid.x;
	mul.lo.s32 	%r365, %r364, 5;
	add.s32 	%r366, %r363, %r365;
	shl.b32 	%r367, %r366, 2;
	mov.u32 	%r368, _ZZ24conv_partially_fused_oldE15pad_temp_shared;
	add.s32 	%r369, %r368, %r367;
	st.shared.f32 	[%r369+2572], %f907;
	mov.u32 	%r370, %ctaid.y;
	shl.b32 	%r371, %r370, 3;
	shl.b32 	%r372, %r360, 1;
	add.s32 	%r373, %r372, %r361;
	and.b32  	%r374, %r373, 7;
	or.b32  	%r375, %r371, %r374;
	mov.u32 	%r376, %ctaid.x;
	shl.b32 	%r377, %r376, 4;
	add.s32 	%r378, %r365, %r377;
	add.s32 	%r380, %r378, 2;
	max.u32 	%r381, %r375, %r380;
	setp.gt.u32 	%p26, %r381, 255;
	mov.f32 	%f908, 0f00000000;
	@%p26 bra 	$L__BB3_31;
	ld.param.u64 	%rd151, [conv_partially_fused_old_param_0];
	add.s32 	%r382, %r2, 516;
	cvta.to.global.u64 	%rd48, %rd151;
	mul.wide.u32 	%rd49, %r382, 4;
	add.s64 	%rd50, %rd48, %rd49;
	ld.global.nc.f32 	%f908, [%rd50];
$L__BB3_31:
	mov.u32 	%r383, %tid.z;
	mov.u32 	%r384, %tid.y;
	mul.lo.s32 	%r385, %r384, 20;
	mad.lo.s32 	%r386, %r383, 40, %r385;
	mov.u32 	%r387, %tid.x;
	mul.lo.s32 	%r388, %r387, 5;
	add.s32 	%r389, %r386, %r388;
	shl.b32 	%r390, %r389, 2;
	mov.u32 	%r391, _ZZ24conv_partially_fused_oldE15pad_temp_shared;
	add.s32 	%r392, %r391, %r390;
	st.shared.f32 	[%r392+2576], %f908;
	bar.sync 	0;
	mov.u32 	%r393, %ctaid.y;
	shl.b32 	%r394, %r393, 3;
	shl.b32 	%r395, %r383, 1;
	add.s32 	%r396, %r395, %r384;
	and.b32  	%r397, %r396, 7;
	or.b32  	%r398, %r394, %r397;
	add.s32 	%r399, %r398, 1;
	mov.u32 	%r400, %ctaid.x;
	shl.b32 	%r401, %r400, 4;
	add.s32 	%r402, %r388, %r401;
	add.s32 	%r404, %r402, -2;
	max.u32 	%r405, %r399, %r404;
	setp.gt.u32 	%p27, %r405, 255;
	mov.f32 	%f909, 0f00000000;
	@%p27 bra 	$L__BB3_33;
	ld.param.u64 	%rd152, [conv_partially_fused_old_param_0];
	add.s32 	%r406, %r2, 768;
	cvta.to.global.u64 	%rd51, %rd152;
	mul.wide.u32 	%rd52, %r406, 4;
	add.s64 	%rd53, %rd51, %rd52;
	ld.global.nc.f32 	%f909, [%rd53];
$L__BB3_33:
	mov.u32 	%r407, %tid.z;
	mov.u32 	%r408, %tid.y;
	mul.lo.s32 	%r409, %r408, 20;
	mad.lo.s32 	%r410, %r407, 40, %r409;
	mov.u32 	%r411, %tid.x;
	mad.lo.s32 	%r412, %r411, 5, %r410;
	shl.b32 	%r413, %r412, 2;
	mov.u32 	%r414, _ZZ24conv_partially_fused_oldE15pad_temp_shared;
	add.s32 	%r415, %r414, %r413;
	st.shared.f32 	[%r415+3840], %f909;
	mov.f32 	%f910, 0f00000000;
	@%p28 bra 	$L__BB3_35;
	ld.param.u64 	%rd153, [conv_partially_fused_old_param_0];
	add.s32 	%r416, %r2, 769;
	cvta.to.global.u64 	%rd54, %rd153;
	mul.wide.u32 	%rd55, %r416, 4;
	add.s64 	%rd56, %rd54, %rd55;
	ld.global.nc.f32 	%f910, [%rd56];
$L__BB3_35:
	mov.u32 	%r417, %tid.z;
	mov.u32 	%r418, %tid.y;
	mul.lo.s32 	%r419, %r418, 20;
	mad.lo.s32 	%r420, %r417, 40, %r419;
	mov.u32 	%r421, %tid.x;
	mul.lo.s32 	%r422, %r421, 5;
	add.s32 	%r423, %r420, %r422;
	shl.b32 	%r424, %r423, 2;
	mov.u32 	%r425, _ZZ24conv_partially_fused_oldE15pad_temp_shared;
	add.s32 	%r426, %r425, %r424;
	st.shared.f32 	[%r426+3844], %f910;
	mov.u32 	%r427, %ctaid.y;
	shl.b32 	%r428, %r427, 3;
	shl.b32 	%r429, %r417, 1;
	add.s32 	%r430, %r429, %r418;
	and.b32  	%r431, %r430, 7;
	or.b32  	%r432, %r428, %r431;
	add.s32 	%r433, %r432, 1;
	mov.u32 	%r434, %ctaid.x;
	shl.b32 	%r435, %r434, 4;
	add.s32 	%r436, %r422, %r435;
	max.u32 	%r438, %r433, %r436;
	setp.gt.u32 	%p29, %r438, 255;
	mov.f32 	%f911, 0f00000000;
	@%p29 bra 	$L__BB3_37;
	ld.param.u64 	%rd154, [conv_partially_fused_old_param_0];
	add.s32 	%r439, %r2, 770;
	cvta.to.global.u64 	%rd57, %rd154;
	mul.wide.u32 	%rd58, %r439, 4;
	add.s64 	%rd59, %rd57, %rd58;
	ld.global.nc.f32 	%f911, [%rd59];
$L__BB3_37:
	mov.u32 	%r440, %tid.z;
	mov.u32 	%r441, %tid.y;
	mul.lo.s32 	%r442, %r441, 20;
	mad.lo.s32 	%r443, %r440, 40, %r442;
	mov.u32 	%r444, %tid.x;
	mad.lo.s32 	%r445, %r444, 5, %r443;
	shl.b32 	%r446, %r445, 2;
	mov.u32 	%r447, _ZZ24conv_partially_fused_oldE15pad_temp_shared;
	add.s32 	%r448, %r447, %r446;
	st.shared.f32 	[%r448+3848], %f911;
	mov.f32 	%f912, 0f00000000;
	@%p30 bra 	$L__BB3_39;
	ld.param.u64 	%rd155, [conv_partially_fused_old_param_0];
	add.s32 	%r449, %r2, 771;
	cvta.to.global.u64 	%rd60, %rd155;
	mul.wide.u32 	%rd61, %r449, 4;
	add.s64 	%rd62, %rd60, %rd61;
	ld.global.nc.f32 	%f912, [%rd62];
$L__BB3_39:
	mov.u32 	%r450, %tid.z;
	mov.u32 	%r451, %tid.y;
	mul.lo.s32 	%r452, %r451, 20;
	mad.lo.s32 	%r453, %r450, 40, %r452;
	mov.u32 	%r454, %tid.x;
	mad.lo.s32 	%r455, %r454, 5, %r453;
	shl.b32 	%r456, %r455, 2;
	mov.u32 	%r457, _ZZ24conv_partially_fused_oldE15pad_temp_shared;
	add.s32 	%r458, %r457, %r456;
	st.shared.f32 	[%r458+3852], %f912;
	mov.f32 	%f913, 0f00000000;
	@%p31 bra 	$L__BB3_41;
	ld.param.u64 	%rd156, [conv_partially_fused_old_param_0];
	add.s32 	%r459, %r2, 772;
	cvta.to.global.u64 	%rd63, %rd156;
	mul.wide.u32 	%rd64, %r459, 4;
	add.s64 	%rd65, %rd63, %rd64;
	ld.global.nc.f32 	%f913, [%rd65];
$L__BB3_41:
	mov.u32 	%r460, %tid.z;
	mov.u32 	%r461, %tid.y;
	mul.lo.s32 	%r462, %r461, 20;
	mad.lo.s32 	%r463, %r460, 40, %r462;
	mov.u32 	%r464, %tid.x;
	mul.lo.s32 	%r465, %r464, 5;
	add.s32 	%r466, %r463, %r465;
	shl.b32 	%r467, %r466, 2;
	mov.u32 	%r468, _ZZ24conv_partially_fused_oldE15pad_temp_shared;
	add.s32 	%r469, %r468, %r467;
	st.shared.f32 	[%r469+3856], %f913;
	bar.sync 	0;
	mov.u32 	%r470, %ctaid.y;
	shl.b32 	%r471, %r470, 3;
	shl.b32 	%r472, %r460, 1;
	add.s32 	%r473, %r472, %r461;
	and.b32  	%r474, %r473, 7;
	or.b32  	%r475, %r471, %r474;
	add.s32 	%r476, %r475, 2;
	mov.u32 	%r477, %ctaid.x;
	shl.b32 	%r478, %r477, 4;
	add.s32 	%r479, %r465, %r478;
	add.s32 	%r481, %r479, -2;
	max.u32 	%r482, %r476, %r481;
	setp.gt.u32 	%p32, %r482, 255;
	mov.f32 	%f914, 0f00000000;
	@%p32 bra 	$L__BB3_43;
	ld.param.u64 	%rd157, [conv_partially_fused_old_param_0];
	add.s32 	%r483, %r2, 1024;
	cvta.to.global.u64 	%rd66, %rd157;
	mul.wide.u32 	%rd67, %r483, 4;
	add.s64 	%rd68, %rd66, %rd67;
	ld.global.nc.f32 	%f914, [%rd68];
$L__BB3_43:
	mov.u32 	%r484, %tid.z;
	mov.u32 	%r485, %tid.y;
	mul.lo.s32 	%r486, %r485, 20;
	mad.lo.s32 	%r487, %r484, 40, %r486;
	mov.u32 	%r488, %tid.x;
	mul.lo.s32 	%r489, %r488, 5;
	add.s32 	%r490, %r487, %r489;
	shl.b32 	%r491, %r490, 2;
	mov.u32 	%r492, _ZZ24conv_partially_fused_oldE15pad_temp_shared;
	add.s32 	%r493, %r492, %r491;
	st.shared.f32 	[%r493+5120], %f914;
	mov.u32 	%r494, %ctaid.y;
	shl.b32 	%r495, %r494, 3;
	shl.b32 	%r496, %r484, 1;
	add.s32 	%r497, %r496, %r485;
	and.b32  	%r498, %r497, 7;
	or.b32  	%r499, %r495, %r498;
	add.s32 	%r500, %r499, 2;
	mov.u32 	%r501, %ctaid.x;
	shl.b32 	%r502, %r501, 4;
	add.s32 	%r503, %r489, %r502;
	add.s32 	%r505, %r503, -1;
	max.u32 	%r506, %r500, %r505;
	setp.gt.u32 	%p33, %r506, 255;
	mov.f32 	%f915, 0f00000000;
	@%p33 bra 	$L__BB3_45;
	ld.param.u64 	%rd158, [conv_partially_fused_old_param_0];
	add.s32 	%r507, %r2, 1025;
	cvta.to.global.u64 	%rd69, %rd158;
	mul.wide.u32 	%rd70, %r507, 4;
	add.s64 	%rd71, %rd69, %rd70;
	ld.global.nc.f32 	%f915, [%rd71];
$L__BB3_45:
	mov.u32 	%r508, %tid.z;
	mov.u32 	%r509, %tid.y;
	mul.lo.s32 	%r510, %r509, 20;
	mad.lo.s32 	%r511, %r508, 40, %r510;
	mov.u32 	%r512, %tid.x;
	mul.lo.s32 	%r513, %r512, 5;
	add.s32 	%r514, %r511, %r513;
	shl.b32 	%r515, %r514, 2;
	mov.u32 	%r516, _ZZ24conv_partially_fused_oldE15pad_temp_shared;
	add.s32 	%r517, %r516, %r515;
	st.shared.f32 	[%r517+5124], %f915;
	mov.u32 	%r518, %ctaid.y;
	shl.b32 	%r519, %r518, 3;
	shl.b32 	%r520, %r508, 1;
	add.s32 	%r521, %r520, %r509;
	and.b32  	%r522, %r521, 7;
	or.b32  	%r523, %r519, %r522;
	add.s32 	%r524, %r523, 2;
	mov.u32 	%r525, %ctaid.x;
	shl.b32 	%r526, %r525, 4;
	add.s32 	%r527, %r513, %r526;
	max.u32 	%r529, %r524, %r527;
	setp.gt.u32 	%p34, %r529, 255;
	mov.f32 	%f916, 0f00000000;
	@%p34 bra 	$L__BB3_47;
	ld.param.u64 	%rd159, [conv_partially_fused_old_param_0];
	add.s32 	%r530, %r2, 1026;
	cvta.to.global.u64 	%rd72, %rd159;
	mul.wide.u32 	%rd73, %r530, 4;
	add.s64 	%rd74, %rd72, %rd73;
	ld.global.nc.f32 	%f916, [%rd74];
$L__BB3_47:
	mov.u32 	%r531, %tid.z;
	mov.u32 	%r532, %tid.y;
	mul.lo.s32 	%r533, %r532, 20;
	mad.lo.s32 	%r534, %r531, 40, %r533;
	mov.u32 	%r535, %tid.x;
	mul.lo.s32 	%r536, %r535, 5;
	add.s32 	%r537, %r534, %r536;
	shl.b32 	%r538, %r537, 2;
	mov.u32 	%r539, _ZZ24conv_partially_fused_oldE15pad_temp_shared;
	add.s32 	%r540, %r539, %r538;
	st.shared.f32 	[%r540+5128], %f916;
	mov.u32 	%r541, %ctaid.y;
	shl.b32 	%r542, %r541, 3;
	shl.b32 	%r543, %r531, 1;
	add.s32 	%r544, %r543, %r532;
	and.b32  	%r545, %r544, 7;
	or.b32  	%r546, %r542, %r545;
	add.s32 	%r547, %r546, 2;
	mov.u32 	%r548, %ctaid.x;
	shl.b32 	%r549, %r548, 4;
	add.s32 	%r550, %r536, %r549;
	add.s32 	%r552, %r550, 1;
	max.u32 	%r553, %r547, %r552;
	setp.gt.u32 	%p35, %r553, 255;
	mov.f32 	%f917, 0f00000000;
	@%p35 bra 	$L__BB3_49;
	ld.param.u64 	%rd160, [conv_partially_fused_old_param_0];
	add.s32 	%r554, %r2, 1027;
	cvta.to.global.u64 	%rd75, %rd160;
	mul.wide.u32 	%rd76, %r554, 4;
	add.s64 	%rd77, %rd75, %rd76;
	ld.global.nc.f32 	%f917, [%rd77];
$L__BB3_49:
	mov.u32 	%r555, %tid.z;
	mov.u32 	%r556, %tid.y;
	mul.lo.s32 	%r557, %r556, 20;
	mad.lo.s32 	%r558, %r555, 40, %r557;
	mov.u32 	%r559, %tid.x;
	mul.lo.s32 	%r560, %r559, 5;
	add.s32 	%r561, %r558, %r560;
	shl.b32 	%r562, %r561, 2;
	mov.u32 	%r563, _ZZ24conv_partially_fused_oldE15pad_temp_shared;
	add.s32 	%r564, %r563, %r562;
	st.shared.f32 	[%r564+5132], %f917;
	mov.u32 	%r565, %ctaid.y;
	shl.b32 	%r566, %r565, 3;
	shl.b32 	%r567, %r555, 1;
	add.s32 	%r568, %r567, %r556;
	and.b32  	%r569, %r568, 7;
	or.b32  	%r570, %r566, %r569;
	add.s32 	%r571, %r570, 2;
	mov.u32 	%r572, %ctaid.x;
	shl.b32 	%r573, %r572, 4;
	add.s32 	%r574, %r560, %r573;
	add.s32 	%r576, %r574, 2;
	max.u32 	%r577, %r571, %r576;
	setp.gt.u32 	%p36, %r577, 255;
	mov.f32 	%f918, 0f00000000;
	@%p36 bra 	$L__BB3_51;
	ld.param.u64 	%rd161, [conv_partially_fused_old_param_0];
	add.s32 	%r578, %r2, 1028;
	cvta.to.global.u64 	%rd78, %rd161;
	mul.wide.u32 	%rd79, %r578, 4;
	add.s64 	%rd80, %rd78, %rd79;
	ld.global.nc.f32 	%f918, [%rd80];
$L__BB3_51:
	mov.u32 	%r580, %tid.z;
	mov.u32 	%r581, %tid.y;
	mul.lo.s32 	%r582, %r581, 20;
	mad.lo.s32 	%r583, %r580, 40, %r582;
	mov.u32 	%r584, %tid.x;
	mad.lo.s32 	%r585, %r584, 5, %r583;
	shl.b32 	%r586, %r585, 2;
	mov.u32 	%r587, _ZZ24conv_partially_fused_oldE15pad_temp_shared;
	add.s32 	%r588, %r587, %r586;
	st.shared.f32 	[%r588+5136], %f918;
	mov.b32 	%r693, 0;
$L__BB3_52:
	ld.param.u64 	%rd162, [conv_partially_fused_old_param_1];
	bar.sync 	0;
	mov.u32 	%r590, %tid.z;
	mov.u32 	%r591, %tid.y;
	mul.lo.s32 	%r592, %r591, 1600;
	mad.lo.s32 	%r593, %r590, 3200, %r592;
	mov.u32 	%r594, %tid.x;
	shr.u32 	%r595, %r594, 1;
	mad.lo.s32 	%r596, %r595, 800, %r593;
	and.b32  	%r597, %r594, 1;
	setp.eq.b32 	%p38, %r597, 1;
	selp.b32 	%r598, 25, 0, %p38;
	or.b32  	%r599, %r596, %r598;
	mad.lo.s32 	%r600, %r692, 50, %r599;
	mad.lo.s32 	%r601, %r693, 5, %r600;
	cvta.to.global.u64 	%rd81, %rd162;
	mul.wide.u32 	%rd82, %r601, 4;
	add.s64 	%rd83, %rd81, %rd82;
	ld.global.nc.f32 	%f720, [%rd83];
	mul.lo.s32 	%r602, %r591, 20;
	mad.lo.s32 	%r603, %r590, 40, %r602;
	mad.lo.s32 	%r604, %r594, 5, %r603;
	shl.b32 	%r605, %r604, 2;
	mov.u32 	%r606, _ZZ24conv_partially_fused_oldE14kernel5_shared;
	add.s32 	%r607, %r606, %r605;
	st.shared.f32 	[%r607], %f720;
	ld.global.nc.f32 	%f721, [%rd83+4];
	st.shared.f32 	[%r607+4], %f721;
	ld.global.nc.f32 	%f722, [%rd83+8];
	st.shared.f32 	[%r607+8], %f722;
	ld.global.nc.f32 	%f723, [%rd83+12];
	st.shared.f32 	[%r607+12], %f723;
	ld.global.nc.f32 	%f724, [%rd83+16];
	st.shared.f32 	[%r607+16], %f724;
	bar.sync 	0;
	mov.b32 	%r694, 0;
	mov.pred 	%p48, -1;
$L__BB3_53:
	mov.pred 	%p5, %p48;
	mov.u32 	%r609, %tid.x;
	shl.b32 	%r610, %r609, 2;
	mov.u32 	%r611, %tid.y;
	mad.lo.s32 	%r612, %r611, 20, %r610;
	mad.lo.s32 	%r613, %r693, 320, %r612;
	mad.lo.s32 	%r614, %r694, 160, %r613;
	shl.b32 	%r615, %r614, 2;
	mov.u32 	%r616, _ZZ24conv_partially_fused_oldE15pad_temp_shared;
	add.s32 	%r617, %r616, %r615;
	add.s32 	%r695, %r617, 320;
	mov.u32 	%r618, %tid.z;
	mov.u32 	%r619, _ZZ24conv_partially_fused_oldE14kernel5_shared;
	mad.lo.s32 	%r620, %r618, 160, %r619;
	mad.lo.s32 	%r621, %r694, 20, %r620;
	add.s32 	%r6, %r621, 120;
	ld.shared.f32 	%f1047, [%r617+320];
	mov.b32 	%r696, 320;
$L__BB3_54:
	ld.shared.f32 	%f725, [%r695+-320];
	ld.shared.f32 	%f726, [%r695+-160];
	ld.shared.f32 	%f727, [%r695+160];
	ld.shared.f32 	%f728, [%r695+-316];
	ld.shared.f32 	%f729, [%r695+-156];
	add.s32 	%r9, %r695, 4;
	ld.shared.f32 	%f373, [%r695+4];
	ld.shared.f32 	%f730, [%r695+164];
	ld.shared.f32 	%f731, [%r695+-312];
	ld.shared.f32 	%f732, [%r695+-152];
	ld.shared.f32 	%f733, [%r695+8];
	ld.shared.f32 	%f734, [%r695+168];
	ld.shared.f32 	%f735, [%r695+-308];
	ld.shared.f32 	%f736, [%r695+-148];
	ld.shared.f32 	%f737, [%r695+12];
	ld.shared.f32 	%f738, [%r695+172];
	add.s32 	%r622, %r6, %r696;
	ld.shared.f32 	%f739, [%r622+-440];
	ld.shared.f32 	%f740, [%r622+-400];
	ld.shared.f32 	%f741, [%r622+-360];
	ld.shared.f32 	%f742, [%r622+-320];
	fma.rn.f32 	%f1111, %f725, %f739, %f1111;
	fma.rn.f32 	%f1095, %f726, %f739, %f1095;
	fma.rn.f32 	%f1079, %f1047, %f739, %f1079;
	fma.rn.f32 	%f1063, %f727, %f739, %f1063;
	fma.rn.f32 	%f1110, %f728, %f739, %f1110;
	fma.rn.f32 	%f1094, %f729, %f739, %f1094;
	fma.rn.f32 	%f1078, %f373, %f739, %f1078;
	fma.rn.f32 	%f1062, %f730, %f739, %f1062;
	fma.rn.f32 	%f1109, %f731, %f739, %f1109;
	fma.rn.f32 	%f1093, %f732, %f739, %f1093;
	fma.rn.f32 	%f1077, %f733, %f739, %f1077;
	fma.rn.f32 	%f1061, %f734, %f739, %f1061;
	fma.rn.f32 	%f1108, %f735, %f739, %f1108;
	fma.rn.f32 	%f1092, %f736, %f739, %f1092;
	fma.rn.f32 	%f1076, %f737, %f739, %f1076;
	fma.rn.f32 	%f1060, %f738, %f739, %f1060;
	fma.rn.f32 	%f1107, %f725, %f740, %f1107;
	fma.rn.f32 	%f1091, %f726, %f740, %f1091;
	fma.rn.f32 	%f1075, %f1047, %f740, %f1075;
	fma.rn.f32 	%f1059, %f727, %f740, %f1059;
	fma.rn.f32 	%f1106, %f728, %f740, %f1106;
	fma.rn.f32 	%f1090, %f729, %f740, %f1090;
	fma.rn.f32 	%f1074, %f373, %f740, %f1074;
	fma.rn.f32 	%f1058, %f730, %f740, %f1058;
	fma.rn.f32 	%f1105, %f731, %f740, %f1105;
	fma.rn.f32 	%f1089, %f732, %f740, %f1089;
	fma.rn.f32 	%f1073, %f733, %f740, %f1073;
	fma.rn.f32 	%f1057, %f734, %f740, %f1057;
	fma.rn.f32 	%f1104, %f735, %f740, %f1104;
	fma.rn.f32 	%f1088, %f736, %f740, %f1088;
	fma.rn.f32 	%f1072, %f737, %f740, %f1072;
	fma.rn.f32 	%f1056, %f738, %f740, %f1056;
	fma.rn.f32 	%f1103, %f725, %f741, %f1103;
	fma.rn.f32 	%f1087, %f726, %f741, %f1087;
	fma.rn.f32 	%f1071, %f1047, %f741, %f1071;
	fma.rn.f32 	%f1055, %f727, %f741, %f1055;
	fma.rn.f32 	%f1102, %f728, %f741, %f1102;
	fma.rn.f32 	%f1086, %f729, %f741, %f1086;
	fma.rn.f32 	%f1070, %f373, %f741, %f1070;
	fma.rn.f32 	%f1054, %f730, %f741, %f1054;
	fma.rn.f32 	%f1101, %f731, %f741, %f1101;
	fma.rn.f32 	%f1085, %f732, %f741, %f1085;
	fma.rn.f32 	%f1069, %f733, %f741, %f1069;
	fma.rn.f32 	%f1053, %f734, %f741, %f1053;
	fma.rn.f32 	%f1100, %f735, %f741, %f1100;
	fma.rn.f32 	%f1084, %f736, %f741, %f1084;
	fma.rn.f32 	%f1068, %f737, %f741, %f1068;
	fma.rn.f32 	%f1052, %f738, %f741, %f1052;
	fma.rn.f32 	%f1099, %f725, %f742, %f1099;
	fma.rn.f32 	%f1083, %f726, %f742, %f1083;
	fma.rn.f32 	%f1067, %f1047, %f742, %f1067;
	fma.rn.f32 	%f1051, %f727, %f742, %f1051;
	fma.rn.f32 	%f1098, %f728, %f742, %f1098;
	fma.rn.f32 	%f1082, %f729, %f742, %f1082;
	fma.rn.f32 	%f1066, %f373, %f742, %f1066;
	fma.rn.f32 	%f1050, %f730, %f742, %f1050;
	fma.rn.f32 	%f1097, %f731, %f742, %f1097;
	fma.rn.f32 	%f1081, %f732, %f742, %f1081;
	fma.rn.f32 	%f1065, %f733, %f742, %f1065;
	fma.rn.f32 	%f1049, %f734, %f742, %f1049;
	fma.rn.f32 	%f1096, %f735, %f742, %f1096;
	fma.rn.f32 	%f1080, %f736, %f742, %f1080;
	fma.rn.f32 	%f1064, %f737, %f742, %f1064;
	fma.rn.f32 	%f1048, %f738, %f742, %f1048;
	add.s32 	%r696, %r696, 4;
	setp.ne.s32 	%p39, %r696, 340;
	mov.f32 	%f1047, %f373;
	mov.u32 	%r695, %r9;
	@%p39 bra 	$L__BB3_54;
	mov.b32 	%r694, 1;
	mov.pred 	%p48, 0;
	@%p5 bra 	$L__BB3_53;
	add.s32 	%r693, %r693, 1;
	setp.ne.s32 	%p41, %r693, 5;
	@%p41 bra 	$L__BB3_52;
	mov.b32 	%r697, 0;
$L__BB3_58:
	ld.param.u64 	%rd163, [conv_partially_fused_old_param_2];
	bar.sync 	0;
	mov.u32 	%r626, %tid.z;
	mov.u32 	%r627, %tid.y;
	mul.lo.s32 	%r628, %r627, 576;
	mad.lo.s32 	%r629, %r626, 1152, %r628;
	mov.u32 	%r630, %tid.x;
	shr.u32 	%r631, %r630, 1;
	mad.lo.s32 	%r632, %r631, 288, %r629;
	and.b32  	%r633, %r630, 1;
	setp.eq.b32 	%p43, %r633, 1;
	selp.b32 	%r634, 9, 0, %p43;
	or.b32  	%r635, %r632, %r634;
	mad.lo.s32 	%r636, %r692, 18, %r635;
	mad.lo.s32 	%r637, %r697, 3, %r636;
	cvta.to.global.u64 	%rd84, %rd163;
	mul.wide.u32 	%rd85, %r637, 4;
	add.s64 	%rd86, %rd84, %rd85;
	ld.global.nc.f32 	%f743, [%rd86];
	mul.lo.s32 	%r638, %r627, 12;
	mad.lo.s32 	%r639, %r626, 24, %r638;
	mad.lo.s32 	%r640, %r630, 3, %r639;
	shl.b32 	%r641, %r640, 2;
	mov.u32 	%r642, _ZZ24conv_partially_fused_oldE14kernel3_shared;
	add.s32 	%r643, %r642, %r641;
	st.shared.f32 	[%r643], %f743;
	ld.global.nc.f32 	%f744, [%rd86+4];
	st.shared.f32 	[%r643+4], %f744;
	ld.global.nc.f32 	%f745, [%rd86+8];
	st.shared.f32 	[%r643+8], %f745;
	bar.sync 	0;
	mov.b32 	%r698, 0;
	mov.pred 	%p49, -1;
$L__BB3_59:
	mov.pred 	%p6, %p49;
	mov.u32 	%r645, %tid.x;
	shl.b32 	%r646, %r645, 2;
	mov.u32 	%r647, %tid.y;
	mad.lo.s32 	%r648, %r647, 20, %r646;
	shl.b32 	%r649, %r647, 3;
	sub.s32 	%r650, %r648, %r649;
	mad.lo.s32 	%r14, %r698, 96, %r650;
	mov.u32 	%r651, %tid.z;
	mul.lo.s32 	%r652, %r651, 24;
	mad.lo.s32 	%r15, %r698, 3, %r652;
	mov.b32 	%r699, 0;
$L__BB3_60:
	add.s32 	%r653, %r14, %r699;
	mad.lo.s32 	%r654, %r697, 192, %r653;
	shl.b32 	%r655, %r654, 2;
	mov.u32 	%r656, _ZZ24conv_partially_fused_oldE15pad_temp_shared;
	add.s32 	%r657, %r656, %r655;
	ld.shared.f32 	%f746, [%r657];
	ld.shared.f32 	%f747, [%r657+96];
	ld.shared.f32 	%f748, [%r657+192];
	ld.shared.f32 	%f749, [%r657+288];
	ld.shared.f32 	%f750, [%r657+4];
	ld.shared.f32 	%f751, [%r657+100];
	ld.shared.f32 	%f752, [%r657+196];
	ld.shared.f32 	%f753, [%r657+292];
	ld.shared.f32 	%f754, [%r657+8];
	ld.shared.f32 	%f755, [%r657+104];
	ld.shared.f32 	%f756, [%r657+200];
	ld.shared.f32 	%f757, [%r657+296];
	ld.shared.f32 	%f758, [%r657+12];
	ld.shared.f32 	%f759, [%r657+108];
	ld.shared.f32 	%f760, [%r657+204];
	ld.shared.f32 	%f761, [%r657+300];
	add.s32 	%r658, %r15, %r699;
	shl.b32 	%r659, %r658, 2;
	mov.u32 	%r660, _ZZ24conv_partially_fused_oldE14kernel3_shared;
	add.s32 	%r661, %r660, %r659;
	ld.shared.f32 	%f762, [%r661];
	ld.shared.f32 	%f763, [%r661+24];
	ld.shared.f32 	%f764, [%r661+48];
	ld.shared.f32 	%f765, [%r661+72];
	fma.rn.f32 	%f1303, %f746, %f762, %f1303;
	fma.rn.f32 	%f1287, %f747, %f762, %f1287;
	fma.rn.f32 	%f1271, %f748, %f762, %f1271;
	fma.rn.f32 	%f1255, %f749, %f762, %f1255;
	fma.rn.f32 	%f1302, %f750, %f762, %f1302;
	fma.rn.f32 	%f1286, %f751, %f762, %f1286;
	fma.rn.f32 	%f1270, %f752, %f762, %f1270;
	fma.rn.f32 	%f1254, %f753, %f762, %f1254;
	fma.rn.f32 	%f1301, %f754, %f762, %f1301;
	fma.rn.f32 	%f1285, %f755, %f762, %f1285;
	fma.rn.f32 	%f1269, %f756, %f762, %f1269;
	fma.rn.f32 	%f1253, %f757, %f762, %f1253;
	fma.rn.f32 	%f1300, %f758, %f762, %f1300;
	fma.rn.f32 	%f1284, %f759, %f762, %f1284;
	fma.rn.f32 	%f1268, %f760, %f762, %f1268;
	fma.rn.f32 	%f1252, %f761, %f762, %f1252;
	fma.rn.f32 	%f1299, %f746, %f763, %f1299;
	fma.rn.f32 	%f1283, %f747, %f763, %f1283;
	fma.rn.f32 	%f1267, %f748, %f763, %f1267;
	fma.rn.f32 	%f1251, %f749, %f763, %f1251;
	fma.rn.f32 	%f1298, %f750, %f763, %f1298;
	fma.rn.f32 	%f1282, %f751, %f763, %f1282;
	fma.rn.f32 	%f1266, %f752, %f763, %f1266;
	fma.rn.f32 	%f1250, %f753, %f763, %f1250;
	fma.rn.f32 	%f1297, %f754, %f763, %f1297;
	fma.rn.f32 	%f1281, %f755, %f763, %f1281;
	fma.rn.f32 	%f1265, %f756, %f763, %f1265;
	fma.rn.f32 	%f1249, %f757, %f763, %f1249;
	fma.rn.f32 	%f1296, %f758, %f763, %f1296;
	fma.rn.f32 	%f1280, %f759, %f763, %f1280;
	fma.rn.f32 	%f1264, %f760, %f763, %f1264;
	fma.rn.f32 	%f1248, %f761, %f763, %f1248;
	fma.rn.f32 	%f1295, %f746, %f764, %f1295;
	fma.rn.f32 	%f1279, %f747, %f764, %f1279;
	fma.rn.f32 	%f1263, %f748, %f764, %f1263;
	fma.rn.f32 	%f1247, %f749, %f764, %f1247;
	fma.rn.f32 	%f1294, %f750, %f764, %f1294;
	fma.rn.f32 	%f1278, %f751, %f764, %f1278;
	fma.rn.f32 	%f1262, %f752, %f764, %f1262;
	fma.rn.f32 	%f1246, %f753, %f764, %f1246;
	fma.rn.f32 	%f1293, %f754, %f764, %f1293;
	fma.rn.f32 	%f1277, %f755, %f764, %f1277;
	fma.rn.f32 	%f1261, %f756, %f764, %f1261;
	fma.rn.f32 	%f1245, %f757, %f764, %f1245;
	fma.rn.f32 	%f1292, %f758, %f764, %f1292;
	fma.rn.f32 	%f1276, %f759, %f764, %f1276;
	fma.rn.f32 	%f1260, %f760, %f764, %f1260;
	fma.rn.f32 	%f1244, %f761, %f764, %f1244;
	fma.rn.f32 	%f1291, %f746, %f765, %f1291;
	fma.rn.f32 	%f1275, %f747, %f765, %f1275;
	fma.rn.f32 	%f1259, %f748, %f765, %f1259;
	fma.rn.f32 	%f1243, %f749, %f765, %f1243;
	fma.rn.f32 	%f1290, %f750, %f765, %f1290;
	fma.rn.f32 	%f1274, %f751, %f765, %f1274;
	fma.rn.f32 	%f1258, %f752, %f765, %f1258;
	fma.rn.f32 	%f1242, %f753, %f765, %f1242;
	fma.rn.f32 	%f1289, %f754, %f765, %f1289;
	fma.rn.f32 	%f1273, %f755, %f765, %f1273;
	fma.rn.f32 	%f1257, %f756, %f765, %f1257;
	fma.rn.f32 	%f1241, %f757, %f765, %f1241;
	fma.rn.f32 	%f1288, %f758, %f765, %f1288;
	fma.rn.f32 	%f1272, %f759, %f765, %f1272;
	fma.rn.f32 	%f1256, %f760, %f765, %f1256;
	fma.rn.f32 	%f1240, %f761, %f765, %f1240;
	add.s32 	%r699, %r699, 1;
	setp.ne.s32 	%p44, %r699, 3;
	@%p44 bra 	$L__BB3_60;
	mov.b32 	%r698, 1;
	mov.pred 	%p49, 0;
	@%p6 bra 	$L__BB3_59;
	add.s32 	%r697, %r697, 1;
	setp.ne.s32 	%p46, %r697, 3;
	@%p46 bra 	$L__BB3_58;
	add.s32 	%r692, %r692, 1;
	setp.ne.s32 	%p47, %r692, 16;
	@%p47 bra 	$L__BB3_1;
	ld.param.u64 	%rd165, [conv_partially_fused_old_param_4];
	ld.param.u64 	%rd164, [conv_partially_fused_old_param_3];
	cvta.to.global.u64 	%rd87, %rd164;
	cvta.to.global.u64 	%rd88, %rd165;
	mov.u32 	%r663, %tid.z;
	shl.b32 	%r664, %r663, 18;
	mov.u32 	%r665, %tid.y;
	shl.b32 	%r666, %r665, 8;
	mov.u32 	%r667, %ctaid.y;
	shl.b32 	%r668, %r667, 11;
	add.s32 	%r669, %r668, %r664;
	add.s32 	%r670, %r669, %r666;
	mov.u32 	%r671, %ctaid.x;
	shl.b32 	%r672, %r671, 4;
	add.s32 	%r673, %r670, %r672;
	mov.u32 	%r674, %tid.x;
	shl.b32 	%r675, %r674, 2;
	add.s32 	%r676, %r673, %r675;
	mul.wide.u32 	%rd89, %r676, 4;
	add.s64 	%rd90, %rd87, %rd89;
	st.global.f32 	[%rd90], %f1111;
	add.s32 	%r677, %r676, 512;
	mul.wide.u32 	%rd91, %r677, 4;
	add.s64 	%rd92, %rd87, %rd91;
	st.global.f32 	[%rd92], %f1095;
	add.s32 	%r678, %r676, 1024;
	mul.wide.u32 	%rd93, %r678, 4;
	add.s64 	%rd94, %rd87, %rd93;
	st.global.f32 	[%rd94], %f1079;
	add.s32 	%r679, %r676, 1536;
	mul.wide.u32 	%rd95, %r679, 4;
	add.s64 	%rd96, %rd87, %rd95;
	st.global.f32 	[%rd96], %f1063;
	add.s64 	%rd97, %rd88, %rd89;
	st.global.f32 	[%rd97], %f1303;
	add.s64 	%rd98, %rd88, %rd91;
	st.global.f32 	[%rd98], %f1287;
	add.s64 	%rd99, %rd88, %rd93;
	st.global.f32 	[%rd99], %f1271;
	add.s64 	%rd100, %rd88, %rd95;
	st.global.f32 	[%rd100], %f1255;
	st.global.f32 	[%rd90+4], %f1110;
	st.global.f32 	[%rd92+4], %f1094;
	st.global.f32 	[%rd94+4], %f1078;
	st.global.f32 	[%rd96+4], %f1062;
	st.global.f32 	[%rd97+4], %f1302;
	st.global.f32 	[%rd98+4], %f1286;
	st.global.f32 	[%rd99+4], %f1270;
	st.global.f32 	[%rd100+4], %f1254;
	st.global.f32 	[%rd90+8], %f1109;
	st.global.f32 	[%rd92+8], %f1093;
	st.global.f32 	[%rd94+8], %f1077;
	st.global.f32 	[%rd96+8], %f1061;
	st.global.f32 	[%rd97+8], %f1301;
	st.global.f32 	[%rd98+8], %f1285;
	st.global.f32 	[%rd99+8], %f1269;
	st.global.f32 	[%rd100+8], %f1253;
	st.global.f32 	[%rd90+12], %f1108;
	st.global.f32 	[%rd92+12], %f1092;
	st.global.f32 	[%rd94+12], %f1076;
	st.global.f32 	[%rd96+12], %f1060;
	st.global.f32 	[%rd97+12], %f1300;
	st.global.f32 	[%rd98+12], %f1284;
	st.global.f32 	[%rd99+12], %f1268;
	st.global.f32 	[%rd100+12], %f1252;
	add.s32 	%r680, %r676, 65536;
	mul.wide.u32 	%rd101, %r680, 4;
	add.s64 	%rd102, %rd87, %rd101;
	st.global.f32 	[%rd102], %f1107;
	add.s32 	%r681, %r676, 66048;
	mul.wide.u32 	%rd103, %r681, 4;
	add.s64 	%rd104, %rd87, %rd103;
	st.global.f32 	[%rd104], %f1091;
	add.s32 	%r682, %r676, 66560;
	mul.wide.u32 	%rd105, %r682, 4;
	add.s64 	%rd106, %rd87, %rd105;
	st.global.f32 	[%rd106], %f1075;
	add.s32 	%r683, %r676, 67072;
	mul.wide.u32 	%rd107, %r683, 4;
	add.s64 	%rd108, %rd87, %rd107;
	st.global.f32 	[%rd108], %f1059;
	add.s64 	%rd109, %rd88, %rd101;
	st.global.f32 	[%rd109], %f1299;
	add.s64 	%rd110, %rd88, %rd103;
	st.global.f32 	[%rd110], %f1283;
	add.s64 	%rd111, %rd88, %rd105;
	st.global.f32 	[%rd111], %f1267;
	add.s64 	%rd112, %rd88, %rd107;
	st.global.f32 	[%rd112], %f1251;
	st.global.f32 	[%rd102+4], %f1106;
	st.global.f32 	[%rd104+4], %f1090;
	st.global.f32 	[%rd106+4], %f1074;
	st.global.f32 	[%rd108+4], %f1058;
	st.global.f32 	[%rd109+4], %f1298;
	st.global.f32 	[%rd110+4], %f1282;
	st.global.f32 	[%rd111+4], %f1266;
	st.global.f32 	[%rd112+4], %f1250;
	st.global.f32 	[%rd102+8], %f1105;
	st.global.f32 	[%rd104+8], %f1089;
	st.global.f32 	[%rd106+8], %f1073;
	st.global.f32 	[%rd108+8], %f1057;
	st.global.f32 	[%rd109+8], %f1297;
	st.global.f32 	[%rd110+8], %f1281;
	st.global.f32 	[%rd111+8], %f1265;
	st.global.f32 	[%rd112+8], %f1249;
	st.global.f32 	[%rd102+12], %f1104;
	st.global.f32 	[%rd104+12], %f1088;
	st.global.f32 	[%rd106+12], %f1072;
	st.global.f32 	[%rd108+12], %f1056;
	st.global.f32 	[%rd109+12], %f1296;
	st.global.f32 	[%rd110+12], %f1280;
	st.global.f32 	[%rd111+12], %f1264;
	st.global.f32 	[%rd112+12], %f1248;
	add.s32 	%r684, %r676, 131072;
	mul.wide.u32 	%rd113, %r684, 4;
	add.s64 	%rd114, %rd87, %rd113;
	st.global.f32 	[%rd114], %f1103;
	add.s32 	%r685, %r676, 131584;
	mul.wide.u32 	%rd115, %r685, 4;
	add.s64 	%rd116, %rd87, %rd115;
	st.global.f32 	[%rd116], %f1087;
	add.s32 	%r686, %r676, 132096;
	mul.wide.u32 	%rd117, %r686, 4;
	add.s64 	%rd118, %rd87, %rd117;
	st.global.f32 	[%rd118], %f1071;
	add.s32 	%r687, %r676, 132608;
	mul.wide.u32 	%rd119, %r687, 4;
	add.s64 	%rd120, %rd87, %rd119;
	st.global.f32 	[%rd120], %f1055;
	add.s64 	%rd121, %rd88, %rd113;
	st.global.f32 	[%rd121], %f1295;
	add.s64 	%rd122, %rd88, %rd115;
	st.global.f32 	[%rd122], %f1279;
	add.s64 	%rd123, %rd88, %rd117;
	st.global.f32 	[%rd123], %f1263;
	add.s64 	%rd124, %rd88, %rd119;
	st.global.f32 	[%rd124], %f1247;
	st.global.f32 	[%rd114+4], %f1102;
	st.global.f32 	[%rd116+4], %f1086;
	st.global.f32 	[%rd118+4], %f1070;
	st.global.f32 	[%rd120+4], %f1054;
	st.global.f32 	[%rd121+4], %f1294;
	st.global.f32 	[%rd122+4], %f1278;
	st.global.f32 	[%rd123+4], %f1262;
	st.global.f32 	[%rd124+4], %f1246;
	st.global.f32 	[%rd114+8], %f1101;
	st.global.f32 	[%rd116+8], %f1085;
	st.global.f32 	[%rd118+8], %f1069;
	st.global.f32 	[%rd120+8], %f1053;
	st.global.f32 	[%rd121+8], %f1293;
	st.global.f32 	[%rd122+8], %f1277;
	st.global.f32 	[%rd123+8], %f1261;
	st.global.f32 	[%rd124+8], %f1245;
	st.global.f32 	[%rd114+12], %f1100;
	st.global.f32 	[%rd116+12], %f1084;
	st.global.f32 	[%rd118+12], %f1068;
	st.global.f32 	[%rd120+12], %f1052;
	st.global.f32 	[%rd121+12], %f1292;
	st.global.f32 	[%rd122+12], %f1276;
	st.global.f32 	[%rd123+12], %f1260;
	st.global.f32 	[%rd124+12], %f1244;
	add.s32 	%r688, %r676, 196608;
	mul.wide.u32 	%rd125, %r688, 4;
	add.s64 	%rd126, %rd87, %rd125;
	st.global.f32 	[%rd126], %f1099;
	add.s32 	%r689, %r676, 197120;
	mul.wide.u32 	%rd127, %r689, 4;
	add.s64 	%rd128, %rd87, %rd127;
	st.global.f32 	[%rd128], %f1083;
	add.s32 	%r690, %r676, 197632;
	mul.wide.u32 	%rd129, %r690, 4;
	add.s64 	%rd130, %rd87, %rd129;
	st.global.f32 	[%rd130], %f1067;
	add.s32 	%r691, %r676, 198144;
	mul.wide.u32 	%rd131, %r691, 4;
	add.s64 	%rd132, %rd87, %rd131;
	st.global.f32 	[%rd132], %f1051;
	add.s64 	%rd133, %rd88, %rd125;
	st.global.f32 	[%rd133], %f1291;
	add.s64 	%rd134, %rd88, %rd127;
	st.global.f32 	[%rd134], %f1275;
	add.s64 	%rd135, %rd88, %rd129;
	st.global.f32 	[%rd135], %f1259;
	add.s64 	%rd136, %rd88, %rd131;
	st.global.f32 	[%rd136], %f1243;
	st.global.f32 	[%rd126+4], %f1098;
	st.global.f32 	[%rd128+4], %f1082;
	st.global.f32 	[%rd130+4], %f1066;
	st.global.f32 	[%rd132+4], %f1050;
	st.global.f32 	[%rd133+4], %f1290;
	st.global.f32 	[%rd134+4], %f1274;
	st.global.f32 	[%rd135+4], %f1258;
	st.global.f32 	[%rd136+4], %f1242;
	st.global.f32 	[%rd126+8], %f1097;
	st.global.f32 	[%rd128+8], %f1081;
	st.global.f32 	[%rd130+8], %f1065;
	st.global.f32 	[%rd132+8], %f1049;
	st.global.f32 	[%rd133+8], %f1289;
	st.global.f32 	[%rd134+8], %f1273;
	st.global.f32 	[%rd135+8], %f1257;
	st.global.f32 	[%rd136+8], %f1241;
	st.global.f32 	[%rd126+12], %f1096;
	st.global.f32 	[%rd128+12], %f1080;
	st.global.f32 	[%rd130+12], %f1064;
	st.global.f32 	[%rd132+12], %f1048;
	st.global.f32 	[%rd133+12], %f1288;
	st.global.f32 	[%rd134+12], %f1272;
	st.global.f32 	[%rd135+12], %f1256;
	st.global.f32 	[%rd136+12], %f1240;
	ret;

}
	// .globl	conv_fused
.visible .entry conv_fused(
	.param .u64 .ptr .align 1 conv_fused_param_0,
	.param .u64 .ptr .align 1 conv_fused_param_1,
	.param .u64 .ptr .align 1 conv_fused_param_2
)
{
	.reg .pred 	%p<13>;
	.reg .b32 	%r<65>;
	.reg .b32 	%f<600>;
	.reg .b64 	%rd<14>;
	// demoted variable
	.shared .align 4 .b8 _ZZ10conv_fusedE15pad_temp_shared[2560];
	// demoted variable
	.shared .align 4 .b8 _ZZ10conv_fusedE13kernel_shared[12800];
	ld.param.u64 	%rd5, [conv_fused_param_0];
	ld.param.u64 	%rd6, [conv_fused_param_1];
	cvta.to.global.u64 	%rd1, %rd6;
	cvta.to.global.u64 	%rd2, %rd5;
	mov.u32 	%r19, %ctaid.y;
	shl.b32 	%r20, %r19, 2;
	mov.u32 	%r1, %tid.z;
	and.b32  	%r21, %r1, 7;
	add.s32 	%r22, %r20, %r21;
	add.s32 	%r23, %r22, -258;
	setp.lt.u32 	%p5, %r23, -256;
	mov.u32 	%r24, %ctaid.x;
	shl.b32 	%r2, %r24, 4;
	mov.u32 	%r3, %tid.x;
	mul.lo.s32 	%r25, %r3, 5;
	add.s32 	%r26, %r2, %r25;
	setp.lt.u32 	%p6, %r26, 2;
	shl.b32 	%r28, %r1, 13;
	and.b32  	%r29, %r28, 458752;
	shl.b32 	%r4, %r19, 10;
	shl.b32 	%r30, %r1, 8;
	and.b32  	%r31, %r30, 1792;
	add.s32 	%r32, %r4, %r26;
	add.s32 	%r33, %r32, %r29;
	add.s32 	%r34, %r33, %r31;
	add.s32 	%r5, %r34, -514;
	mad.lo.s32 	%r35, %r1, 20, %r25;
	shl.b32 	%r36, %r35, 2;
	mov.u32 	%r37, _ZZ10conv_fusedE15pad_temp_shared;
	add.s32 	%r6, %r37, %r36;
	or.b32  	%r38, %r2, %r25;
	setp.eq.s32 	%p7, %r38, 0;
	add.s32 	%r7, %r22, -2;
	setp.gt.u32 	%p8, %r26, 254;
	setp.gt.u32 	%p9, %r26, 253;
	mov.u32 	%r8, %ctaid.z;
	mul.lo.s32 	%r40, %r3, 25;
	mad.lo.s32 	%r41, %r1, 100, %r40;
	shl.b32 	%r42, %r41, 2;
	mov.u32 	%r43, _ZZ10conv_fusedE13kernel_shared;
	add.s32 	%r9, %r43, %r42;
	or.pred  	%p1, %p5, %p6;
	or.pred  	%p2, %p5, %p7;
	or.pred  	%p3, %p5, %p8;
	or.pred  	%p4, %p5, %p9;
	shl.b32 	%r44, %r3, 4;
	add.s32 	%r10, %r37, %r44;
	mov.f32 	%f584, 0f00000000;
	mov.b32 	%r62, 0;
	mov.f32 	%f585, %f584;
	mov.f32 	%f586, %f584;
	mov.f32 	%f587, %f584;
	mov.f32 	%f588, %f584;
	mov.f32 	%f589, %f584;
	mov.f32 	%f590, %f584;
	mov.f32 	%f591, %f584;
	mov.f32 	%f592, %f584;
	mov.f32 	%f593, %f584;
	mov.f32 	%f594, %f584;
	mov.f32 	%f595, %f584;
	mov.f32 	%f596, %f584;
	mov.f32 	%f597, %f584;
	mov.f32 	%f598, %f584;
	mov.f32 	%f599, %f584;
$L__BB4_1:
	bar.sync 	0;
	shl.b32 	%r45, %r62, 18;
	add.s32 	%r46, %r5, %r45;
	mul.wide.s32 	%rd7, %r46, 4;
	add.s64 	%rd3, %rd2, %rd7;
	mov.f32 	%f579, 0f00000000;
	@%p1 bra 	$L__BB4_3;
	ld.global.nc.f32 	%f579, [%rd3];
$L__BB4_3:
	st.shared.f32 	[%r6], %f579;
	mov.f32 	%f580, 0f00000000;
	@%p2 bra 	$L__BB4_5;
	ld.global.nc.f32 	%f580, [%rd3+4];
$L__BB4_5:
	setp.gt.u32 	%p10, %r7, 255;
	st.shared.f32 	[%r6+4], %f580;
	mov.f32 	%f581, 0f00000000;
	@%p10 bra 	$L__BB4_7;
	ld.global.nc.f32 	%f581, [%rd3+8];
$L__BB4_7:
	st.shared.f32 	[%r6+8], %f581;
	mov.f32 	%f582, 0f00000000;
	@%p3 bra 	$L__BB4_9;
	ld.global.nc.f32 	%f582, [%rd3+12];
$L__BB4_9:
	st.shared.f32 	[%r6+12], %f582;
	mov.f32 	%f583, 0f00000000;
	@%p4 bra 	$L__BB4_11;
	ld.global.nc.f32 	%f583, [%rd3+16];
$L__BB4_11:
	mov.u32 	%r48, _ZZ10conv_fusedE13kernel_shared;
	mad.lo.s32 	%r49, %r1, 400, %r48;
	add.s32 	%r63, %r49, 48;
	st.shared.f32 	[%r6+16], %f583;
	mul.lo.s32 	%r50, %r1, 800;
	mad.lo.s32 	%r51, %r8, 25600, %r50;
	mad.lo.s32 	%r52, %r3, 25, %r51;
	mad.lo.s32 	%r53, %r62, 100, %r52;
	mul.wide.u32 	%rd8, %r53, 4;
	add.s64 	%rd9, %rd1, %rd8;
	ld.global.nc.f32 	%f65, [%rd9];
	st.shared.f32 	[%r9], %f65;
	ld.global.nc.f32 	%f66, [%rd9+4];
	st.shared.f32 	[%r9+4], %f66;
	ld.global.nc.f32 	%f67, [%rd9+8];
	st.shared.f32 	[%r9+8], %f67;
	ld.global.nc.f32 	%f68, [%rd9+12];
	st.shared.f32 	[%r9+12], %f68;
	ld.global.nc.f32 	%f69, [%rd9+16];
	st.shared.f32 	[%r9+16], %f69;
	ld.global.nc.f32 	%f70, [%rd9+20];
	st.shared.f32 	[%r9+20], %f70;
	ld.global.nc.f32 	%f71, [%rd9+24];
	st.shared.f32 	[%r9+24], %f71;
	ld.global.nc.f32 	%f72, [%rd9+28];
	st.shared.f32 	[%r9+28], %f72;
	ld.global.nc.f32 	%f73, [%rd9+32];
	st.shared.f32 	[%r9+32], %f73;
	ld.global.nc.f32 	%f74, [%rd9+36];
	st.shared.f32 	[%r9+36], %f74;
	ld.global.nc.f32 	%f75, [%rd9+40];
	st.shared.f32 	[%r9+40], %f75;
	ld.global.nc.f32 	%f76, [%rd9+44];
	st.shared.f32 	[%r9+44], %f76;
	ld.global.nc.f32 	%f77, [%rd9+48];
	st.shared.f32 	[%r9+48], %f77;
	ld.global.nc.f32 	%f78, [%rd9+52];
	st.shared.f32 	[%r9+52], %f78;
	ld.global.nc.f32 	%f79, [%rd9+56];
	st.shared.f32 	[%r9+56], %f79;
	ld.global.nc.f32 	%f80, [%rd9+60];
	st.shared.f32 	[%r9+60], %f80;
	ld.global.nc.f32 	%f81, [%rd9+64];
	st.shared.f32 	[%r9+64], %f81;
	ld.global.nc.f32 	%f82, [%rd9+68];
	st.shared.f32 	[%r9+68], %f82;
	ld.global.nc.f32 	%f83, [%rd9+72];
	st.shared.f32 	[%r9+72], %f83;
	ld.global.nc.f32 	%f84, [%rd9+76];
	st.shared.f32 	[%r9+76], %f84;
	ld.global.nc.f32 	%f85, [%rd9+80];
	st.shared.f32 	[%r9+80], %f85;
	ld.global.nc.f32 	%f86, [%rd9+84];
	st.shared.f32 	[%r9+84], %f86;
	ld.global.nc.f32 	%f87, [%rd9+88];
	st.shared.f32 	[%r9+88], %f87;
	ld.global.nc.f32 	%f88, [%rd9+92];
	st.shared.f32 	[%r9+92], %f88;
	ld.global.nc.f32 	%f89, [%rd9+96];
	st.shared.f32 	[%r9+96], %f89;
	bar.sync 	0;
	mov.b32 	%r64, 320;
$L__BB4_12:
	add.s32 	%r54, %r10, %r64;
	ld.shared.f32 	%f90, [%r54+-320];
	ld.shared.f32 	%f91, [%r54+-316];
	ld.shared.f32 	%f92, [%r54+-312];
	ld.shared.f32 	%f93, [%r54+-308];
	ld.shared.f32 	%f94, [%r54+-240];
	ld.shared.f32 	%f95, [%r54+-236];
	ld.shared.f32 	%f96, [%r54+-232];
	ld.shared.f32 	%f97, [%r54+-228];
	ld.shared.f32 	%f98, [%r54+-160];
	ld.shared.f32 	%f99, [%r54+-156];
	ld.shared.f32 	%f100, [%r54+-152];
	ld.shared.f32 	%f101, [%r54+-148];
	ld.shared.f32 	%f102, [%r54+-80];
	ld.shared.f32 	%f103, [%r54+-76];
	ld.shared.f32 	%f104, [%r54+-72];
	ld.shared.f32 	%f105, [%r54+-68];
	ld.shared.f32 	%f106, [%r63+-48];
	fma.rn.f32 	%f107, %f90, %f106, %f599;
	fma.rn.f32 	%f108, %f91, %f106, %f598;
	fma.rn.f32 	%f109, %f92, %f106, %f597;
	fma.rn.f32 	%f110, %f93, %f106, %f596;
	fma.rn.f32 	%f111, %f94, %f106, %f595;
	fma.rn.f32 	%f112, %f95, %f106, %f594;
	fma.rn.f32 	%f113, %f96, %f106, %f593;
	fma.rn.f32 	%f114, %f97, %f106, %f592;
	fma.rn.f32 	%f115, %f98, %f106, %f591;
	fma.rn.f32 	%f116, %f99, %f106, %f590;
	fma.rn.f32 	%f117, %f100, %f106, %f589;
	fma.rn.f32 	%f118, %f101, %f106, %f588;
	fma.rn.f32 	%f119, %f102, %f106, %f587;
	fma.rn.f32 	%f120, %f103, %f106, %f586;
	fma.rn.f32 	%f121, %f104, %f106, %f585;
	fma.rn.f32 	%f122, %f105, %f106, %f584;
	ld.shared.f32 	%f123, [%r54+-304];
	ld.shared.f32 	%f124, [%r54+-224];
	ld.shared.f32 	%f125, [%r54+-144];
	ld.shared.f32 	%f126, [%r54+-64];
	ld.shared.f32 	%f127, [%r63+-44];
	fma.rn.f32 	%f128, %f91, %f127, %f107;
	fma.rn.f32 	%f129, %f92, %f127, %f108;
	fma.rn.f32 	%f130, %f93, %f127, %f109;
	fma.rn.f32 	%f131, %f123, %f127, %f110;
	fma.rn.f32 	%f132, %f95, %f127, %f111;
	fma.rn.f32 	%f133, %f96, %f127, %f112;
	fma.rn.f32 	%f134, %f97, %f127, %f113;
	fma.rn.f32 	%f135, %f124, %f127, %f114;
	fma.rn.f32 	%f136, %f99, %f127, %f115;
	fma.rn.f32 	%f137, %f100, %f127, %f116;
	fma.rn.f32 	%f138, %f101, %f127, %f117;
	fma.rn.f32 	%f139, %f125, %f127, %f118;
	fma.rn.f32 	%f140, %f103, %f127, %f119;
	fma.rn.f32 	%f141, %f104, %f127, %f120;
	fma.rn.f32 	%f142, %f105, %f127, %f121;
	fma.rn.f32 	%f143, %f126, %f127, %f122;
	ld.shared.f32 	%f144, [%r54+-300];
	ld.shared.f32 	%f145, [%r54+-220];
	ld.shared.f32 	%f146, [%r54+-140];
	ld.shared.f32 	%f147, [%r54+-60];
	ld.shared.f32 	%f148, [%r63+-40];
	fma.rn.f32 	%f149, %f92, %f148, %f128;
	fma.rn.f32 	%f150, %f93, %f148, %f129;
	fma.rn.f32 	%f151, %f123, %f148, %f130;
	fma.rn.f32 	%f152, %f144, %f148, %f131;
	fma.rn.f32 	%f153, %f96, %f148, %f132;
	fma.rn.f32 	%f154, %f97, %f148, %f133;
	fma.rn.f32 	%f155, %f124, %f148, %f134;
	fma.rn.f32 	%f156, %f145, %f148, %f135;
	fma.rn.f32 	%f157, %f100, %f148, %f136;
	fma.rn.f32 	%f158, %f101, %f148, %f137;
	fma.rn.f32 	%f159, %f125, %f148, %f138;
	fma.rn.f32 	%f160, %f146, %f148, %f139;
	fma.rn.f32 	%f161, %f104, %f148, %f140;
	fma.rn.f32 	%f162, %f105, %f148, %f141;
	fma.rn.f32 	%f163, %f126, %f148, %f142;
	fma.rn.f32 	%f164, %f147, %f148, %f143;
	ld.shared.f32 	%f165, [%r54+-296];
	ld.shared.f32 	%f166, [%r54+-216];
	ld.shared.f32 	%f167, [%r54+-136];
	ld.shared.f32 	%f168, [%r54+-56];
	ld.shared.f32 	%f169, [%r63+-36];
	fma.rn.f32 	%f170, %f93, %f169, %f149;
	fma.rn.f32 	%f171, %f123, %f169, %f150;
	fma.rn.f32 	%f172, %f144, %f169, %f151;
	fma.rn.f32 	%f173, %f165, %f169, %f152;
	fma.rn.f32 	%f174, %f97, %f169, %f153;
	fma.rn.f32 	%f175, %f124, %f169, %f154;
	fma.rn.f32 	%f176, %f145, %f169, %f155;
	fma.rn.f32 	%f177, %f166, %f169, %f156;
	fma.rn.f32 	%f178, %f101, %f169, %f157;
	fma.rn.f32 	%f179, %f125, %f169, %f158;
	fma.rn.f32 	%f180, %f146, %f169, %f159;
	fma.rn.f32 	%f181, %f167, %f169, %f160;
	fma.rn.f32 	%f182, %f105, %f169, %f161;
	fma.rn.f32 	%f183, %f126, %f169, %f162;
	fma.rn.f32 	%f184, %f147, %f169, %f163;
	fma.rn.f32 	%f185, %f168, %f169, %f164;
	ld.shared.f32 	%f186, [%r54+-292];
	ld.shared.f32 	%f187, [%r54+-212];
	ld.shared.f32 	%f188, [%r54+-132];
	ld.shared.f32 	%f189, [%r54+-52];
	ld.shared.f32 	%f190, [%r63+-32];
	fma.rn.f32 	%f191, %f123, %f190, %f170;
	fma.rn.f32 	%f192, %f144, %f190, %f171;
	fma.rn.f32 	%f193, %f165, %f190, %f172;
	fma.rn.f32 	%f194, %f186, %f190, %f173;
	fma.rn.f32 	%f195, %f124, %f190, %f174;
	fma.rn.f32 	%f196, %f145, %f190, %f175;
	fma.rn.f32 	%f197, %f166, %f190, %f176;
	fma.rn.f32 	%f198, %f187, %f190, %f177;
	fma.rn.f32 	%f199, %f125, %f190, %f178;
	fma.rn.f32 	%f200, %f146, %f190, %f179;
	fma.rn.f32 	%f201, %f167, %f190, %f180;
	fma.rn.f32 	%f202, %f188, %f190, %f181;
	fma.rn.f32 	%f203, %f126, %f190, %f182;
	fma.rn.f32 	%f204, %f147, %f190, %f183;
	fma.rn.f32 	%f205, %f168, %f190, %f184;
	fma.rn.f32 	%f206, %f189, %f190, %f185;
	ld.shared.f32 	%f207, [%r54];
	ld.shared.f32 	%f208, [%r54+4];
	ld.shared.f32 	%f209, [%r54+8];
	ld.shared.f32 	%f210, [%r54+12];
	ld.shared.f32 	%f211, [%r63+-28];
	fma.rn.f32 	%f212, %f94, %f211, %f191;
	fma.rn.f32 	%f213, %f95, %f211, %f192;
	fma.rn.f32 	%f214, %f96, %f211, %f193;
	fma.rn.f32 	%f215, %f97, %f211, %f194;
	fma.rn.f32 	%f216, %f98, %f211, %f195;
	fma.rn.f32 	%f217, %f99, %f211, %f196;
	fma.rn.f32 	%f218, %f100, %f211, %f197;
	fma.rn.f32 	%f219, %f101, %f211, %f198;
	fma.rn.f32 	%f220, %f102, %f211, %f199;
	fma.rn.f32 	%f221, %f103, %f211, %f200;
	fma.rn.f32 	%f222, %f104, %f211, %f201;
	fma.rn.f32 	%f223, %f105, %f211, %f202;
	fma.rn.f32 	%f224, %f207, %f211, %f203;
	fma.rn.f32 	%f225, %f208, %f211, %f204;
	fma.rn.f32 	%f226, %f209, %f211, %f205;
	fma.rn.f32 	%f227, %f210, %f211, %f206;
	ld.shared.f32 	%f228, [%r54+16];
	ld.shared.f32 	%f229, [%r63+-24];
	fma.rn.f32 	%f230, %f95, %f229, %f212;
	fma.rn.f32 	%f231, %f96, %f229, %f213;
	fma.rn.f32 	%f232, %f97, %f229, %f214;
	fma.rn.f32 	%f233, %f124, %f229, %f215;
	fma.rn.f32 	%f234, %f99, %f229, %f216;
	fma.rn.f32 	%f235, %f100, %f229, %f217;
	fma.rn.f32 	%f236, %f101, %f229, %f218;
	fma.rn.f32 	%f237, %f125, %f229, %f219;
	fma.rn.f32 	%f238, %f103, %f229, %f220;
	fma.rn.f32 	%f239, %f104, %f229, %f221;
	fma.rn.f32 	%f240, %f105, %f229, %f222;
	fma.rn.f32 	%f241, %f126, %f229, %f223;
	fma.rn.f32 	%f242, %f208, %f229, %f224;
	fma.rn.f32 	%f243, %f209, %f229, %f225;
	fma.rn.f32 	%f244, %f210, %f229, %f226;
	fma.rn.f32 	%f245, %f228, %f229, %f227;
	ld.shared.f32 	%f246, [%r54+20];
	ld.shared.f32 	%f247, [%r63+-20];
	fma.rn.f32 	%f248, %f96, %f247, %f230;
	fma.rn.f32 	%f249, %f97, %f247, %f231;
	fma.rn.f32 	%f250, %f124, %f247, %f232;
	fma.rn.f32 	%f251, %f145, %f247, %f233;
	fma.rn.f32 	%f252, %f100, %f247, %f234;
	fma.rn.f32 	%f253, %f101, %f247, %f235;
	fma.rn.f32 	%f254, %f125, %f247, %f236;
	fma.rn.f32 	%f255, %f146, %f247, %f237;
	fma.rn.f32 	%f256, %f104, %f247, %f238;
	fma.rn.f32 	%f257, %f105, %f247, %f239;
	fma.rn.f32 	%f258, %f126, %f247, %f240;
	fma.rn.f32 	%f259, %f147, %f247, %f241;
	fma.rn.f32 	%f260, %f209, %f247, %f242;
	fma.rn.f32 	%f261, %f210, %f247, %f243;
	fma.rn.f32 	%f262, %f228, %f247, %f244;
	fma.rn.f32 	%f263, %f246, %f247, %f245;
	ld.shared.f32 	%f264, [%r54+24];
	ld.shared.f32 	%f265, [%r63+-16];
	fma.rn.f32 	%f266, %f97, %f265, %f248;
	fma.rn.f32 	%f267, %f124, %f265, %f249;
	fma.rn.f32 	%f268, %f145, %f265, %f250;
	fma.rn.f32 	%f269, %f166, %f265, %f251;
	fma.rn.f32 	%f270, %f101, %f265, %f252;
	fma.rn.f32 	%f271, %f125, %f265, %f253;
	fma.rn.f32 	%f272, %f146, %f265, %f254;
	fma.rn.f32 	%f273, %f167, %f265, %f255;
	fma.rn.f32 	%f274, %f105, %f265, %f256;
	fma.rn.f32 	%f275, %f126, %f265, %f257;
	fma.rn.f32 	%f276, %f147, %f265, %f258;
	fma.rn.f32 	%f277, %f168, %f265, %f259;
	fma.rn.f32 	%f278, %f210, %f265, %f260;
	fma.rn.f32 	%f279, %f228, %f265, %f261;
	fma.rn.f32 	%f280, %f246, %f265, %f262;
	fma.rn.f32 	%f281, %f264, %f265, %f263;
	ld.shared.f32 	%f282, [%r54+28];
	ld.shared.f32 	%f283, [%r63+-12];
	fma.rn.f32 	%f284, %f124, %f283, %f266;
	fma.rn.f32 	%f285, %f145, %f283, %f267;
	fma.rn.f32 	%f286, %f166, %f283, %f268;
	fma.rn.f32 	%f287, %f187, %f283, %f269;
	fma.rn.f32 	%f288, %f125, %f283, %f270;
	fma.rn.f32 	%f289, %f146, %f283, %f271;
	fma.rn.f32 	%f290, %f167, %f283, %f272;
	fma.rn.f32 	%f291, %f188, %f283, %f273;
	fma.rn.f32 	%f292, %f126, %f283, %f274;
	fma.rn.f32 	%f293, %f147, %f283, %f275;
	fma.rn.f32 	%f294, %f168, %f283, %f276;
	fma.rn.f32 	%f295, %f189, %f283, %f277;
	fma.rn.f32 	%f296, %f228, %f283, %f278;
	fma.rn.f32 	%f297, %f246, %f283, %f279;
	fma.rn.f32 	%f298, %f264, %f283, %f280;
	fma.rn.f32 	%f299, %f282, %f283, %f281;
	ld.shared.f32 	%f300, [%r54+80];
	ld.shared.f32 	%f301, [%r54+84];
	ld.shared.f32 	%f302, [%r54+88];
	ld.shared.f32 	%f303, [%r54+92];
	ld.shared.f32 	%f304, [%r63+-8];
	fma.rn.f32 	%f305, %f98, %f304, %f284;
	fma.rn.f32 	%f306, %f99, %f304, %f285;
	fma.rn.f32 	%f307, %f100, %f304, %f286;
	fma.rn.f32 	%f308, %f101, %f304, %f287;
	fma.rn.f32 	%f309, %f102, %f304, %f288;
	fma.rn.f32 	%f310, %f103, %f304, %f289;
	fma.rn.f32 	%f311, %f104, %f304, %f290;
	fma.rn.f32 	%f312, %f105, %f304, %f291;
	fma.rn.f32 	%f313, %f207, %f304, %f292;
	fma.rn.f32 	%f314, %f208, %f304, %f293;
	fma.rn.f32 	%f315, %f209, %f304, %f294;
	fma.rn.f32 	%f316, %f210, %f304, %f295;
	fma.rn.f32 	%f317, %f300, %f304, %f296;
	fma.rn.f32 	%f318, %f301, %f304, %f297;
	fma.rn.f32 	%f319, %f302, %f304, %f298;
	fma.rn.f32 	%f320, %f303, %f304, %f299;
	ld.shared.f32 	%f321, [%r54+96];
	ld.shared.f32 	%f322, [%r63+-4];
	fma.rn.f32 	%f323, %f99, %f322, %f305;
	fma.rn.f32 	%f324, %f100, %f322, %f306;
	fma.rn.f32 	%f325, %f101, %f322, %f307;
	fma.rn.f32 	%f326, %f125, %f322, %f308;
	fma.rn.f32 	%f327, %f103, %f322, %f309;
	fma.rn.f32 	%f328, %f104, %f322, %f310;
	fma.rn.f32 	%f329, %f105, %f322, %f311;
	fma.rn.f32 	%f330, %f126, %f322, %f312;
	fma.rn.f32 	%f331, %f208, %f322, %f313;
	fma.rn.f32 	%f332, %f209, %f322, %f314;
	fma.rn.f32 	%f333, %f210, %f322, %f315;
	fma.rn.f32 	%f334, %f228, %f322, %f316;
	fma.rn.f32 	%f335, %f301, %f322, %f317;
	fma.rn.f32 	%f336, %f302, %f322, %f318;
	fma.rn.f32 	%f337, %f303, %f322, %f319;
	fma.rn.f32 	%f338, %f321, %f322, %f320;
	ld.shared.f32 	%f339, [%r54+100];
	ld.shared.f32 	%f340, [%r63];
	fma.rn.f32 	%f341, %f100, %f340, %f323;
	fma.rn.f32 	%f342, %f101, %f340, %f324;
	fma.rn.f32 	%f343, %f125, %f340, %f325;
	fma.rn.f32 	%f344, %f146, %f340, %f326;
	fma.rn.f32 	%f345, %f104, %f340, %f327;
	fma.rn.f32 	%f346, %f105, %f340, %f328;
	fma.rn.f32 	%f347, %f126, %f340, %f329;
	fma.rn.f32 	%f348, %f147, %f340, %f330;
	fma.rn.f32 	%f349, %f209, %f340, %f331;
	fma.rn.f32 	%f350, %f210, %f340, %f332;
	fma.rn.f32 	%f351, %f228, %f340, %f333;
	fma.rn.f32 	%f352, %f246, %f340, %f334;
	fma.rn.f32 	%f353, %f302, %f340, %f335;
	fma.rn.f32 	%f354, %f303, %f340, %f336;
	fma.rn.f32 	%f355, %f321, %f340, %f337;
	fma.rn.f32 	%f356, %f339, %f340, %f338;
	ld.shared.f32 	%f357, [%r54+104];
	ld.shared.f32 	%f358, [%r63+4];
	fma.rn.f32 	%f359, %f101, %f358, %f341;
	fma.rn.f32 	%f360, %f125, %f358, %f342;
	fma.rn.f32 	%f361, %f146, %f358, %f343;
	fma.rn.f32 	%f362, %f167, %f358, %f344;
	fma.rn.f32 	%f363, %f105, %f358, %f345;
	fma.rn.f32 	%f364, %f126, %f358, %f346;
	fma.rn.f32 	%f365, %f147, %f358, %f347;
	fma.rn.f32 	%f366, %f168, %f358, %f348;
	fma.rn.f32 	%f367, %f210, %f358, %f349;
	fma.rn.f32 	%f368, %f228, %f358, %f350;
	fma.rn.f32 	%f369, %f246, %f358, %f351;
	fma.rn.f32 	%f370, %f264, %f358, %f352;
	fma.rn.f32 	%f371, %f303, %f358, %f353;
	fma.rn.f32 	%f372, %f321, %f358, %f354;
	fma.rn.f32 	%f373, %f339, %f358, %f355;
	fma.rn.f32 	%f374, %f357, %f358, %f356;
	ld.shared.f32 	%f375, [%r54+108];
	ld.shared.f32 	%f376, [%r63+8];
	fma.rn.f32 	%f377, %f125, %f376, %f359;
	fma.rn.f32 	%f378, %f146, %f376, %f360;
	fma.rn.f32 	%f379, %f167, %f376, %f361;
	fma.rn.f32 	%f380, %f188, %f376, %f362;
	fma.rn.f32 	%f381, %f126, %f376, %f363;
	fma.rn.f32 	%f382, %f147, %f376, %f364;
	fma.rn.f32 	%f383, %f168, %f376, %f365;
	fma.rn.f32 	%f384, %f189, %f376, %f366;
	fma.rn.f32 	%f385, %f228, %f376, %f367;
	fma.rn.f32 	%f386, %f246, %f376, %f368;
	fma.rn.f32 	%f387, %f264, %f376, %f369;
	fma.rn.f32 	%f388, %f282, %f376, %f370;
	fma.rn.f32 	%f389, %f321, %f376, %f371;
	fma.rn.f32 	%f390, %f339, %f376, %f372;
	fma.rn.f32 	%f391, %f357, %f376, %f373;
	fma.rn.f32 	%f392, %f375, %f376, %f374;
	ld.shared.f32 	%f393, [%r54+160];
	ld.shared.f32 	%f394, [%r54+164];
	ld.shared.f32 	%f395, [%r54+168];
	ld.shared.f32 	%f396, [%r54+172];
	ld.shared.f32 	%f397, [%r63+12];
	fma.rn.f32 	%f398, %f102, %f397, %f377;
	fma.rn.f32 	%f399, %f103, %f397, %f378;
	fma.rn.f32 	%f400, %f104, %f397, %f379;
	fma.rn.f32 	%f401, %f105, %f397, %f380;
	fma.rn.f32 	%f402, %f207, %f397, %f381;
	fma.rn.f32 	%f403, %f208, %f397, %f382;
	fma.rn.f32 	%f404, %f209, %f397, %f383;
	fma.rn.f32 	%f405, %f210, %f397, %f384;
	fma.rn.f32 	%f406, %f300, %f397, %f385;
	fma.rn.f32 	%f407, %f301, %f397, %f386;
	fma.rn.f32 	%f408, %f302, %f397, %f387;
	fma.rn.f32 	%f409, %f303, %f397, %f388;
	fma.rn.f32 	%f410, %f393, %f397, %f389;
	fma.rn.f32 	%f411, %f394, %f397, %f390;
	fma.rn.f32 	%f412, %f395, %f397, %f391;
	fma.rn.f32 	%f413, %f396, %f397, %f392;
	ld.shared.f32 	%f414, [%r54+176];
	ld.shared.f32 	%f415, [%r63+16];
	fma.rn.f32 	%f416, %f103, %f415, %f398;
	fma.rn.f32 	%f417, %f104, %f415, %f399;
	fma.rn.f32 	%f418, %f105, %f415, %f400;
	fma.rn.f32 	%f419, %f126, %f415, %f401;
	fma.rn.f32 	%f420, %f208, %f415, %f402;
	fma.rn.f32 	%f421, %f209, %f415, %f403;
	fma.rn.f32 	%f422, %f210, %f415, %f404;
	fma.rn.f32 	%f423, %f228, %f415, %f405;
	fma.rn.f32 	%f424, %f301, %f415, %f406;
	fma.rn.f32 	%f425, %f302, %f415, %f407;
	fma.rn.f32 	%f426, %f303, %f415, %f408;
	fma.rn.f32 	%f427, %f321, %f415, %f409;
	fma.rn.f32 	%f428, %f394, %f415, %f410;
	fma.rn.f32 	%f429, %f395, %f415, %f411;
	fma.rn.f32 	%f430, %f396, %f415, %f412;
	fma.rn.f32 	%f431, %f414, %f415, %f413;
	ld.shared.f32 	%f432, [%r54+180];
	ld.shared.f32 	%f433, [%r63+20];
	fma.rn.f32 	%f434, %f104, %f433, %f416;
	fma.rn.f32 	%f435, %f105, %f433, %f417;
	fma.rn.f32 	%f436, %f126, %f433, %f418;
	fma.rn.f32 	%f437, %f147, %f433, %f419;
	fma.rn.f32 	%f438, %f209, %f433, %f420;
	fma.rn.f32 	%f439, %f210, %f433, %f421;
	fma.rn.f32 	%f440, %f228, %f433, %f422;
	fma.rn.f32 	%f441, %f246, %f433, %f423;
	fma.rn.f32 	%f442, %f302, %f433, %f424;
	fma.rn.f32 	%f443, %f303, %f433, %f425;
	fma.rn.f32 	%f444, %f321, %f433, %f426;
	fma.rn.f32 	%f445, %f339, %f433, %f427;
	fma.rn.f32 	%f446, %f395, %f433, %f428;
	fma.rn.f32 	%f447, %f396, %f433, %f429;
	fma.rn.f32 	%f448, %f414, %f433, %f430;
	fma.rn.f32 	%f449, %f432, %f433, %f431;
	ld.shared.f32 	%f450, [%r54+184];
	ld.shared.f32 	%f451, [%r63+24];
	fma.rn.f32 	%f452, %f105, %f451, %f434;
	fma.rn.f32 	%f453, %f126, %f451, %f435;
	fma.rn.f32 	%f454, %f147, %f451, %f436;
	fma.rn.f32 	%f455, %f168, %f451, %f437;
	fma.rn.f32 	%f456, %f210, %f451, %f438;
	fma.rn.f32 	%f457, %f228, %f451, %f439;
	fma.rn.f32 	%f458, %f246, %f451, %f440;
	fma.rn.f32 	%f459, %f264, %f451, %f441;
	fma.rn.f32 	%f460, %f303, %f451, %f442;
	fma.rn.f32 	%f461, %f321, %f451, %f443;
	fma.rn.f32 	%f462, %f339, %f451, %f444;
	fma.rn.f32 	%f463, %f357, %f451, %f445;
	fma.rn.f32 	%f464, %f396, %f451, %f446;
	fma.rn.f32 	%f465, %f414, %f451, %f447;
	fma.rn.f32 	%f466, %f432, %f451, %f448;
	fma.rn.f32 	%f467, %f450, %f451, %f449;
	ld.shared.f32 	%f468, [%r54+188];
	ld.shared.f32 	%f469, [%r63+28];
	fma.rn.f32 	%f470, %f126, %f469, %f452;
	fma.rn.f32 	%f471, %f147, %f469, %f453;
	fma.rn.f32 	%f472, %f168, %f469, %f454;
	fma.rn.f32 	%f473, %f189, %f469, %f455;
	fma.rn.f32 	%f474, %f228, %f469, %f456;
	fma.rn.f32 	%f475, %f246, %f469, %f457;
	fma.rn.f32 	%f476, %f264, %f469, %f458;
	fma.rn.f32 	%f477, %f282, %f469, %f459;
	fma.rn.f32 	%f478, %f321, %f469, %f460;
	fma.rn.f32 	%f479, %f339, %f469, %f461;
	fma.rn.f32 	%f480, %f357, %f469, %f462;
	fma.rn.f32 	%f481, %f375, %f469, %f463;
	fma.rn.f32 	%f482, %f414, %f469, %f464;
	fma.rn.f32 	%f483, %f432, %f469, %f465;
	fma.rn.f32 	%f484, %f450, %f469, %f466;
	fma.rn.f32 	%f485, %f468, %f469, %f467;
	ld.shared.f32 	%f486, [%r54+240];
	ld.shared.f32 	%f487, [%r54+244];
	ld.shared.f32 	%f488, [%r54+248];
	ld.shared.f32 	%f489, [%r54+252];
	ld.shared.f32 	%f490, [%r63+32];
	fma.rn.f32 	%f491, %f207, %f490, %f470;
	fma.rn.f32 	%f492, %f208, %f490, %f471;
	fma.rn.f32 	%f493, %f209, %f490, %f472;
	fma.rn.f32 	%f494, %f210, %f490, %f473;
	fma.rn.f32 	%f495, %f300, %f490, %f474;
	fma.rn.f32 	%f496, %f301, %f490, %f475;
	fma.rn.f32 	%f497, %f302, %f490, %f476;
	fma.rn.f32 	%f498, %f303, %f490, %f477;
	fma.rn.f32 	%f499, %f393, %f490, %f478;
	fma.rn.f32 	%f500, %f394, %f490, %f479;
	fma.rn.f32 	%f501, %f395, %f490, %f480;
	fma.rn.f32 	%f502, %f396, %f490, %f481;
	fma.rn.f32 	%f503, %f486, %f490, %f482;
	fma.rn.f32 	%f504, %f487, %f490, %f483;
	fma.rn.f32 	%f505, %f488, %f490, %f484;
	fma.rn.f32 	%f506, %f489, %f490, %f485;
	ld.shared.f32 	%f507, [%r54+256];
	ld.shared.f32 	%f508, [%r63+36];
	fma.rn.f32 	%f509, %f208, %f508, %f491;
	fma.rn.f32 	%f510, %f209, %f508, %f492;
	fma.rn.f32 	%f511, %f210, %f508, %f493;
	fma.rn.f32 	%f512, %f228, %f508, %f494;
	fma.rn.f32 	%f513, %f301, %f508, %f495;
	fma.rn.f32 	%f514, %f302, %f508, %f496;
	fma.rn.f32 	%f515, %f303, %f508, %f497;
	fma.rn.f32 	%f516, %f321, %f508, %f498;
	fma.rn.f32 	%f517, %f394, %f508, %f499;
	fma.rn.f32 	%f518, %f395, %f508, %f500;
	fma.rn.f32 	%f519, %f396, %f508, %f501;
	fma.rn.f32 	%f520, %f414, %f508, %f502;
	fma.rn.f32 	%f521, %f487, %f508, %f503;
	fma.rn.f32 	%f522, %f488, %f508, %f504;
	fma.rn.f32 	%f523, %f489, %f508, %f505;
	fma.rn.f32 	%f524, %f507, %f508, %f506;
	ld.shared.f32 	%f525, [%r54+260];
	ld.shared.f32 	%f526, [%r63+40];
	fma.rn.f32 	%f527, %f209, %f526, %f509;
	fma.rn.f32 	%f528, %f210, %f526, %f510;
	fma.rn.f32 	%f529, %f228, %f526, %f511;
	fma.rn.f32 	%f530, %f246, %f526, %f512;
	fma.rn.f32 	%f531, %f302, %f526, %f513;
	fma.rn.f32 	%f532, %f303, %f526, %f514;
	fma.rn.f32 	%f533, %f321, %f526, %f515;
	fma.rn.f32 	%f534, %f339, %f526, %f516;
	fma.rn.f32 	%f535, %f395, %f526, %f517;
	fma.rn.f32 	%f536, %f396, %f526, %f518;
	fma.rn.f32 	%f537, %f414, %f526, %f519;
	fma.rn.f32 	%f538, %f432, %f526, %f520;
	fma.rn.f32 	%f539, %f488, %f526, %f521;
	fma.rn.f32 	%f540, %f489, %f526, %f522;
	fma.rn.f32 	%f541, %f507, %f526, %f523;
	fma.rn.f32 	%f542, %f525, %f526, %f524;
	ld.shared.f32 	%f543, [%r54+264];
	ld.shared.f32 	%f544, [%r63+44];
	fma.rn.f32 	%f545, %f210, %f544, %f527;
	fma.rn.f32 	%f546, %f228, %f544, %f528;
	fma.rn.f32 	%f547, %f246, %f544, %f529;
	fma.rn.f32 	%f548, %f264, %f544, %f530;
	fma.rn.f32 	%f549, %f303, %f544, %f531;
	fma.rn.f32 	%f550, %f321, %f544, %f532;
	fma.rn.f32 	%f551, %f339, %f544, %f533;
	fma.rn.f32 	%f552, %f357, %f544, %f534;
	fma.rn.f32 	%f553, %f396, %f544, %f535;
	fma.rn.f32 	%f554, %f414, %f544, %f536;
	fma.rn.f32 	%f555, %f432, %f544, %f537;
	fma.rn.f32 	%f556, %f450, %f544, %f538;
	fma.rn.f32 	%f557, %f489, %f544, %f539;
	fma.rn.f32 	%f558, %f507, %f544, %f540;
	fma.rn.f32 	%f559, %f525, %f544, %f541;
	fma.rn.f32 	%f560, %f543, %f544, %f542;
	ld.shared.f32 	%f561, [%r54+268];
	ld.shared.f32 	%f562, [%r63+48];
	fma.rn.f32 	%f599, %f228, %f562, %f545;
	fma.rn.f32 	%f598, %f246, %f562, %f546;
	fma.rn.f32 	%f597, %f264, %f562, %f547;
	fma.rn.f32 	%f596, %f282, %f562, %f548;
	fma.rn.f32 	%f595, %f321, %f562, %f549;
	fma.rn.f32 	%f594, %f339, %f562, %f550;
	fma.rn.f32 	%f593, %f357, %f562, %f551;
	fma.rn.f32 	%f592, %f375, %f562, %f552;
	fma.rn.f32 	%f591, %f414, %f562, %f553;
	fma.rn.f32 	%f590, %f432, %f562, %f554;
	fma.rn.f32 	%f589, %f450, %f562, %f555;
	fma.rn.f32 	%f588, %f468, %f562, %f556;
	fma.rn.f32 	%f587, %f507, %f562, %f557;
	fma.rn.f32 	%f586, %f525, %f562, %f558;
	fma.rn.f32 	%f585, %f543, %f562, %f559;
	fma.rn.f32 	%f584, %f561, %f562, %f560;
	add.s32 	%r64, %r64, 640;
	add.s32 	%r63, %r63, 100;
	setp.ne.s32 	%p11, %r64, 2880;
	@%p11 bra 	$L__BB4_12;
	add.s32 	%r62, %r62, 1;
	setp.ne.s32 	%p12, %r62, 8;
	@%p12 bra 	$L__BB4_1;
	ld.param.u64 	%rd13, [conv_fused_param_2];
	cvta.to.global.u64 	%rd10, %rd13;
	shl.b32 	%r55, %r8, 21;
	shl.b32 	%r56, %r1, 16;
	add.s32 	%r57, %r55, %r56;
	add.s32 	%r58, %r57, %r4;
	add.s32 	%r59, %r58, %r2;
	shl.b32 	%r60, %r3, 2;
	add.s32 	%r61, %r59, %r60;
	mul.wide.u32 	%rd11, %r61, 4;
	add.s64 	%rd12, %rd10, %rd11;
	st.global.f32 	[%rd12], %f599;
	st.global.f32 	[%rd12+4], %f598;
	st.global.f32 	[%rd12+8], %f597;
	st.global.f32 	[%rd12+12], %f596;
	st.global.f32 	[%rd12+1024], %f595;
	st.global.f32 	[%rd12+1028], %f594;
	st.global.f32 	[%rd12+1032], %f593;
	st.global.f32 	[%rd12+1036], %f592;
	st.global.f32 	[%rd12+2048], %f591;
	st.global.f32 	[%rd12+2052], %f590;
	st.global.f32 	[%rd12+2056], %f589;
	st.global.f32 	[%rd12+2060], %f588;
	st.global.f32 	[%rd12+3072], %f587;
	st.global.f32 	[%rd12+3076], %f586;
	st.global.f32 	[%rd12+3080], %f585;
	st.global.f32 	[%rd12+3084], %f584;
	ret;

}


// ===== COMPILED SASS (sm_100) =====

	.target	sm_100

	.elftype	@"ET_EXEC"


//--------------------- .note.nv.tkinfo           --------------------------
	.section	.note.nv.tkinfo,"",@"SHT_NOTE"
	.sectionflags	@"SHF_NOTE_NV_TKINFO"
	.tkinfo
        /*0018*/ 	.word	0x00000002
        /*0030*/ 	.string	""
        /*0030*/ 	.string	"ptxas"
        /*0030*/ 	.string	"Cuda compilation tools, release 13.0, V13.0.88"
        /*0030*/ 	.string	"Build cuda_13.0.r13.0/compiler.36424714_0"
        /*0030*/ 	.string	"-arch sm_100 -m 64 "



//--------------------- .note.nv.cuinfo           --------------------------
	.section	.note.nv.cuinfo,"",@"SHT_NOTE"
	.sectionflags	@"SHF_NOTE_NV_CUINFO"
        /*0018*/ 	.short	0x0002
        /*001a*/ 	.short	0x0064
        /*001c*/ 	.short	0x0082
	.zero		2


//--------------------- .nv.info                  --------------------------
	.section	.nv.info,"",@"SHT_CUDA_INFO"
	.align	4


	//----- nvinfo : EIATTR_REGCOUNT
	.align		4
        /*0000*/ 	.byte	0x04, 0x2f
        /*0002*/ 	.short	(.L_1 - .L_0)
	.align		4
.L_0:
        /*0004*/ 	.word	index@(conv3)
        /*0008*/ 	.word	0x0000003e


	//----- nvinfo : EIATTR_FRAME_SIZE
	.align		4
.L_1:
        /*000c*/ 	.byte	0x04, 0x11
        /*000e*/ 	.short	(.L_3 - .L_2)
	.align		4
.L_2:
        /*0010*/ 	.word	index@(conv3)
        /*0014*/ 	.word	0x00000000


	//----- nvinfo : EIATTR_REGCOUNT
	.align		4
.L_3:
        /*0018*/ 	.byte	0x04, 0x2f
        /*001a*/ 	.short	(.L_5 - .L_4)
	.align		4
.L_4:
        /*001c*/ 	.word	index@(conv5)
        /*0020*/ 	.word	0x00000080


	//----- nvinfo : EIATTR_FRAME_SIZE
	.align		4
.L_5:
        /*0024*/ 	.byte	0x04, 0x11
        /*0026*/ 	.short	(.L_7 - .L_6)
	.align		4
.L_6:
        /*0028*/ 	.word	index@(conv5)
        /*002c*/ 	.word	0x00000000


	//----- nvinfo : EIATTR_REGCOUNT
	.align		4
.L_7:
        /*0030*/ 	.byte	0x04, 0x2f
        /*0032*/ 	.short	(.L_9 - .L_8)
	.align		4
.L_8:
        /*0034*/ 	.word	index@(conv_partially_fused)
        /*0038*/ 	.word	0x000000a8


	//----- nvinfo : EIATTR_FRAME_SIZE
	.align		4
.L_9:
        /*003c*/ 	.byte	0x04, 0x11
        /*003e*/ 	.short	(.L_11 - .L_10)
	.align		4
.L_10:
        /*0040*/ 	.word	index@(conv_partially_fused)
        /*0044*/ 	.word	0x00000000


	//----- nvinfo : EIATTR_REGCOUNT
	.align		4
.L_11:
        /*0048*/ 	.byte	0x04, 0x2f
        /*004a*/ 	.short	(.L_13 - .L_12)
	.align		4
.L_12:
        /*004c*/ 	.word	index@(conv_partially_fused_old)
        /*0050*/ 	.word	0x000000a6


	//----- nvinfo : EIATTR_FRAME_SIZE
	.align		4
.L_13:
        /*0054*/ 	.byte	0x04, 0x11
        /*0056*/ 	.short	(.L_15 - .L_14)
	.align		4
.L_14:
        /*0058*/ 	.word	index@(conv_partially_fused_old)
        /*005c*/ 	.word	0x00000000


	//----- nvinfo : EIATTR_REGCOUNT
	.align		4
.L_15:
        /*0060*/ 	.byte	0x04, 0x2f
        /*0062*/ 	.short	(.L_17 - .L_16)
	.align		4
.L_16:
        /*0064*/ 	.word	index@(conv_fused)
        /*0068*/ 	.word	0x00000038


	//----- nvinfo : EIATTR_FRAME_SIZE
	.align		4
.L_17:
        /*006c*/ 	.byte	0x04, 0x11
        /*006e*/ 	.short	(.L_19 - .L_18)
	.align		4
.L_18:
        /*0070*/ 	.word	index@(conv_fused)
        /*0074*/ 	.word	0x00000000


	//----- nvinfo : EIATTR_MIN_STACK_SIZE
	.align		4
.L_19:
        /*0078*/ 	.byte	0x04, 0x12
        /*007a*/ 	.short	(.L_21 - .L_20)
	.align		4
.L_20:
        /*007c*/ 	.word	index@(conv_fused)
        /*0080*/ 	.word	0x00000000


	//----- nvinfo : EIATTR_MIN_STACK_SIZE
	.align		4
.L_21:
        /*0084*/ 	.byte	0x04, 0x12
        /*0086*/ 	.short	(.L_23 - .L_22)
	.align		4
.L_22:
        /*0088*/ 	.word	index@(conv_partially_fused_old)
        /*008c*/ 	.word	0x00000000


	//----- nvinfo : EIATTR_MIN_STACK_SIZE
	.align		4
.L_23:
        /*0090*/ 	.byte	0x04, 0x12
        /*0092*/ 	.short	(.L_25 - .L_24)
	.align		4
.L_24:
        /*0094*/ 	.word	index@(conv_partially_fused)
        /*0098*/ 	.word	0x00000000


	//----- nvinfo : EIATTR_MIN_STACK_SIZE
	.align		4
.L_25:
        /*009c*/ 	.byte	0x04, 0x12
        /*009e*/ 	.short	(.L_27 - .L_26)
	.align		4
.L_26:
        /*00a0*/ 	.word	index@(conv5)
        /*00a4*/ 	.word	0x00000000


	//----- nvinfo : EIATTR_MIN_STACK_SIZE
	.align		4
.L_27:
        /*00a8*/ 	.byte	0x04, 0x12
        /*00aa*/ 	.short	(.L_29 - .L_28)
	.align		4
.L_28:
        /*00ac*/ 	.word	index@(conv3)
        /*00b0*/ 	.word	0x00000000
.L_29:


//--------------------- .nv.compat                --------------------------
	.section	.nv.compat,"",@"SHT_CUDA_COMPAT_INFO"
	.align	4
        /*0000*/ 	.byte	0x02, 0x09, 0x00, 0x00, 0x02, 0x02, 0x01, 0x00, 0x02, 0x05, 0x05, 0x00, 0x03, 0x07, 0x01, 0x01
        /*0010*/ 	.byte	0x02, 0x03, 0x00, 0x00, 0x02, 0x06, 0x01, 0x00, 0x04, 0x0b, 0x08, 0x00, 0x09, 0x00, 0x00, 0x00
        /*0020*/ 	.byte	0x00, 0x00, 0x00, 0x00


//--------------------- .nv.info.conv_fused       --------------------------
	.section	.nv.info.conv_fused,"",@"SHT_CUDA_INFO"
	.sectionflags	@""
	.align	4


	//----- nvinfo : EIATTR_CUDA_API_VERSION
	.align		4
        /*0000*/ 	.byte	0x04, 0x37
        /*0002*/ 	.short	(.L_31 - .L_30)
.L_30:
        /*0004*/ 	.word	0x00000082


	//----- nvinfo : EIATTR_KPARAM_INFO
	.align		4
.L_31:
        /*0008*/ 	.byte	0x04, 0x17
        /*000a*/ 	.short	(.L_33 - .L_32)
.L_32:
        /*000c*/ 	.word	0x00000000
        /*0010*/ 	.short	0x0002
        /*0012*/ 	.short	0x0010
        /*0014*/ 	.byte	0x00, 0xf5, 0x21, 0x00


	//----- nvinfo : EIATTR_KPARAM_INFO
	.align		4
.L_33:
        /*0018*/ 	.byte	0x04, 0x17
        /*001a*/ 	.short	(.L_35 - .L_34)
.L_34:
        /*001c*/ 	.word	0x00000000
        /*0020*/ 	.short	0x0001
        /*0022*/ 	.short	0x0008
        /*0024*/ 	.byte	0x00, 0xf5, 0x21, 0x00


	//----- nvinfo : EIATTR_KPARAM_INFO
	.align		4
.L_35:
        /*0028*/ 	.byte	0x04, 0x17
        /*002a*/ 	.short	(.L_37 - .L_36)
.L_36:
        /*002c*/ 	.word	0x00000000
        /*0030*/ 	.short	0x0000
        /*0032*/ 	.short	0x0000
        /*0034*/ 	.byte	0x00, 0xf5, 0x21, 0x00


	//----- nvinfo : EIATTR_SPARSE_MMA_MASK
	.align		4
.L_37:
        /*0038*/ 	.byte	0x03, 0x50
        /*003a*/ 	.short	0x0000


	//----- nvinfo : EIATTR_MAXREG_COUNT
	.align		4
        /*003c*/ 	.byte	0x03, 0x1b
        /*003e*/ 	.short	0x00ff


	//----- nvinfo : EIATTR_NUM_BARRIERS
	.align		4
        /*0040*/ 	.byte	0x02, 0x4c
        /*0042*/ 	.byte	0x01
	.zero		1


	//----- nvinfo : EIATTR_MERCURY_ISA_VERSION
	.align		4
        /*0044*/ 	.byte	0x03, 0x5f
        /*0046*/ 	.short	0x0101


	//----- nvinfo : EIATTR_VRC_CTA_INIT_COUNT
	.align		4
        /*0048*/ 	.byte	0x02, 0x4a
	.zero		1
	.zero		1


	//----- nvinfo : EIATTR_EXIT_INSTR_OFFSETS
	.align		4
        /*004c*/ 	.byte	0x04, 0x1c
        /*004e*/ 	.short	(.L_39 - .L_38)


	//   ....[0]....
.L_38:
        /*0050*/ 	.word	0x000025f0


	//----- nvinfo : EIATTR_CBANK_PARAM_SIZE
	.align		4
.L_39:
        /*0054*/ 	.byte	0x03, 0x19
        /*0056*/ 	.short	0x0018


	//----- nvinfo : EIATTR_PARAM_CBANK
	.align		4
        /*0058*/ 	.byte	0x04, 0x0a
        /*005a*/ 	.short	(.L_41 - .L_40)
	.align		4
.L_40:
        /*005c*/ 	.word	index@(.nv.constant0.conv_fused)
        /*0060*/ 	.short	0x0380
        /*0062*/ 	.short	0x0018


	//----- nvinfo : EIATTR_SW_WAR
	.align		4
.L_41:
        /*0064*/ 	.byte	0x04, 0x36
        /*0066*/ 	.short	(.L_43 - .L_42)
.L_42:
        /*0068*/ 	.word	0x00000008
.L_43:


//--------------------- .nv.info.conv_partially_fused_old --------------------------
	.section	.nv.info.conv_partially_fused_old,"",@"SHT_CUDA_INFO"
	.sectionflags	@""
	.align	4


	//----- nvinfo : EIATTR_CUDA_API_VERSION
	.align		4
        /*0000*/ 	.byte	0x04, 0x37
        /*0002*/ 	.short	(.L_45 - .L_44)
.L_44:
        /*0004*/ 	.word	0x00000082


	//----- nvinfo : EIATTR_KPARAM_INFO
	.align		4
.L_45:
        /*0008*/ 	.byte	0x04, 0x17
        /*000a*/ 	.short	(.L_47 - .L_46)
.L_46:
        /*000c*/ 	.word	0x00000000
        /*0010*/ 	.short	0x0004
        /*0012*/ 	.short	0x0020
        /*0014*/ 	.byte	0x00, 0xf5, 0x21, 0x00


	//----- nvinfo : EIATTR_KPARAM_INFO
	.align		4
.L_47:
        /*0018*/ 	.byte	0x04, 0x17
        /*001a*/ 	.short	(.L_49 - .L_48)
.L_48:
        /*001c*/ 	.word	0x00000000
        /*0020*/ 	.short	0x0003
        /*0022*/ 	.short	0x0018
        /*0024*/ 	.byte	0x00, 0xf5, 0x21, 0x00


	//----- nvinfo : EIATTR_KPARAM_INFO
	.align		4
.L_49:
        /*0028*/ 	.byte	0x04, 0x17
        /*002a*/ 	.short	(.L_51 - .L_50)
.L_50:
        /*002c*/ 	.word	0x00000000
        /*0030*/ 	.short	0x0002
        /*0032*/ 	.short	0x0010
        /*0034*/ 	.byte	0x00, 0xf5, 0x21, 0x00


	//----- nvinfo : EIATTR_KPARAM_INFO
	.align		4
.L_51:
        /*0038*/ 	.byte	0x04, 0x17
        /*003a*/ 	.short	(.L_53 - .L_52)
.L_52:
        /*003c*/ 	.word	0x00000000
        /*0040*/ 	.short	0x0001
        /*0042*/ 	.short	0x0008
        /*0044*/ 	.byte	0x00, 0xf5, 0x21, 0x00


	//----- nvinfo : EIATTR_KPARAM_INFO
	.align		4
.L_53:
        /*0048*/ 	.byte	0x04, 0x17
        /*004a*/ 	.short	(.L_55 - .L_54)
.L_54:
        /*004c*/ 	.word	0x00000000
        /*0050*/ 	.short	0x0000
        /*0052*/ 	.short	0x0000
        /*0054*/ 	.byte	0x00, 0xf5, 0x21, 0x00


	//----- nvinfo : EIATTR_SPARSE_MMA_MASK
	.align		4
.L_55:
        /*0058*/ 	.byte	0x03, 0x50
        /*005a*/ 	.short	0x0000


	//----- nvinfo : EIATTR_MAXREG_COUNT
	.align		4
        /*005c*/ 	.byte	0x03, 0x1b
        /*005e*/ 	.short	0x00ff


	//----- nvinfo : EIATTR_NUM_BARRIERS
	.align		4
        /*0060*/ 	.byte	0x02, 0x4c
        /*0062*/ 	.byte	0x01
	.zero		1


	//----- nvinfo : EIATTR_MERCURY_ISA_VERSION
	.align		4
        /*0064*/ 	.byte	0x03, 0x5f
        /*0066*/ 	.short	0x0101


	//----- nvinfo : EIATTR_VRC_CTA_INIT_COUNT
	.align		4
        /*0068*/ 	.byte	0x02, 0x4a
	.zero		1
	.zero		1


	//----- nvinfo : EIATTR_EXIT_INSTR_OFFSETS
	.align		4
        /*006c*/ 	.byte	0x04, 0x1c
        /*006e*/ 	.short	(.L_57 - .L_56)


	//   ....[0]....
.L_56:
        /*0070*/ 	.word	0x00003920


	//----- nvinfo : EIATTR_CBANK_PARAM_SIZE
	.align		4
.L_57:
        /*0074*/ 	.byte	0x03, 0x19
        /*0076*/ 	.short	0x0028


	//----- nvinfo : EIATTR_PARAM_CBANK
	.align		4
        /*0078*/ 	.byte	0x04, 0x0a
        /*007a*/ 	.short	(.L_59 - .L_58)
	.align		4
.L_58:
        /*007c*/ 	.word	index@(.nv.constant0.conv_partially_fused_old)
        /*0080*/ 	.short	0x0380
        /*0082*/ 	.short	0x0028


	//----- nvinfo : EIATTR_SW_WAR
	.align		4
.L_59:
        /*0084*/ 	.byte	0x04, 0x36
        /*0086*/ 	.short	(.L_61 - .L_60)
.L_60:
        /*0088*/ 	.word	0x00000008
.L_61:


//--------------------- .nv.info.conv_partially_fused --------------------------
	.section	.nv.info.conv_partially_fused,"",@"SHT_CUDA_INFO"
	.sectionflags	@""
	.align	4


	//----- nvinfo : EIATTR_CUDA_API_VERSION
	.align		4
        /*0000*/ 	.byte	0x04, 0x37
        /*0002*/ 	.short	(.L_63 - .L_62)
.L_62:
        /*0004*/ 	.word	0x00000082


	//----- nvinfo : EIATTR_KPARAM_INFO
	.align		4
.L_63:
        /*0008*/ 	.byte	0x04, 0x17
        /*000a*/ 	.short	(.L_65 - .L_64)
.L_64:
        /*000c*/ 	.word	0x00000000
        /*0010*/ 	.short	0x0004
        /*0012*/ 	.short	0x0020
        /*0014*/ 	.byte	0x00, 0xf5, 0x21, 0x00


	//----- nvinfo : EIATTR_KPARAM_INFO
	.align		4
.L_65:
        /*0018*/ 	.byte	0x04, 0x17
        /*001a*/ 	.short	(.L_67 - .L_66)
.L_66:
        /*001c*/ 	.word	0x00000000
        /*0020*/ 	.short	0x0003
        /*0022*/ 	.short	0x0018
        /*0024*/ 	.byte	0x00, 0xf5, 0x21, 0x00


	//----- nvinfo : EIATTR_KPARAM_INFO
	.align		4
.L_67:
        /*0028*/ 	.byte	0x04, 0x17
        /*002a*/ 	.short	(.L_69 - .L_68)
.L_68:
        /*002c*/ 	.word	0x00000000
        /*0030*/ 	.short	0x0002
        /*0032*/ 	.short	0x0010
        /*0034*/ 	.byte	0x00, 0xf5, 0x21, 0x00


	//----- nvinfo : EIATTR_KPARAM_INFO
	.align		4
.L_69:
        /*0038*/ 	.byte	0x04, 0x17
        /*003a*/ 	.short	(.L_71 - .L_70)
.L_70:
        /*003c*/ 	.word	0x00000000
        /*0040*/ 	.short	0x0001
        /*0042*/ 	.short	0x0008
        /*0044*/ 	.byte	0x00, 0xf5, 0x21, 0x00


	//----- nvinfo : EIATTR_KPARAM_INFO
	.align		4
.L_71:
        /*0048*/ 	.byte	0x04, 0x17
        /*004a*/ 	.short	(.L_73 - .L_72)
.L_72:
        /*004c*/ 	.word	0x00000000
        /*0050*/ 	.short	0x0000
        /*0052*/ 	.short	0x0000
        /*0054*/ 	.byte	0x00, 0xf5, 0x21, 0x00


	//----- nvinfo : EIATTR_SPARSE_MMA_MASK
	.align		4
.L_73:
        /*0058*/ 	.byte	0x03, 0x50
        /*005a*/ 	.short	0x0000


	//----- nvinfo : EIATTR_MAXREG_COUNT
	.align		4
        /*005c*/ 	.byte	0x03, 0x1b
        /*005e*/ 	.short	0x00ff


	//----- nvinfo : EIATTR_NUM_BARRIERS
	.align		4
        /*0060*/ 	.byte	0x02, 0x4c
        /*0062*/ 	.byte	0x01
	.zero		1


	//----- nvinfo : EIATTR_MERCURY_ISA_VERSION
	.align		4
        /*0064*/ 	.byte	0x03, 0x5f
        /*0066*/ 	.short	0x0101


	//----- nvinfo : EIATTR_VRC_CTA_INIT_COUNT
	.align		4
        /*0068*/ 	.byte	0x02, 0x4a
	.zero		1
	.zero		1


	//----- nvinfo : EIATTR_EXIT_INSTR_OFFSETS
	.align		4
        /*006c*/ 	.byte	0x04, 0x1c
        /*006e*/ 	.short	(.L_75 - .L_74)


	//   ....[0]....
.L_74:
        /*0070*/ 	.word	0x00004520


	//----- nvinfo : EIATTR_CRS_STACK_SIZE
	.align		4
.L_75:
        /*0074*/ 	.byte	0x04, 0x1e
        /*0076*/ 	.short	(.L_77 - .L_76)
.L_76:
        /*0078*/ 	.word	0x00000000


	//----- nvinfo : EIATTR_CBANK_PARAM_SIZE
	.align		4
.L_77:
        /*007c*/ 	.byte	0x03, 0x19
        /*007e*/ 	.short	0x0028


	//----- nvinfo : EIATTR_PARAM_CBANK
	.align		4
        /*0080*/ 	.byte	0x04, 0x0a
        /*0082*/ 	.short	(.L_79 - .L_78)
	.align		4
.L_78:
        /*0084*/ 	.word	index@(.nv.constant0.conv_partially_fused)
        /*0088*/ 	.short	0x0380
        /*008a*/ 	.short	0x0028


	//----- nvinfo : EIATTR_SW_WAR
	.align		4
.L_79:
        /*008c*/ 	.byte	0x04, 0x36
        /*008e*/ 	.short	(.L_81 - .L_80)
.L_80:
        /*0090*/ 	.word	0x00000008
.L_81:


//--------------------- .nv.info.conv5            --------------------------
	.section	.nv.info.conv5,"",@"SHT_CUDA_INFO"
	.sectionflags	@""
	.align	4


	//----- nvinfo : EIATTR_CUDA_API_VERSION
	.align		4
        /*0000*/ 	.byte	0x04, 0x37
        /*0002*/ 	.short	(.L_83 - .L_82)
.L_82:
        /*0004*/ 	.word	0x00000082


	//----- nvinfo : EIATTR_KPARAM_INFO
	.align		4
.L_83:
        /*0008*/ 	.byte	0x04, 0x17
        /*000a*/ 	.short	(.L_85 - .L_84)
.L_84:
        /*000c*/ 	.word	0x00000000
        /*0010*/ 	.short	0x0002
        /*0012*/ 	.short	0x0010
        /*0014*/ 	.byte	0x00, 0xf5, 0x21, 0x00


	//----- nvinfo : EIATTR_KPARAM_INFO
	.align		4
.L_85:
        /*0018*/ 	.byte	0x04, 0x17
        /*001a*/ 	.short	(.L_87 - .L_86)
.L_86:
        /*001c*/ 	.word	0x00000000
        /*0020*/ 	.short	0x0001
        /*0022*/ 	.short	0x0008
        /*0024*/ 	.byte	0x00, 0xf5, 0x21, 0x00


	//----- nvinfo : EIATTR_KPARAM_INFO
	.align		4
.L_87:
        /*0028*/ 	.byte	0x04, 0x17
        /*002a*/ 	.short	(.L_89 - .L_88)
.L_88:
        /*002c*/ 	.word	0x00000000
        /*0030*/ 	.short	0x0000
        /*0032*/ 	.short	0x0000
        /*0034*/ 	.byte	0x00, 0xf5, 0x21, 0x00


	//----- nvinfo : EIATTR_SPARSE_MMA_MASK
	.align		4
.L_89:
        /*0038*/ 	.byte	0x03, 0x50
        /*003a*/ 	.short	0x0000


	//----- nvinfo : EIATTR_MAXREG_COUNT
	.align		4
        /*003c*/ 	.byte	0x03, 0x1b
        /*003e*/ 	.short	0x00ff


	//----- nvinfo : EIATTR_NUM_BARRIERS
	.align		4
        /*0040*/ 	.byte	0x02, 0x4c
        /*0042*/ 	.byte	0x01
	.zero		1


	//----- nvinfo : EIATTR_MERCURY_ISA_VERSION
	.align		4
        /*0044*/ 	.byte	0x03, 0x5f
        /*0046*/ 	.short	0x0101


	//----- nvinfo : EIATTR_VRC_CTA_INIT_COUNT
	.align		4
        /*0048*/ 	.byte	0x02, 0x4a
	.zero		1
	.zero		1


	//----- nvinfo : EIATTR_EXIT_INSTR_OFFSETS
	.align		4
        /*004c*/ 	.byte	0x04, 0x1c
        /*004e*/ 	.short	(.L_91 - .L_90)


	//   ....[0]....
.L_90:
        /*0050*/ 	.word	0x00002560


	//----- nvinfo : EIATTR_CRS_STACK_SIZE
	.align		4
.L_91:
        /*0054*/ 	.byte	0x04, 0x1e
        /*0056*/ 	.short	(.L_93 - .L_92)
.L_92:
        /*0058*/ 	.word	0x00000000


	//----- nvinfo : EIATTR_CBANK_PARAM_SIZE
	.align		4
.L_93:
        /*005c*/ 	.byte	0x03, 0x19
        /*005e*/ 	.short	0x0018


	//----- nvinfo : EIATTR_PARAM_CBANK
	.align		4
        /*0060*/ 	.byte	0x04, 0x0a
        /*0062*/ 	.short	(.L_95 - .L_94)
	.align		4
.L_94:
        /*0064*/ 	.word	index@(.nv.constant0.conv5)
        /*0068*/ 	.short	0x0380
        /*006a*/ 	.short	0x0018


	//----- nvinfo : EIATTR_SW_WAR
	.align		4
.L_95:
        /*006c*/ 	.byte	0x04, 0x36
        /*006e*/ 	.short	(.L_97 - .L_96)
.L_96:
        /*0070*/ 	.word	0x00000008
.L_97:


//--------------------- .nv.info.conv3            --------------------------
	.section	.nv.info.conv3,"",@"SHT_CUDA_INFO"
	.sectionflags	@""
	.align	4


	//----- nvinfo : EIATTR_CUDA_API_VERSION
	.align		4
        /*0000*/ 	.byte	0x04, 0x37
        /*0002*/ 	.short	(.L_99 - .L_98)
.L_98:
        /*0004*/ 	.word	0x00000082


	//----- nvinfo : EIATTR_KPARAM_INFO
	.align		4
.L_99:
        /*0008*/ 	.byte	0x04, 0x17
        /*000a*/ 	.short	(.L_101 - .L_100)
.L_100:
        /*000c*/ 	.word	0x00000000
        /*0010*/ 	.short	0x0002
        /*0012*/ 	.short	0x0010
        /*0014*/ 	.byte	0x00, 0xf5, 0x21, 0x00


	//----- nvinfo : EIATTR_KPARAM_INFO
	.align		4
.L_101:
        /*0018*/ 	.byte	0x04, 0x17
        /*001a*/ 	.short	(.L_103 - .L_102)
.L_102:
        /*001c*/ 	.word	0x00000000
        /*0020*/ 	.short	0x0001
        /*0022*/ 	.short	0x0008
        /*0024*/ 	.byte	0x00, 0xf5, 0x21, 0x00


	//----- nvinfo : EIATTR_KPARAM_INFO
	.align		4
.L_103:
        /*0028*/ 	.byte	0x04, 0x17
        /*002a*/ 	.short	(.L_105 - .L_104)
.L_104:
        /*002c*/ 	.word	0x00000000
        /*0030*/ 	.short	0x0000
        /*0032*/ 	.short	0x0000
        /*0034*/ 	.byte	0x00, 0xf5, 0x21, 0x00


	//----- nvinfo : EIATTR_SPARSE_MMA_MASK
	.align		4
.L_105:
        /*0038*/ 	.byte	0x03, 0x50
        /*003a*/ 	.short	0x0000


	//----- nvinfo : EIATTR_MAXREG_COUNT
	.align		4
        /*003c*/ 	.byte	0x03, 0x1b
        /*003e*/ 	.short	0x00ff


	//----- nvinfo : EIATTR_NUM_BARRIERS
	.align		4
        /*0040*/ 	.byte	0x02, 0x4c
        /*0042*/ 	.byte	0x01
	.zero		1


	//----- nvinfo : EIATTR_MERCURY_ISA_VERSION
	.align		4
        /*0044*/ 	.byte	0x03, 0x5f
        /*0046*/ 	.short	0x0101


	//----- nvinfo : EIATTR_VRC_CTA_INIT_COUNT
	.align		4
        /*0048*/ 	.byte	0x02, 0x4a
	.zero		1
	.zero		1


	//----- nvinfo : EIATTR_EXIT_INSTR_OFFSETS
	.align		4
        /*004c*/ 	.byte	0x04, 0x1c
        /*004e*/ 	.short	(.L_107 - .L_106)


	//   ....[0]....
.L_106:
        /*0050*/ 	.word	0x000024a0


	//----- nvinfo : EIATTR_CRS_STACK_SIZE
	.align		4
.L_107:
        /*0054*/ 	.byte	0x04, 0x1e
        /*0056*/ 	.short	(.L_109 - .L_108)
.L_108:
        /*0058*/ 	.word	0x00000000


	//----- nvinfo : EIATTR_CBANK_PARAM_SIZE
	.align		4
.L_109:
        /*005c*/ 	.byte	0x03, 0x19
        /*005e*/ 	.short	0x0018


	//----- nvinfo : EIATTR_PARAM_CBANK
	.align		4
        /*0060*/ 	.byte	0x04, 0x0a
        /*0062*/ 	.short	(.L_111 - .L_110)
	.align		4
.L_110:
        /*0064*/ 	.word	index@(.nv.constant0.conv3)
        /*0068*/ 	.short	0x0380
        /*006a*/ 	.short	0x0018


	//----- nvinfo : EIATTR_SW_WAR
	.align		4
.L_111:
        /*006c*/ 	.byte	0x04, 0x36
        /*006e*/ 	.short	(.L_113 - .L_112)
.L_112:
        /*0070*/ 	.word	0x00000008
.L_113:


//--------------------- .nv.callgraph             --------------------------
	.section	.nv.callgraph,"",@"SHT_CUDA_CALLGRAPH"
	.align	4
	.sectionentsize	8
	.align		4
        /*0000*/ 	.word	0x00000000
	.align		4
        /*0004*/ 	.word	0xffffffff
	.align		4
        /*0008*/ 	.word	0x00000000
	.align		4
        /*000c*/ 	.word	0xfffffffe
	.align		4
        /*0010*/ 	.word	0x00000000
	.align		4
        /*0014*/ 	.word	0xfffffffd
	.align		4
        /*0018*/ 	.word	0x00000000
	.align		4
        /*001c*/ 	.word	0xfffffffc


//--------------------- .text.conv_fused          --------------------------
	.section	.text.conv_fused,"ax",@progbits
	.align	128
        .global         conv_fused
        .type           conv_fused,@function
        .size           conv_fused,(.L_x_77 - conv_fused)
        .other          conv_fused,@"STO_CUDA_ENTRY STV_DEFAULT"
conv_fused:
.text.conv_fused:
[----:B------:R-:W-:Y:S01]  /*0000*/  LDC R1, c[0x0][0x37c] ;  /* 0x0000df00ff017b82 */ /* 0x000fe20000000800 */
[----:B------:R-:W0:Y:S07]  /*0010*/  S2R R0, SR_TID.X ;  /* 0x0000000000007919 */ /* 0x000e2e0000002100 */
[----:B------:R-:W1:Y:S01]  /*0020*/  S2UR UR5, SR_CTAID.X ;  /* 0x00000000000579c3 */ /* 0x000e620000002500 */
[----:B------:R-:W-:Y:S01]  /*0030*/  UMOV UR4, 0x400 ;  /* 0x0000040000047882 */ /* 0x000fe20000000000 */
[----:B------:R-:W-:Y:S01]  /*0040*/  HFMA2 R27, -RZ, RZ, 0, 0 ;  /* 0x00000000ff1b7431 */ /* 0x000fe200000001ff */
[----:B------:R-:W2:Y:S01]  /*0050*/  S2R R3, SR_TID.Z ;  /* 0x0000000000037919 */ /* 0x000ea20000002300 */
[----:B------:R-:W-:Y:S01]  /*0060*/  UIADD3 UR6, UPT, UPT, UR4, 0xa00, URZ ;  /* 0x00000a0004067890 */ /* 0x000fe2000fffe0ff */
[----:B------:R-:W-:Y:S01]  /*0070*/  HFMA2 R44, -RZ, RZ, 0, 0 ;  /* 0x00000000ff2c7431 */ /* 0x000fe200000001ff */
[----:B------:R-:W-:Y:S01]  /*0080*/  CS2R R42, SRZ ;  /* 0x00000000002a7805 */ /* 0x000fe2000001ff00 */
[----:B------:R-:W3:Y:S01]  /*0090*/  S2R R2, SR_CTAID.Y ;  /* 0x0000000000027919 */ /* 0x000ee20000002600 */
[----:B------:R-:W4:Y:S01]  /*00a0*/  S2UR UR7, SR_CgaCtaId ;  /* 0x00000000000779c3 */ /* 0x000f220000008800 */
[----:B------:R-:W-:Y:S01]  /*00b0*/  HFMA2 R50, -RZ, RZ, 0, 0 ;  /* 0x00000000ff327431 */ /* 0x000fe200000001ff */
[----:B------:R-:W-:-:S02]  /*00c0*/  CS2R R36, SRZ ;  /* 0x0000000000247805 */ /* 0x000fc4000001ff00 */
[----:B------:R-:W-:Y:S02]  /*00d0*/  MOV R48, RZ ;  /* 0x000000ff00307202 */ /* 0x000fe40000000f00 */
[----:B------:R-:W-:Y:S02]  /*00e0*/  CS2R R46, SRZ ;  /* 0x00000000002e7805 */ /* 0x000fe4000001ff00 */
[----:B------:R-:W-:Y:S02]  /*00f0*/  CS2R R38, SRZ ;  /* 0x0000000000267805 */ /* 0x000fe4000001ff00 */
[----:B------:R-:W-:Y:S02]  /*0100*/  MOV R34, RZ ;  /* 0x000000ff00227202 */ /* 0x000fe40000000f00 */
[----:B------:R-:W-:Y:S02]  /*0110*/  CS2R R32, SRZ ;  /* 0x0000000000207805 */ /* 0x000fe4000001ff00 */
[----:B------:R-:W-:Y:S01]  /*0120*/  MOV R52, RZ ;  /* 0x000000ff00347202 */ /* 0x000fe20000000f00 */
[----:B------:R-:W3:Y:S01]  /*0130*/  LDCU.64 UR8, c[0x0][0x358] ;  /* 0x00006b00ff0877ac */ /* 0x000ee20008000a00 */
[----:B-1----:R-:W-:Y:S01]  /*0140*/  USHF.L.U32 UR5, UR5, 0x4, URZ ;  /* 0x0000000405057899 */ /* 0x002fe200080006ff */
[----:B0-----:R-:W-:Y:S01]  /*0150*/  LEA R6, R0, R0, 0x2 ;  /* 0x0000000000067211 */ /* 0x001fe200078e10ff */
[----:B----4-:R-:W-:-:S02]  /*0160*/  ULEA UR6, UR7, UR6, 0x18 ;  /* 0x0000000607067291 */ /* 0x010fc4000f8ec0ff */
[----:B------:R-:W-:Y:S01]  /*0170*/  ULEA UR4, UR7, UR4, 0x18 ;  /* 0x0000000407047291 */ /* 0x000fe2000f8ec0ff */
[C---:B--2---:R-:W-:Y:S02]  /*0180*/  SHF.L.U32 R4, R3.reuse, 0xd, RZ ;  /* 0x0000000d03047819 */ /* 0x044fe400000006ff */
[----:B------:R-:W-:Y:S02]  /*0190*/  SHF.L.U32 R8, R3, 0x8, RZ ;  /* 0x0000000803087819 */ /* 0x000fe400000006ff */
[----:B------:R-:W-:Y:S02]  /*01a0*/  IADD3 R7, PT, PT, R6, UR5, RZ ;  /* 0x0000000506077c10 */ /* 0x000fe4000fffe0ff */
[----:B------:R-:W-:Y:S02]  /*01b0*/  LOP3.LUT R4, R4, 0x70000, RZ, 0xc0, !PT ;  /* 0x0007000004047812 */ /* 0x000fe400078ec0ff */
[----:B------:R-:W-:Y:S02]  /*01c0*/  LOP3.LUT R9, R8, 0x700, RZ, 0xc0, !PT ;  /* 0x0000070008097812 */ /* 0x000fe400078ec0ff */
[----:B---3--:R-:W-:-:S02]  /*01d0*/  LEA R8, R2, R7, 0xa ;  /* 0x0000000702087211 */ /* 0x008fc400078e50ff */
[----:B------:R-:W-:Y:S02]  /*01e0*/  LOP3.LUT R5, R3, 0x7, RZ, 0xc0, !PT ;  /* 0x0000000703057812 */ /* 0x000fe400078ec0ff */
[----:B------:R-:W-:Y:S02]  /*01f0*/  IADD3 R8, PT, PT, R9, R8, R4 ;  /* 0x0000000809087210 */ /* 0x000fe40007ffe004 */
[----:B------:R-:W0:Y:S01]  /*0200*/  S2R R4, SR_CTAID.Z ;  /* 0x0000000000047919 */ /* 0x000e220000002700 */
[----:B------:R-:W-:Y:S02]  /*0210*/  LEA R5, R2, R5, 0x2 ;  /* 0x0000000502057211 */ /* 0x000fe400078e10ff */
[----:B------:R-:W-:Y:S02]  /*0220*/  LEA R28, R3, R0, 0x2 ;  /* 0x00000000031c7211 */ /* 0x000fe400078e10ff */
[C---:B------:R-:W-:Y:S02]  /*0230*/  IADD3 R10, PT, PT, R5.reuse, -0x102, RZ ;  /* 0xfffffefe050a7810 */ /* 0x040fe40007ffe0ff */
[----:B------:R-:W-:Y:S01]  /*0240*/  IADD3 R5, PT, PT, R5, -0x2, RZ ;  /* 0xfffffffe05057810 */ /* 0x000fe20007ffe0ff */
[----:B------:R-:W-:Y:S01]  /*0250*/  IMAD R28, R28, 0x19, RZ ;  /* 0x000000191c1c7824 */ /* 0x000fe200078e02ff */
[----:B------:R-:W-:-:S02]  /*0260*/  ISETP.GE.U32.AND P1, PT, R10, -0x100, PT ;  /* 0xffffff000a00780c */ /* 0x000fc40003f26070 */
[----:B------:R-:W-:Y:S02]  /*0270*/  LOP3.LUT P0, RZ, R6, UR5, RZ, 0xfc, !PT ;  /* 0x0000000506ff7c12 */ /* 0x000fe4000f80fcff */
[C---:B------:R-:W-:Y:S02]  /*0280*/  ISETP.LT.U32.OR P3, PT, R7.reuse, 0x2, !P1 ;  /* 0x000000020700780c */ /* 0x040fe40004f61470 */
[C---:B------:R-:W-:Y:S02]  /*0290*/  ISETP.GT.U32.OR P2, PT, R7.reuse, 0xfe, !P1 ;  /* 0x000000fe0700780c */ /* 0x040fe40004f44470 */
[----:B------:R-:W-:Y:S01]  /*02a0*/  ISETP.GT.U32.OR P1, PT, R7, 0xfd, !P1 ;  /* 0x000000fd0700780c */ /* 0x000fe20004f24470 */
[----:B------:R-:W-:Y:S01]  /*02b0*/  IMAD R7, R3, 0x14, R6 ;  /* 0x0000001403077824 */ /* 0x000fe200078e0206 */
[----:B------:R-:W-:Y:S02]  /*02c0*/  ISETP.GT.U32.AND P4, PT, R5, 0xff, PT ;  /* 0x000000ff0500780c */ /* 0x000fe40003f84070 */
[----:B------:R-:W-:-:S02]  /*02d0*/  ISETP.LT.U32.OR P0, PT, R10, -0x100, !P0 ;  /* 0xffffff000a00780c */ /* 0x000fc40004701470 */
[----:B------:R-:W-:Y:S02]  /*02e0*/  LEA R28, R28, UR6, 0x2 ;  /* 0x000000061c1c7c11 */ /* 0x000fe4000f8e10ff */
[----:B------:R-:W-:Y:S02]  /*02f0*/  IADD3 R29, PT, PT, R8, -0x202, RZ ;  /* 0xfffffdfe081d7810 */ /* 0x000fe40007ffe0ff */
[----:B------:R-:W-:Y:S02]  /*0300*/  LEA R6, R0, UR4, 0x4 ;  /* 0x0000000400067c11 */ /* 0x000fe4000f8e20ff */
[----:B------:R-:W-:Y:S01]  /*0310*/  LEA R7, R7, UR4, 0x2 ;  /* 0x0000000407077c11 */ /* 0x000fe2000f8e10ff */
[----:B------:R-:W-:-:S06]  /*0320*/  UMOV UR4, URZ ;  /* 0x000000ff00047c82 */ /* 0x000fcc0008000000 */
.L_x_1:
[----:B------:R-:W1:Y:S01]  /*0330*/  LDC.64 R8, c[0x0][0x380] ;  /* 0x0000e000ff087b82 */ /* 0x000e620000000a00 */
[----:B------:R-:W-:Y:S02]  /*0340*/  MOV R10, UR4 ;  /* 0x00000004000a7c02 */ /* 0x000fe40008000f00 */
[----:B------:R-:W-:Y:S02]  /*0350*/  MOV R12, RZ ;  /* 0x000000ff000c7202 */ /* 0x000fe40000000f00 */
[----:B------:R-:W-:Y:S02]  /*0360*/  LEA R5, R10, R29, 0x12 ;  /* 0x0000001d0a057211 */ /* 0x000fe400078e90ff */
[----:B------:R-:W-:Y:S01]  /*0370*/  MOV R14, RZ ;  /* 0x000000ff000e7202 */ /* 0x000fe20000000f00 */
[----:B------:R-:W2:Y:S01]  /*0380*/  LDC.64 R10, c[0x0][0x388] ;  /* 0x0000e200ff0a7b82 */ /* 0x000ea20000000a00 */
[----:B------:R-:W-:Y:S02]  /*0390*/  MOV R16, RZ ;  /* 0x000000ff00107202 */ /* 0x000fe40000000f00 */
[----:B------:R-:W-:-:S02]  /*03a0*/  MOV R18, RZ ;  /* 0x000000ff00127202 */ /* 0x000fc40000000f00 */
[----:B------:R-:W-:Y:S01]  /*03b0*/  MOV R20, RZ ;  /* 0x000000ff00147202 */ /* 0x000fe20000000f00 */
[----:B-1----:R-:W-:-:S05]  /*03c0*/  IMAD.WIDE R8, R5, 0x4, R8 ;  /* 0x0000000405087825 */ /* 0x002fca00078e0208 */
[----:B------:R-:W3:Y:S04]  /*03d0*/  @!P3 LDG.E.CONSTANT R12, desc[UR8][R8.64] ;  /* 0x00000008080cb981 */ /* 0x000ee8000c1e9900 */
[----:B------:R-:W4:Y:S04]  /*03e0*/  @!P0 LDG.E.CONSTANT R14, desc[UR8][R8.64+0x4] ;  /* 0x00000408080e8981 */ /* 0x000f28000c1e9900 */
[----:B------:R-:W5:Y:S04]  /*03f0*/  @!P4 LDG.E.CONSTANT R16, desc[UR8][R8.64+0x8] ;  /* 0x000008080810c981 */ /* 0x000f68000c1e9900 */
[----:B------:R-:W5:Y:S04]  /*0400*/  @!P2 LDG.E.CONSTANT R18, desc[UR8][R8.64+0xc] ;  /* 0x00000c080812a981 */ /* 0x000f68000c1e9900 */
[----:B------:R-:W5:Y:S01]  /*0410*/  @!P1 LDG.E.CONSTANT R20, desc[UR8][R8.64+0x10] ;  /* 0x0000100808149981 */ /* 0x000f62000c1e9900 */
[----:B0-----:R-:W-:-:S02]  /*0420*/  LEA R5, R4, R3, 0x5 ;  /* 0x0000000304057211 */ /* 0x001fc400078e28ff */
[----:B------:R-:W-:Y:S01]  /*0430*/  MOV R22, UR4 ;  /* 0x0000000400167c02 */ /* 0x000fe20008000f00 */
[----:B------:R-:W-:Y:S01]  /*0440*/  BAR.SYNC.DEFER_BLOCKING 0x0 ;  /* 0x0000000000007b1d */ /* 0x000fe20000010000 */
[----:B------:R-:W-:-:S04]  /*0450*/  LEA R5, R5, R0, 0x5 ;  /* 0x0000000005057211 */ /* 0x000fc800078e28ff */
[----:B------:R-:W-:-:S05]  /*0460*/  LEA R5, R22, R5, 0x2 ;  /* 0x0000000516057211 */ /* 0x000fca00078e10ff */
[----:B------:R-:W-:-:S04]  /*0470*/  IMAD R5, R5, 0x19, RZ ;  /* 0x0000001905057824 */ /* 0x000fc800078e02ff */
[----:B--2---:R-:W-:-:S05]  /*0480*/  IMAD.WIDE.U32 R10, R5, 0x4, R10 ;  /* 0x00000004050a7825 */ /* 0x004fca00078e000a */
[----:B------:R-:W2:Y:S04]  /*0490*/  LDG.E.CONSTANT R5, desc[UR8][R10.64] ;  /* 0x000000080a057981 */ /* 0x000ea8000c1e9900 */
        /* <DEDUP_REMOVED lines=19> */
[----:B---3--:R0:W-:Y:S04]  /*05d0*/  STS [R7], R12 ;  /* 0x0000000c07007388 */ /* 0x0081e80000000800 */
[----:B----4-:R1:W-:Y:S04]  /*05e0*/  STS [R7+0x4], R14 ;  /* 0x0000040e07007388 */ /* 0x0103e80000000800 */
[----:B-----5:R3:W-:Y:S04]  /*05f0*/  STS [R7+0x8], R16 ;  /* 0x0000081007007388 */ /* 0x0207e80000000800 */
[----:B------:R4:W-:Y:S04]  /*0600*/  STS [R7+0xc], R18 ;  /* 0x00000c1207007388 */ /* 0x0009e80000000800 */
[----:B------:R5:W-:Y:S04]  /*0610*/  STS [R7+0x10], R20 ;  /* 0x0000101407007388 */ /* 0x000be80000000800 */
[----:B0-----:R-:W2:Y:S04]  /*0620*/  LDG.E.CONSTANT R12, desc[UR8][R10.64+0x44] ;  /* 0x000044080a0c7981 */ /* 0x001ea8000c1e9900 */
[----:B-1----:R-:W2:Y:S04]  /*0630*/  LDG.E.CONSTANT R14, desc[UR8][R10.64+0x48] ;  /* 0x000048080a0e7981 */ /* 0x002ea8000c1e9900 */
[----:B---3--:R-:W3:Y:S04]  /*0640*/  LDG.E.CONSTANT R16, desc[UR8][R10.64+0x4c] ;  /* 0x00004c080a107981 */ /* 0x008ee8000c1e9900 */
[----:B----4-:R-:W4:Y:S04]  /*0650*/  LDG.E.CONSTANT R18, desc[UR8][R10.64+0x50] ;  /* 0x000050080a127981 */ /* 0x010f28000c1e9900 */
[----:B-----5:R-:W5:Y:S01]  /*0660*/  LDG.E.CONSTANT R20, desc[UR8][R10.64+0x54] ;  /* 0x000054080a147981 */ /* 0x020f62000c1e9900 */
[----:B------:R-:W0:Y:S03]  /*0670*/  S2R R30, SR_CgaCtaId ;  /* 0x00000000001e7919 */ /* 0x000e260000008800 */
[----:B--2---:R1:W-:Y:S04]  /*0680*/  STS [R28], R5 ;  /* 0x000000051c007388 */ /* 0x0043e80000000800 */
[----:B------:R2:W-:Y:S04]  /*0690*/  STS [R28+0x4], R9 ;  /* 0x000004091c007388 */ /* 0x0005e80000000800 */
[----:B------:R2:W-:Y:S04]  /*06a0*/  STS [R28+0x8], R13 ;  /* 0x0000080d1c007388 */ /* 0x0005e80000000800 */
[----:B------:R2:W-:Y:S01]  /*06b0*/  STS [R28+0xc], R15 ;  /* 0x00000c0f1c007388 */ /* 0x0005e20000000800 */
[----:B-1----:R-:W-:-:S03]  /*06c0*/  MOV R5, 0x400 ;  /* 0x0000040000057802 */ /* 0x002fc60000000f00 */
[----:B------:R2:W-:Y:S04]  /*06d0*/  STS [R28+0x10], R17 ;  /* 0x000010111c007388 */ /* 0x0005e80000000800 */
        /* <DEDUP_REMOVED lines=14> */
[----:B------:R2:W-:Y:S01]  /*07c0*/  STS [R28+0x60], R26 ;  /* 0x0000601a1c007388 */ /* 0x0005e20000000800 */
[----:B------:R-:W-:-:S04]  /*07d0*/  IADD3 R5, PT, PT, R5, 0xa00, RZ ;  /* 0x00000a0005057810 */ /* 0x000fc80007ffe0ff */
[----:B0-----:R-:W-:-:S05]  /*07e0*/  LEA R30, R30, R5, 0x18 ;  /* 0x000000051e1e7211 */ /* 0x001fca00078ec0ff */
[----:B------:R-:W-:Y:S01]  /*07f0*/  IMAD R5, R3, 0x190, R30 ;  /* 0x0000019003057824 */ /* 0x000fe200078e021e */
[----:B------:R-:W-:-:S04]  /*0800*/  UMOV UR6, 0x140 ;  /* 0x0000014000067882 */ /* 0x000fc80000000000 */
[----:B------:R-:W-:Y:S01]  /*0810*/  IADD3 R5, PT, PT, R5, 0x30, RZ ;  /* 0x0000003005057810 */ /* 0x000fe20007ffe0ff */
[----:B------:R2:W-:Y:S04]  /*0820*/  STS [R28+0x44], R12 ;  /* 0x0000440c1c007388 */ /* 0x0005e80000000800 */
[----:B------:R2:W-:Y:S04]  /*0830*/  STS [R28+0x48], R14 ;  /* 0x0000480e1c007388 */ /* 0x0005e80000000800 */
[----:B---3--:R2:W-:Y:S04]  /*0840*/  STS [R28+0x4c], R16 ;  /* 0x00004c101c007388 */ /* 0x0085e80000000800 */
[----:B----4-:R2:W-:Y:S04]  /*0850*/  STS [R28+0x50], R18 ;  /* 0x000050121c007388 */ /* 0x0105e80000000800 */
[----:B-----5:R2:W-:Y:S01]  /*0860*/  STS [R28+0x54], R20 ;  /* 0x000054141c007388 */ /* 0x0205e20000000800 */
[----:B------:R-:W-:Y:S06]  /*0870*/  BAR.SYNC.DEFER_BLOCKING 0x0 ;  /* 0x0000000000007b1d */ /* 0x000fec0000010000 */
.L_x_0:
[----:B--2---:R-:W-:Y:S04]  /*0880*/  LDS R45, [R5+-0x30] ;  /* 0xffffd000052d7984 */ /* 0x004fe80000000800 */
[----:B------:R-:W0:Y:S04]  /*0890*/  LDS.128 R16, [R6+UR6+-0x140] ;  /* 0xfffec00606107984 */ /* 0x000e280008000c00 */
[----:B------:R-:W1:Y:S04]  /*08a0*/  LDS R35, [R5+-0x2c] ;  /* 0xffffd40005237984 */ /* 0x000e680000000800 */
[----:B------:R-:W2:Y:S04]  /*08b0*/  LDS R41, [R5+-0x28] ;  /* 0xffffd80005297984 */ /* 0x000ea80000000800 */
[----:B------:R-:W3:Y:S04]  /*08c0*/  LDS.128 R20, [R6+UR6+-0x130] ;  /* 0xfffed00606147984 */ /* 0x000ee80008000c00 */
[----:B------:R-:W4:Y:S04]  /*08d0*/  LDS R40, [R5+-0x24] ;  /* 0xffffdc0005287984 */ /* 0x000f280000000800 */
[----:B------:R-:W5:Y:S04]  /*08e0*/  LDS R26, [R5+-0x20] ;  /* 0xffffe000051a7984 */ /* 0x000f680000000800 */
[----:B------:R-:W5:Y:S04]  /*08f0*/  LDS.128 R8, [R6+UR6+-0xf0] ;  /* 0xffff100606087984 */ /* 0x000f680008000c00 */
[----:B------:R-:W5:Y:S04]  /*0900*/  LDS R25, [R5+-0x1c] ;  /* 0xffffe40005197984 */ /* 0x000f680000000800 */
[----:B------:R-:W5:Y:S04]  /*0910*/  LDS R24, [R5+-0x18] ;  /* 0xffffe80005187984 */ /* 0x000f680000000800 */
[----:B------:R-:W5:Y:S01]  /*0920*/  LDS R30, [R5+-0x14] ;  /* 0xffffec00051e7984 */ /* 0x000f620000000800 */
[----:B0-----:R-:W-:Y:S01]  /*0930*/  FFMA R16, R16, R45, R37 ;  /* 0x0000002d10107223 */ /* 0x001fe20000000025 */
[----:B------:R-:W-:-:S02]  /*0940*/  FFMA R32, R45, R17, R32 ;  /* 0x000000112d207223 */ /* 0x000fc40000000020 */
[----:B------:R-:W0:Y:S01]  /*0950*/  LDS R31, [R5+-0x10] ;  /* 0xfffff000051f7984 */ /* 0x000e220000000800 */
[----:B-1----:R-:W-:Y:S01]  /*0960*/  FFMA R12, R35, R17, R16 ;  /* 0x00000011230c7223 */ /* 0x002fe20000000010 */
[CC--:B------:R-:W-:Y:S01]  /*0970*/  FFMA R16, R45.reuse, R18.reuse, R39 ;  /* 0x000000122d107223 */ /* 0x0c0fe20000000027 */
[-C--:B------:R-:W-:Y:S01]  /*0980*/  FFMA R17, R45, R19.reuse, R52 ;  /* 0x000000132d117223 */ /* 0x080fe20000000034 */
[-C--:B------:R-:W-:Y:S01]  /*0990*/  FFMA R32, R35, R18.reuse, R32 ;  /* 0x0000001223207223 */ /* 0x080fe20000000020 */
[----:B--2---:R-:W-:Y:S01]  /*09a0*/  FFMA R37, R41, R18, R12 ;  /* 0x0000001229257223 */ /* 0x004fe2000000000c */
[----:B------:R-:W-:Y:S01]  /*09b0*/  FFMA R16, R35, R19, R16 ;  /* 0x0000001323107223 */ /* 0x000fe20000000010 */
[----:B------:R-:W1:Y:S01]  /*09c0*/  LDS.128 R12, [R6+UR6+-0xe0] ;  /* 0xffff2006060c7984 */ /* 0x000e620008000c00 */
[----:B---3--:R-:W-:Y:S01]  /*09d0*/  FFMA R18, R20, R35, R17 ;  /* 0x0000002314127223 */ /* 0x008fe20000000011 */
[CC--:B------:R-:W-:Y:S02]  /*09e0*/  FFMA R17, R41.reuse, R19.reuse, R32 ;  /* 0x0000001329117223 */ /* 0x0c0fe40000000020 */
[----:B------:R-:W2:Y:S01]  /*09f0*/  LDS R32, [R5+-0xc] ;  /* 0xfffff40005207984 */ /* 0x000ea20000000800 */
[----:B----4-:R-:W-:Y:S01]  /*0a00*/  FFMA R39, R40, R19, R37 ;  /* 0x0000001328277223 */ /* 0x010fe20000000025 */
[C---:B------:R-:W-:Y:S01]  /*0a10*/  FFMA R19, R20.reuse, R41, R16 ;  /* 0x0000002914137223 */ /* 0x040fe20000000010 */
[-C--:B------:R-:W-:Y:S01]  /*0a20*/  FFMA R37, R41, R21.reuse, R18 ;  /* 0x0000001529257223 */ /* 0x080fe20000000012 */
[C---:B------:R-:W-:Y:S01]  /*0a30*/  FFMA R17, R20.reuse, R40, R17 ;  /* 0x0000002814117223 */ /* 0x040fe20000000011 */
[----:B-----5:R-:W-:Y:S01]  /*0a40*/  FFMA R18, R20, R26, R39 ;  /* 0x0000001a14127223 */ /* 0x020fe20000000027 */
[CC--:B------:R-:W-:Y:S01]  /*0a50*/  FFMA R19, R40.reuse, R21.reuse, R19 ;  /* 0x0000001528137223 */ /* 0x0c0fe20000000013 */
[-C--:B------:R-:W-:Y:S01]  /*0a60*/  FFMA R20, R40, R22.reuse, R37 ;  /* 0x0000001628147223 */ /* 0x080fe20000000025 */
[----:B------:R-:W-:Y:S01]  /*0a70*/  FFMA R17, R26, R21, R17 ;  /* 0x000000151a117223 */ /* 0x000fe20000000011 */
[----:B------:R-:W-:Y:S01]  /*0a80*/  FFMA R16, R8, R45, R33 ;  /* 0x0000002d08107223 */ /* 0x000fe20000000021 */
[C---:B------:R-:W-:Y:S01]  /*0a90*/  FFMA R22, R26.reuse, R22, R19 ;  /* 0x000000161a167223 */ /* 0x040fe20000000013 */
[----:B------:R-:W-:Y:S01]  /*0aa0*/  FFMA R50, R45, R9, R50 ;  /* 0x000000092d327223 */ /* 0x000fe20000000032 */
[----:B------:R-:W-:Y:S01]  /*0ab0*/  FFMA R20, R26, R23, R20 ;  /* 0x000000171a147223 */ /* 0x000fe20000000014 */
[----:B------:R-:W-:Y:S01]  /*0ac0*/  FFMA R19, R8, R25, R18 ;  /* 0x0000001908137223 */ /* 0x000fe20000000012 */
[-C--:B------:R-:W-:Y:S01]  /*0ad0*/  FFMA R52, R35, R9.reuse, R16 ;  /* 0x0000000923347223 */ /* 0x080fe20000000010 */
[-C--:B------:R-:W-:Y:S01]  /*0ae0*/  FFMA R21, R25, R9.reuse, R17 ;  /* 0x0000000919157223 */ /* 0x080fe20000000011 */
[-C--:B------:R-:W-:Y:S01]  /*0af0*/  FFMA R8, R45, R10.reuse, R34 ;  /* 0x0000000a2d087223 */ /* 0x080fe20000000022 */
[C---:B------:R-:W-:Y:S01]  /*0b00*/  FFMA R33, R24.reuse, R9, R19 ;  /* 0x0000000918217223 */ /* 0x040fe20000000013 */
[-C--:B------:R-:W-:Y:S01]  /*0b10*/  FFMA R9, R25, R10.reuse, R22 ;  /* 0x0000000a19097223 */ /* 0x080fe20000000016 */
[----:B------:R-:W3:Y:S01]  /*0b20*/  LDS.128 R16, [R6+UR6+-0xa0] ;  /* 0xffff600606107984 */ /* 0x000ee20008000c00 */
[-C--:B------:R-:W-:Y:S01]  /*0b30*/  FFMA R23, R41, R10.reuse, R52 ;  /* 0x0000000a29177223 */ /* 0x080fe20000000034 */
[-C--:B------:R-:W-:Y:S01]  /*0b40*/  FFMA R21, R24, R10.reuse, R21 ;  /* 0x0000000a18157223 */ /* 0x080fe20000000015 */
[CC--:B------:R-:W-:Y:S01]  /*0b50*/  FFMA R50, R35.reuse, R10.reuse, R50 ;  /* 0x0000000a23327223 */ /* 0x0c0fe20000000032 */
[----:B------:R-:W-:Y:S01]  /*0b60*/  FFMA R22, R30, R10, R33 ;  /* 0x0000000a1e167223 */ /* 0x000fe20000000021 */
[-C--:B------:R-:W-:Y:S01]  /*0b70*/  FFMA R10, R35, R11.reuse, R8 ;  /* 0x0000000b230a7223 */ /* 0x080fe20000000008 */
[-C--:B------:R-:W-:Y:S01]  /*0b80*/  FFMA R33, R25, R11.reuse, R20 ;  /* 0x0000000b19217223 */ /* 0x080fe20000000014 */
[-C--:B------:R-:W-:Y:S01]  /*0b90*/  FFMA R51, R45, R11.reuse, R38 ;  /* 0x0000000b2d337223 */ /* 0x080fe20000000026 */
[-C--:B------:R-:W-:Y:S01]  /*0ba0*/  FFMA R9, R24, R11.reuse, R9 ;  /* 0x0000000b18097223 */ /* 0x080fe20000000009 */
[----:B------:R-:W4:Y:S01]  /*0bb0*/  LDS R39, [R5+-0x8] ;  /* 0xfffff80005277984 */ /* 0x000f220000000800 */
[-C--:B------:R-:W-:Y:S01]  /*0bc0*/  FFMA R23, R40, R11.reuse, R23 ;  /* 0x0000000b28177223 */ /* 0x080fe20000000017 */
[-C--:B------:R-:W-:Y:S01]  /*0bd0*/  FFMA R8, R30, R11.reuse, R21 ;  /* 0x0000000b1e087223 */ /* 0x080fe20000000015 */
[-C--:B------:R-:W-:Y:S01]  /*0be0*/  FFMA R49, R41, R11.reuse, R50 ;  /* 0x0000000b29317223 */ /* 0x080fe20000000032 */
[----:B0-----:R-:W-:Y:S01]  /*0bf0*/  FFMA R21, R31, R11, R22 ;  /* 0x0000000b1f157223 */ /* 0x001fe20000000016 */
[----:B------:R-:W0:Y:S01]  /*0c00*/  LDS R34, [R5+-0x4] ;  /* 0xfffffc0005227984 */ /* 0x000e220000000800 */
[C---:B-1----:R-:W-:Y:S01]  /*0c10*/  FFMA R11, R12.reuse, R41, R10 ;  /* 0x000000290c0b7223 */ /* 0x042fe2000000000a */
[C---:B------:R-:W-:Y:S01]  /*0c20*/  FFMA R33, R12.reuse, R24, R33 ;  /* 0x000000180c217223 */ /* 0x040fe20000000021 */
[C---:B------:R-:W-:Y:S01]  /*0c30*/  FFMA R20, R12.reuse, R35, R51 ;  /* 0x000000230c147223 */ /* 0x040fe20000000033 */
[C---:B------:R-:W-:Y:S01]  /*0c40*/  FFMA R10, R12.reuse, R30, R9 ;  /* 0x0000001e0c0a7223 */ /* 0x040fe20000000009 */
[C---:B------:R-:W-:Y:S01]  /*0c50*/  FFMA R38, R12.reuse, R26, R23 ;  /* 0x0000001a0c267223 */ /* 0x040fe20000000017 */
[----:B------:R-:W-:Y:S01]  /*0c60*/  FFMA R23, R12, R31, R8 ;  /* 0x0000001f0c177223 */ /* 0x000fe20000000008 */
[-C--:B------:R-:W-:Y:S01]  /*0c70*/  FFMA R8, R30, R13.reuse, R33 ;  /* 0x0000000d1e087223 */ /* 0x080fe20000000021 */
[----:B------:R-:W-:Y:S01]  /*0c80*/  FFMA R49, R12, R40, R49 ;  /* 0x000000280c317223 */ /* 0x000fe20000000031 */
[-C--:B------:R-:W-:Y:S01]  /*0c90*/  FFMA R9, R41, R13.reuse, R20 ;  /* 0x0000000d29097223 */ /* 0x080fe20000000014 */
[-C--:B------:R-:W-:Y:S01]  /*0ca0*/  FFMA R11, R40, R13.reuse, R11 ;  /* 0x0000000d280b7223 */ /* 0x080fe2000000000b */
[CC--:B------:R-:W-:Y:S01]  /*0cb0*/  FFMA R33, R31.reuse, R13.reuse, R10 ;  /* 0x0000000d1f217223 */ /* 0x0c0fe2000000000a */
[----:B------:R-:W1:Y:S01]  /*0cc0*/  LDS R37, [R5] ;  /* 0x0000000005257984 */ /* 0x000e620000000800 */
[-C--:B------:R-:W-:Y:S01]  /*0cd0*/  FFMA R52, R26, R13.reuse, R49 ;  /* 0x0000000d1a347223 */ /* 0x080fe20000000031 */
[----:B--2---:R-:W-:Y:S01]  /*0ce0*/  FFMA R50, R32, R13, R23 ;  /* 0x0000000d20327223 */ /* 0x004fe20000000017 */
[-C--:B------:R-:W-:Y:S01]  /*0cf0*/  FFMA R13, R40, R14.reuse, R9 ;  /* 0x0000000e280d7223 */ /* 0x080fe20000000009 */
[-C--:B------:R-:W-:Y:S01]  /*0d00*/  FFMA R22, R26, R14.reuse, R11 ;  /* 0x0000000e1a167223 */ /* 0x080fe2000000000b */
[-C--:B------:R-:W-:Y:S01]  /*0d10*/  FFMA R23, R31, R14.reuse, R8 ;  /* 0x0000000e1f177223 */ /* 0x080fe20000000008 */
[----:B------:R-:W-:Y:S01]  /*0d20*/  FFMA R20, R32, R14, R33 ;  /* 0x0000000e20147223 */ /* 0x000fe20000000021 */
[----:B------:R-:W2:Y:S01]  /*0d30*/  LDS.128 R8, [R6+UR6+-0x90] ;  /* 0xffff700606087984 */ /* 0x000ea20008000c00 */
[----:B------:R-:W-:Y:S01]  /*0d40*/  FFMA R21, R12, R32, R21 ;  /* 0x000000200c157223 */ /* 0x000fe20000000015 */
[-C--:B------:R-:W-:Y:S01]  /*0d50*/  FFMA R12, R32, R15.reuse, R23 ;  /* 0x0000000f200c7223 */ /* 0x080fe20000000017 */
[----:B------:R-:W-:Y:S01]  /*0d60*/  FFMA R14, R26, R15, R13 ;  /* 0x0000000f1a0e7223 */ /* 0x000fe2000000000d */
[----:B------:R-:W5:Y:S01]  /*0d70*/  LDS R33, [R5+0x4] ;  /* 0x0000040005217984 */ /* 0x000f620000000800 */
[C---:B---3--:R-:W-:Y:S01]  /*0d80*/  FFMA R23, R16.reuse, R25, R38 ;  /* 0x0000001910177223 */ /* 0x048fe20000000026 */
[----:B------:R-:W-:-:S02]  /*0d90*/  FFMA R47, R16, R45, R47 ;  /* 0x0000002d102f7223 */ /* 0x000fc4000000002f */
[----:B------:R-:W3:Y:S01]  /*0da0*/  LDS R38, [R5+0x8] ;  /* 0x0000080005267984 */ /* 0x000ee20000000800 */
[-C--:B------:R-:W-:Y:S01]  /*0db0*/  FFMA R44, R45, R17.reuse, R44 ;  /* 0x000000112d2c7223 */ /* 0x080fe2000000002c */
[CC--:B------:R-:W-:Y:S01]  /*0dc0*/  FFMA R13, R25.reuse, R17.reuse, R52 ;  /* 0x00000011190d7223 */ /* 0x0c0fe20000000034 */
[C---:B------:R-:W-:Y:S01]  /*0dd0*/  FFMA R23, R24.reuse, R17, R23 ;  /* 0x0000001118177223 */ /* 0x040fe20000000017 */
[-C--:B------:R-:W-:Y:S01]  /*0de0*/  FFMA R15, R25, R18.reuse, R22 ;  /* 0x00000012190f7223 */ /* 0x080fe20000000016 */
[----:B------:R-:W-:Y:S01]  /*0df0*/  FFMA R51, R45, R19, R48 ;  /* 0x000000132d337223 */ /* 0x000fe20000000030 */
[-C--:B------:R-:W-:Y:S01]  /*0e00*/  FFMA R13, R24, R18.reuse, R13 ;  /* 0x00000012180d7223 */ /* 0x080fe2000000000d */
[----:B----4-:R-:W-:Y:S01]  /*0e10*/  FFMA R21, R16, R39, R21 ;  /* 0x0000002710157223 */ /* 0x010fe20000000015 */
[-C--:B------:R-:W-:Y:S01]  /*0e20*/  FFMA R16, R35, R17.reuse, R47 ;  /* 0x0000001123107223 */ /* 0x080fe2000000002f */
[-C--:B------:R-:W-:Y:S01]  /*0e30*/  FFMA R47, R39, R17.reuse, R50 ;  /* 0x00000011272f7223 */ /* 0x080fe20000000032 */
[-C--:B------:R-:W-:Y:S01]  /*0e40*/  FFMA R50, R45, R18.reuse, R46 ;  /* 0x000000122d327223 */ /* 0x080fe2000000002e */
[-C--:B------:R-:W-:Y:S01]  /*0e50*/  FFMA R46, R35, R18.reuse, R44 ;  /* 0x00000012232e7223 */ /* 0x080fe2000000002c */
[----:B0-----:R-:W-:Y:S01]  /*0e60*/  FFMA R52, R34, R17, R21 ;  /* 0x0000001122347223 */ /* 0x001fe20000000015 */
[-C--:B------:R-:W-:Y:S01]  /*0e70*/  FFMA R21, R41, R18.reuse, R16 ;  /* 0x0000001229157223 */ /* 0x080fe20000000010 */
        /* <DEDUP_REMOVED lines=10> */
[----:B-1----:R-:W-:Y:S01]  /*0f20*/  FFMA R22, R37, R18, R52 ;  /* 0x0000001225167223 */ /* 0x002fe20000000034 */
[-C--:B------:R-:W-:Y:S01]  /*0f30*/  FFMA R18, R30, R19.reuse, R13 ;  /* 0x000000131e127223 */ /* 0x080fe2000000000d */
[-C--:B------:R-:W-:Y:S01]  /*0f40*/  FFMA R13, R31, R19.reuse, R44 ;  /* 0x000000131f0d7223 */ /* 0x080fe2000000002c */
[----:B------:R-:W-:Y:S01]  /*0f50*/  FFMA R16, R37, R19, R16 ;  /* 0x0000001325107223 */ /* 0x000fe20000000010 */
[C---:B--2---:R-:W-:Y:S01]  /*0f60*/  FFMA R53, R8.reuse, R41, R20 ;  /* 0x0000002908357223 */ /* 0x044fe20000000014 */
[C---:B------:R-:W-:Y:S01]  /*0f70*/  FFMA R14, R8.reuse, R30, R15 ;  /* 0x0000001e080e7223 */ /* 0x040fe2000000000f */
[C---:B------:R-:W-:Y:S01]  /*0f80*/  FFMA R20, R8.reuse, R32, R13 ;  /* 0x0000002008147223 */ /* 0x040fe2000000000d */
[C---:B------:R-:W-:Y:S01]  /*0f90*/  FFMA R49, R8.reuse, R40, R49 ;  /* 0x0000002808317223 */ /* 0x040fe20000000031 */
[----:B-----5:R-:W-:Y:S01]  /*0fa0*/  FFMA R23, R33, R19, R22 ;  /* 0x0000001321177223 */ /* 0x020fe20000000016 */
[C---:B------:R-:W-:Y:S01]  /*0fb0*/  FFMA R22, R8.reuse, R35, R51 ;  /* 0x0000002308167223 */ /* 0x040fe20000000033 */
[C---:B------:R-:W-:Y:S01]  /*0fc0*/  FFMA R47, R8.reuse, R24, R47 ;  /* 0x00000018082f7223 */ /* 0x040fe2000000002f */
[C---:B------:R-:W-:Y:S01]  /*0fd0*/  FFMA R15, R8.reuse, R31, R18 ;  /* 0x0000001f080f7223 */ /* 0x040fe20000000012 */
[C---:B------:R-:W-:Y:S01]  /*0fe0*/  FFMA R44, R8.reuse, R34, R17 ;  /* 0x00000022082c7223 */ /* 0x040fe20000000011 */
[C---:B------:R-:W-:Y:S01]  /*0ff0*/  FFMA R13, R8.reuse, R33, R16 ;  /* 0x00000021080d7223 */ /* 0x040fe20000000010 */
[C---:B------:R-:W-:Y:S01]  /*1000*/  FFMA R12, R8.reuse, R37, R12 ;  /* 0x00000025080c7223 */ /* 0x040fe2000000000c */
[----:B------:R-:W0:Y:S01]  /*1010*/  LDS.128 R16, [R6+UR6+-0x50] ;  /* 0xffffb00606107984 */ /* 0x000e220008000c00 */
[-C--:B------:R-:W-:Y:S01]  /*1020*/  FFMA R51, R41, R9.reuse, R22 ;  /* 0x0000000929337223 */ /* 0x080fe20000000016 */
[C---:B------:R-:W-:Y:S01]  /*1030*/  FFMA R21, R8.reuse, R26, R21 ;  /* 0x0000001a08157223 */ /* 0x040fe20000000015 */
[----:B---3--:R-:W-:Y:S01]  /*1040*/  FFMA R23, R8, R38, R23 ;  /* 0x0000002608177223 */ /* 0x008fe20000000017 */
[-C--:B------:R-:W-:Y:S01]  /*1050*/  FFMA R22, R26, R9.reuse, R49 ;  /* 0x000000091a167223 */ /* 0x080fe20000000031 */
[-C--:B------:R-:W-:Y:S01]  /*1060*/  FFMA R48, R30, R9.reuse, R47 ;  /* 0x000000091e307223 */ /* 0x080fe2000000002f */
[-C--:B------:R-:W-:Y:S01]  /*1070*/  FFMA R53, R40, R9.reuse, R53 ;  /* 0x0000000928357223 */ /* 0x080fe20000000035 */
[-C--:B------:R-:W-:Y:S01]  /*1080*/  FFMA R49, R31, R9.reuse, R14 ;  /* 0x000000091f317223 */ /* 0x080fe2000000000e */
[-C--:B------:R-:W-:Y:S01]  /*1090*/  FFMA R8, R32, R9.reuse, R15 ;  /* 0x0000000920087223 */ /* 0x080fe2000000000f */
[-C--:B------:R-:W-:Y:S01]  /*10a0*/  FFMA R44, R37, R9.reuse, R44 ;  /* 0x00000009252c7223 */ /* 0x080fe2000000002c */
[-C--:B------:R-:W-:Y:S01]  /*10b0*/  FFMA R47, R33, R9.reuse, R12 ;  /* 0x00000009212f7223 */ /* 0x080fe2000000000c */
[----:B------:R-:W-:Y:S01]  /*10c0*/  FFMA R9, R38, R9, R13 ;  /* 0x0000000926097223 */ /* 0x000fe2000000000d */
[-C--:B------:R-:W-:Y:S01]  /*10d0*/  FFMA R46, R26, R10.reuse, R53 ;  /* 0x0000000a1a2e7223 */ /* 0x080fe20000000035 */
[----:B------:R-:W1:Y:S01]  /*10e0*/  LDS.128 R12, [R6+UR6+-0x40] ;  /* 0xffffc006060c7984 */ /* 0x000e620008000c00 */
[-C--:B------:R-:W-:Y:S01]  /*10f0*/  FFMA R51, R40, R10.reuse, R51 ;  /* 0x0000000a28337223 */ /* 0x080fe20000000033 */
[-C--:B------:R-:W-:Y:S01]  /*1100*/  FFMA R53, R31, R10.reuse, R48 ;  /* 0x0000000a1f357223 */ /* 0x080fe20000000030 */
[-C--:B------:R-:W-:Y:S01]  /*1110*/  FFMA R44, R33, R10.reuse, R44 ;  /* 0x0000000a212c7223 */ /* 0x080fe2000000002c */
[-C--:B------:R-:W-:Y:S01]  /*1120*/  FFMA R48, R32, R10.reuse, R49 ;  /* 0x0000000a20307223 */ /* 0x080fe20000000031 */
[----:B------:R-:W-:Y:S01]  /*1130*/  FFMA R47, R38, R10, R47 ;  /* 0x0000000a262f7223 */ /* 0x000fe2000000002f */
[-C--:B------:R-:W-:Y:S01]  /*1140*/  FFMA R50, R26, R11.reuse, R51 ;  /* 0x0000000b1a327223 */ /* 0x080fe20000000033 */
[-C--:B------:R-:W-:Y:S01]  /*1150*/  FFMA R10, R32, R11.reuse, R53 ;  /* 0x0000000b200a7223 */ /* 0x080fe20000000035 */
[----:B------:R-:W-:-:S02]  /*1160*/  FFMA R11, R38, R11, R44 ;  /* 0x0000000b260b7223 */ /* 0x000fc4000000002c */
[----:B------:R-:W2:Y:S01]  /*1170*/  LDS R44, [R5+0xc] ;  /* 0x00000c00052c7984 */ /* 0x000ea20000000800 */
[C---:B0-----:R-:W-:Y:S01]  /*1180*/  FFMA R52, R16.reuse, R45, R27 ;  /* 0x0000002d10347223 */ /* 0x041fe2000000001b */
[C---:B------:R-:W-:Y:S01]  /*1190*/  FFMA R27, R45.reuse, R17, R36 ;  /* 0x000000112d1b7223 */ /* 0x040fe20000000024 */
[CC--:B------:R-:W-:Y:S01]  /*11a0*/  FFMA R43, R45.reuse, R18.reuse, R43 ;  /* 0x000000122d2b7223 */ /* 0x0c0fe2000000002b */
[----:B------:R-:W-:Y:S01]  /*11b0*/  FFMA R45, R45, R19, R42 ;  /* 0x000000132d2d7223 */ /* 0x000fe2000000002a */
[C---:B------:R-:W-:Y:S01]  /*11c0*/  FFMA R52, R35.reuse, R17, R52 ;  /* 0x0000001123347223 */ /* 0x040fe20000000034 */
[CC--:B------:R-:W-:Y:S01]  /*11d0*/  FFMA R42, R35.reuse, R18.reuse, R27 ;  /* 0x00000012232a7223 */ /* 0x0c0fe2000000001b */
[-C--:B------:R-:W-:Y:S01]  /*11e0*/  FFMA R43, R35, R19.reuse, R43 ;  /* 0x00000013232b7223 */ /* 0x080fe2000000002b */
[----:B------:R-:W0:Y:S01]  /*11f0*/  LDS R36, [R5+0x10] ;  /* 0x0000100005247984 */ /* 0x000e220000000800 */
[C---:B------:R-:W-:Y:S01]  /*1200*/  FFMA R27, R41.reuse, R18, R52 ;  /* 0x00000012291b7223 */ /* 0x040fe20000000034 */
[----:B------:R-:W-:Y:S01]  /*1210*/  FFMA R49, R41, R19, R42 ;  /* 0x0000001329317223 */ /* 0x000fe2000000002a */
[----:B------:R-:W-:-:S02]  /*1220*/  FFMA R21, R16, R25, R21 ;  /* 0x0000001910157223 */ /* 0x000fc40000000015 */
[----:B------:R-:W-:Y:S01]  /*1230*/  FFMA R27, R40, R19, R27 ;  /* 0x00000013281b7223 */ /* 0x000fe2000000001b */
[C---:B-1----:R-:W-:Y:S01]  /*1240*/  FFMA R45, R12.reuse, R35, R45 ;  /* 0x000000230c2d7223 */ /* 0x042fe2000000002d */
[C---:B------:R-:W-:Y:S01]  /*1250*/  FFMA R43, R12.reuse, R41, R43 ;  /* 0x000000290c2b7223 */ /* 0x040fe2000000002b */
[----:B------:R-:W1:Y:S01]  /*1260*/  LDS R35, [R5+0x14] ;  /* 0x0000140005237984 */ /* 0x000e620000000800 */
[----:B------:R-:W-:Y:S01]  /*1270*/  FFMA R49, R12, R40, R49 ;  /* 0x000000280c317223 */ /* 0x000fe20000000031 */
[-C--:B------:R-:W-:Y:S01]  /*1280*/  FFMA R45, R41, R13.reuse, R45 ;  /* 0x0000000d292d7223 */ /* 0x080fe2000000002d */
[-C--:B------:R-:W-:Y:S01]  /*1290*/  FFMA R41, R40, R13.reuse, R43 ;  /* 0x0000000d28297223 */ /* 0x080fe2000000002b */
[----:B------:R-:W-:Y:S01]  /*12a0*/  FFMA R43, R12, R26, R27 ;  /* 0x0000001a0c2b7223 */ /* 0x000fe2000000001b */
[----:B------:R-:W-:Y:S01]  /*12b0*/  FFMA R42, R26, R13, R49 ;  /* 0x0000000d1a2a7223 */ /* 0x000fe20000000031 */
[-C--:B------:R-:W-:Y:S01]  /*12c0*/  FFMA R52, R40, R14.reuse, R45 ;  /* 0x0000000e28347223 */ /* 0x080fe2000000002d */
[----:B------:R-:W-:Y:S01]  /*12d0*/  FFMA R27, R26, R14, R41 ;  /* 0x0000000e1a1b7223 */ /* 0x000fe20000000029 */
[----:B------:R-:W3:Y:S01]  /*12e0*/  LDS R40, [R5+0x18] ;  /* 0x0000180005287984 */ /* 0x000ee20000000800 */
[C---:B------:R-:W-:Y:S01]  /*12f0*/  FFMA R45, R16.reuse, R39, R20 ;  /* 0x00000027102d7223 */ /* 0x040fe20000000014 */
[----:B--2---:R-:W-:Y:S01]  /*1300*/  FFMA R51, R16, R44, R23 ;  /* 0x0000002c10337223 */ /* 0x004fe20000000017 */
[-C--:B------:R-:W-:Y:S01]  /*1310*/  FFMA R49, R24, R17.reuse, R21 ;  /* 0x0000001118317223 */ /* 0x080fe20000000015 */
[----:B------:R-:W2:Y:S01]  /*1320*/  LDS R41, [R5+0x1c] ;  /* 0x00001c0005297984 */ /* 0x000ea20000000800 */
[-C--:B------:R-:W-:Y:S01]  /*1330*/  FFMA R21, R39, R17.reuse, R8 ;  /* 0x0000001127157223 */ /* 0x080fe20000000008 */
[-C--:B------:R-:W-:Y:S01]  /*1340*/  FFMA R16, R34, R17.reuse, R45 ;  /* 0x0000001122107223 */ /* 0x080fe2000000002d */
[-C--:B------:R-:W-:Y:S01]  /*1350*/  FFMA R23, R25, R17.reuse, R22 ;  /* 0x0000001119177223 */ /* 0x080fe20000000016 */
[----:B------:R-:W-:Y:S01]  /*1360*/  FFMA R45, R44, R17, R9 ;  /* 0x000000112c2d7223 */ /* 0x000fe20000000009 */
[-C--:B------:R-:W-:Y:S01]  /*1370*/  FFMA R8, R34, R18.reuse, R21 ;  /* 0x0000001222087223 */ /* 0x080fe20000000015 */
[-C--:B------:R-:W-:Y:S01]  /*1380*/  FFMA R16, R37, R18.reuse, R16 ;  /* 0x0000001225107223 */ /* 0x080fe20000000010 */
[-C--:B------:R-:W-:Y:S01]  /*1390*/  FFMA R21, R44, R18.reuse, R47 ;  /* 0x000000122c157223 */ /* 0x080fe2000000002f */
[-C--:B------:R-:W-:Y:S01]  /*13a0*/  FFMA R9, R25, R18.reuse, R46 ;  /* 0x0000001219097223 */ /* 0x080fe2000000002e */
[-C--:B------:R-:W-:Y:S01]  /*13b0*/  FFMA R23, R24, R18.reuse, R23 ;  /* 0x0000001218177223 */ /* 0x080fe20000000017 */
[----:B------:R-:W-:Y:S01]  /*13c0*/  FFMA R46, R30, R18, R49 ;  /* 0x000000121e2e7223 */ /* 0x000fe20000000031 */
[-C--:B------:R-:W-:Y:S01]  /*13d0*/  FFMA R49, R33, R19.reuse, R16 ;  /* 0x0000001321317223 */ /* 0x080fe20000000010 */
[-C--:B------:R-:W-:Y:S01]  /*13e0*/  FFMA R8, R37, R19.reuse, R8 ;  /* 0x0000001325087223 */ /* 0x080fe20000000008 */
[----:B------:R-:W-:Y:S01]  /*13f0*/  FFMA R9, R24, R19, R9 ;  /* 0x0000001318097223 */ /* 0x000fe20000000009 */
[----:B------:R-:W-:Y:S01]  /*1400*/  FFMA R26, R26, R15, R52 ;  /* 0x0000000f1a1a7223 */ /* 0x000fe20000000034 */
[----:B------:R-:W-:Y:S01]  /*1410*/  FFMA R49, R12, R38, R49 ;  /* 0x000000260c317223 */ /* 0x000fe20000000031 */
[C---:B0-----:R-:W-:Y:S01]  /*1420*/  FFMA R22, R36.reuse, R17, R51 ;  /* 0x0000001124167223 */ /* 0x041fe20000000033 */
[-C--:B------:R-:W-:Y:S01]  /*1430*/  FFMA R17, R39, R18.reuse, R48 ;  /* 0x0000001227117223 */ /* 0x080fe20000000030 */
[C---:B------:R-:W-:Y:S01]  /*1440*/  FFMA R20, R36.reuse, R18, R45 ;  /* 0x0000001224147223 */ /* 0x040fe2000000002d */
[-C--:B------:R-:W-:Y:S01]  /*1450*/  FFMA R16, R36, R19.reuse, R21 ;  /* 0x0000001324107223 */ /* 0x080fe20000000015 */
[-C--:B------:R-:W-:Y:S01]  /*1460*/  FFMA R51, R25, R19.reuse, R50 ;  /* 0x0000001319337223 */ /* 0x080fe20000000032 */
[-C--:B------:R-:W-:Y:S01]  /*1470*/  FFMA R45, R39, R19.reuse, R10 ;  /* 0x00000013272d7223 */ /* 0x080fe2000000000a */
[----:B------:R-:W-:Y:S01]  /*1480*/  FFMA R10, R12, R30, R9 ;  /* 0x0000001e0c0a7223 */ /* 0x000fe20000000009 */
[C---:B-1----:R-:W-:Y:S01]  /*1490*/  FFMA R47, R35.reuse, R18, R22 ;  /* 0x00000012232f7223 */ /* 0x042fe20000000016 */
[-C--:B------:R-:W-:Y:S01]  /*14a0*/  FFMA R18, R34, R19.reuse, R17 ;  /* 0x0000001322127223 */ /* 0x080fe20000000011 */
[-C--:B------:R-:W-:Y:S01]  /*14b0*/  FFMA R22, R30, R19.reuse, R23 ;  /* 0x000000131e167223 */ /* 0x080fe20000000017 */
[-C--:B------:R-:W-:Y:S01]  /*14c0*/  FFMA R17, R44, R19.reuse, R11 ;  /* 0x000000132c117223 */ /* 0x080fe2000000000b */
[-C--:B------:R-:W-:Y:S01]  /*14d0*/  FFMA R21, R35, R19.reuse, R20 ;  /* 0x0000001323157223 */ /* 0x080fe20000000014 */
[C---:B------:R-:W-:Y:S01]  /*14e0*/  FFMA R23, R31.reuse, R19, R46 ;  /* 0x000000131f177223 */ /* 0x040fe2000000002e */
[C---:B------:R-:W-:Y:S01]  /*14f0*/  FFMA R9, R12.reuse, R31, R22 ;  /* 0x0000001f0c097223 */ /* 0x040fe20000000016 */
[----:B------:R-:W-:Y:S01]  /*1500*/  FFMA R18, R12, R37, R18 ;  /* 0x000000250c127223 */ /* 0x000fe20000000012 */
[----:B---3--:R-:W-:Y:S01]  /*1510*/  FFMA R20, R40, R19, R47 ;  /* 0x0000001328147223 */ /* 0x008fe2000000002f */
[C---:B------:R-:W-:Y:S01]  /*1520*/  FFMA R47, R12.reuse, R33, R8 ;  /* 0x000000210c2f7223 */ /* 0x040fe20000000008 */
[C---:B------:R-:W-:Y:S01]  /*1530*/  FFMA R8, R12.reuse, R36, R17 ;  /* 0x000000240c087223 */ /* 0x040fe20000000011 */
[C---:B------:R-:W-:Y:S01]  /*1540*/  FFMA R17, R12.reuse, R35, R16 ;  /* 0x000000230c117223 */ /* 0x040fe20000000010 */
[C---:B------:R-:W-:Y:S01]  /*1550*/  FFMA R11, R12.reuse, R32, R23 ;  /* 0x000000200c0b7223 */ /* 0x040fe20000000017 */
[C---:B------:R-:W-:Y:S01]  /*1560*/  FFMA R16, R12.reuse, R40, R21 ;  /* 0x000000280c107223 */ /* 0x040fe20000000015 */
[C---:B--2---:R-:W-:Y:S01]  /*1570*/  FFMA R53, R12.reuse, R41, R20 ;  /* 0x000000290c357223 */ /* 0x044fe20000000014 */
[C---:B------:R-:W-:Y:S01]  /*1580*/  FFMA R19, R12.reuse, R24, R51 ;  /* 0x000000180c137223 */ /* 0x040fe20000000033 */
[----:B------:R-:W0:Y:S01]  /*1590*/  LDS.128 R20, [R6+UR6] ;  /* 0x0000000606147984 */ /* 0x000e220008000c00 */
[----:B------:R-:W-:Y:S01]  /*15a0*/  FFMA R46, R12, R34, R45 ;  /* 0x000000220c2e7223 */ /* 0x000fe2000000002d */
        /* <DEDUP_REMOVED lines=8> */
[----:B------:R-:W1:Y:S01]  /*1630*/  LDS.128 R16, [R6+UR6+0x10] ;  /* 0x0000100606107984 */ /* 0x000e620008000c00 */
[----:B------:R-:W-:Y:S01]  /*1640*/  FFMA R47, R38, R13, R47 ;  /* 0x0000000d262f7223 */ /* 0x000fe2000000002f */
[-C--:B------:R-:W-:Y:S01]  /*1650*/  FFMA R13, R32, R14.reuse, R51 ;  /* 0x0000000e200d7223 */ /* 0x080fe20000000033 */
[-C--:B------:R-:W-:Y:S01]  /*1660*/  FFMA R51, R33, R14.reuse, R46 ;  /* 0x0000000e21337223 */ /* 0x080fe2000000002e */
[-C--:B------:R-:W-:Y:S01]  /*1670*/  FFMA R48, R31, R14.reuse, R48 ;  /* 0x0000000e1f307223 */ /* 0x080fe20000000030 */
[-C--:B------:R-:W-:Y:S01]  /*1680*/  FFMA R46, R40, R14.reuse, R45 ;  /* 0x0000000e282e7223 */ /* 0x080fe2000000002d */
[-C--:B------:R-:W-:Y:S01]  /*1690*/  FFMA R9, R38, R14.reuse, R9 ;  /* 0x0000000e26097223 */ /* 0x080fe20000000009 */
[C---:B------:R-:W-:Y:S01]  /*16a0*/  FFMA R8, R41.reuse, R14, R8 ;  /* 0x0000000e29087223 */ /* 0x040fe20000000008 */
[-C--:B------:R-:W-:Y:S01]  /*16b0*/  FFMA R14, R32, R15.reuse, R48 ;  /* 0x0000000f200e7223 */ /* 0x080fe20000000030 */
[-C--:B------:R-:W-:Y:S01]  /*16c0*/  FFMA R45, R38, R15.reuse, R51 ;  /* 0x0000000f262d7223 */ /* 0x080fe20000000033 */
[----:B------:R-:W-:Y:S01]  /*16d0*/  FFMA R46, R41, R15, R46 ;  /* 0x0000000f292e7223 */ /* 0x000fe2000000002e */
[----:B0-----:R-:W-:Y:S01]  /*16e0*/  FFMA R15, R20, R25, R43 ;  /* 0x00000019140f7223 */ /* 0x001fe2000000002b */
[C---:B------:R-:W-:Y:S01]  /*16f0*/  FFMA R43, R25.reuse, R21, R42 ;  /* 0x00000015192b7223 */ /* 0x040fe2000000002a */
[CC--:B------:R-:W-:Y:S01]  /*1700*/  FFMA R27, R25.reuse, R22.reuse, R27 ;  /* 0x00000016191b7223 */ /* 0x0c0fe2000000001b */
[----:B------:R-:W-:Y:S01]  /*1710*/  FFMA R25, R25, R23, R26 ;  /* 0x0000001719197223 */ /* 0x000fe2000000001a */
[C---:B------:R-:W-:Y:S01]  /*1720*/  FFMA R15, R24.reuse, R21, R15 ;  /* 0x00000015180f7223 */ /* 0x040fe2000000000f */
[C---:B------:R-:W-:Y:S01]  /*1730*/  FFMA R42, R24.reuse, R22, R43 ;  /* 0x00000016182a7223 */ /* 0x040fe2000000002b */
[-C--:B------:R-:W-:Y:S01]  /*1740*/  FFMA R43, R24, R23.reuse, R27 ;  /* 0x00000017182b7223 */ /* 0x080fe2000000001b */
[----:B------:R-:W-:Y:S01]  /*1750*/  FFMA R49, R20, R44, R49 ;  /* 0x0000002c14317223 */ /* 0x000fe20000000031 */
[C---:B------:R-:W-:Y:S01]  /*1760*/  FFMA R48, R30.reuse, R22, R15 ;  /* 0x000000161e307223 */ /* 0x040fe2000000000f */
[-C--:B------:R-:W-:Y:S01]  /*1770*/  FFMA R15, R30, R23.reuse, R42 ;  /* 0x000000171e0f7223 */ /* 0x080fe2000000002a */
[C---:B-1----:R-:W-:Y:S01]  /*1780*/  FFMA R50, R16.reuse, R24, R25 ;  /* 0x0000001810327223 */ /* 0x042fe20000000019 */
[----:B------:R-:W-:Y:S01]  /*1790*/  FFMA R42, R16, R30, R43 ;  /* 0x0000001e102a7223 */ /* 0x000fe2000000002b */
[----:B------:R-:W0:Y:S01]  /*17a0*/  LDS.128 R24, [R6+UR6+0x50] ;  /* 0x0000500606187984 */ /* 0x000e220008000c00 */
[C---:B------:R-:W-:Y:S01]  /*17b0*/  FFMA R48, R31.reuse, R23, R48 ;  /* 0x000000171f307223 */ /* 0x040fe20000000030 */
[----:B------:R-:W-:Y:S01]  /*17c0*/  FFMA R51, R30, R17, R50 ;  /* 0x000000111e337223 */ /* 0x000fe20000000032 */
[----:B------:R-:W-:Y:S01]  /*17d0*/  FFMA R15, R16, R31, R15 ;  /* 0x0000001f100f7223 */ /* 0x000fe2000000000f */
[----:B------:R-:W1:Y:S01]  /*17e0*/  LDS R43, [R5+0x20] ;  /* 0x00002000052b7984 */ /* 0x000e620000000800 */
[C---:B------:R-:W-:Y:S01]  /*17f0*/  FFMA R52, R31.reuse, R17, R42 ;  /* 0x000000111f347223 */ /* 0x040fe2000000002a */
[----:B------:R-:W-:Y:S01]  /*1800*/  FFMA R30, R31, R18, R51 ;  /* 0x000000121f1e7223 */ /* 0x000fe20000000033 */
[----:B------:R-:W-:Y:S01]  /*1810*/  FFMA R50, R20, R39, R11 ;  /* 0x0000002714327223 */ /* 0x000fe2000000000b */
[----:B------:R-:W2:Y:S01]  /*1820*/  LDS R31, [R5+0x24] ;  /* 0x00002400051f7984 */ /* 0x000ea20000000800 */
[----:B------:R-:W-:Y:S01]  /*1830*/  FFMA R42, R16, R32, R48 ;  /* 0x00000020102a7223 */ /* 0x000fe20000000030 */
[C---:B------:R-:W-:Y:S01]  /*1840*/  FFMA R48, R32.reuse, R17, R15 ;  /* 0x0000001120307223 */ /* 0x040fe2000000000f */
[C---:B------:R-:W-:Y:S01]  /*1850*/  FFMA R52, R32.reuse, R18, R52 ;  /* 0x0000001220347223 */ /* 0x040fe20000000034 */
[----:B------:R-:W-:Y:S01]  /*1860*/  FFMA R30, R32, R19, R30 ;  /* 0x00000013201e7223 */ /* 0x000fe2000000001e */
[C---:B------:R-:W-:Y:S01]  /*1870*/  FFMA R51, R39.reuse, R23, R14 ;  /* 0x0000001727337223 */ /* 0x040fe2000000000e */
[-C--:B------:R-:W-:Y:S01]  /*1880*/  FFMA R50, R34, R21.reuse, R50 ;  /* 0x0000001522327223 */ /* 0x080fe20000000032 */
[-C--:B------:R-:W-:Y:S01]  /*1890*/  FFMA R14, R36, R21.reuse, R49 ;  /* 0x00000015240e7223 */ /* 0x080fe20000000031 */
[CC--:B------:R-:W-:Y:S01]  /*18a0*/  FFMA R15, R39.reuse, R21.reuse, R10 ;  /* 0x00000015270f7223 */ /* 0x0c0fe2000000000a */
[-C--:B------:R-:W-:Y:S01]  /*18b0*/  FFMA R32, R39, R22.reuse, R13 ;  /* 0x0000001627207223 */ /* 0x080fe2000000000d */
[-C--:B------:R-:W-:Y:S01]  /*18c0*/  FFMA R50, R37, R22.reuse, R50 ;  /* 0x0000001625327223 */ /* 0x080fe20000000032 */
[C---:B------:R-:W-:Y:S01]  /*18d0*/  FFMA R47, R44.reuse, R21, R47 ;  /* 0x000000152c2f7223 */ /* 0x040fe2000000002f */
[C---:B------:R-:W-:Y:S01]  /*18e0*/  FFMA R9, R44.reuse, R22, R9 ;  /* 0x000000162c097223 */ /* 0x040fe20000000009 */
[-C--:B------:R-:W-:Y:S01]  /*18f0*/  FFMA R45, R44, R23.reuse, R45 ;  /* 0x000000172c2d7223 */ /* 0x080fe2000000002d */
[----:B------:R-:W-:-:S02]  /*1900*/  FFMA R13, R33, R23, R50 ;  /* 0x00000017210d7223 */ /* 0x000fc40000000032 */
[----:B------:R-:W-:Y:S02]  /*1910*/  FFMA R9, R36, R23, R9 ;  /* 0x0000001724097223 */ /* 0x000fe40000000009 */
[----:B------:R-:W-:Y:S01]  /*1920*/  FFMA R13, R16, R38, R13 ;  /* 0x00000026100d7223 */ /* 0x000fe2000000000d */
[----:B0-----:R-:W-:Y:S01]  /*1930*/  FFMA R42, R24, R39, R42 ;  /* 0x00000027182a7223 */ /* 0x001fe2000000002a */
[C---:B------:R-:W-:Y:S01]  /*1940*/  FFMA R48, R39.reuse, R25, R48 ;  /* 0x0000001927307223 */ /* 0x040fe20000000030 */
[C---:B------:R-:W-:Y:S01]  /*1950*/  FFMA R11, R39.reuse, R26, R52 ;  /* 0x0000001a270b7223 */ /* 0x040fe20000000034 */
[----:B------:R-:W-:Y:S01]  /*1960*/  FFMA R10, R39, R27, R30 ;  /* 0x0000001b270a7223 */ /* 0x000fe2000000001e */
[----:B------:R-:W-:Y:S01]  /*1970*/  FFMA R39, R35, R22, R14 ;  /* 0x0000001623277223 */ /* 0x000fe2000000000e */
[----:B-1----:R-:W-:Y:S01]  /*1980*/  FFMA R20, R20, R43, R53 ;  /* 0x0000002b14147223 */ /* 0x002fe20000000035 */
[----:B------:R-:W-:Y:S01]  /*1990*/  FFMA R49, R43, R21, R12 ;  /* 0x000000152b317223 */ /* 0x000fe2000000000c */
[----:B------:R-:W0:Y:S01]  /*19a0*/  LDS R30, [R5+0x28] ;  /* 0x00002800051e7984 */ /* 0x000e220000000800 */
[----:B------:R-:W-:Y:S01]  /*19b0*/  FFMA R14, R40, R23, R39 ;  /* 0x00000017280e7223 */ /* 0x000fe20000000027 */
[----:B------:R-:W-:Y:S01]  /*19c0*/  FFMA R39, R24, R44, R13 ;  /* 0x0000002c18277223 */ /* 0x000fe2000000000d */
[C---:B--2---:R-:W-:Y:S01]  /*19d0*/  FFMA R53, R31.reuse, R21, R20 ;  /* 0x000000151f357223 */ /* 0x044fe20000000014 */
[----:B------:R-:W-:Y:S01]  /*19e0*/  FFMA R52, R34, R25, R42 ;  /* 0x0000001922347223 */ /* 0x000fe2000000002a */
[----:B------:R-:W-:Y:S01]  /*19f0*/  FFMA R14, R16, R41, R14 ;  /* 0x00000029100e7223 */ /* 0x000fe2000000000e */
[----:B------:R-:W-:Y:S01]  /*1a00*/  FFMA R50, R36, R25, R39 ;  /* 0x0000001924327223 */ /* 0x000fe20000000027 */
[----:B------:R-:W-:Y:S01]  /*1a10*/  LDS R42, [R5+0x2c] ;  /* 0x00002c00052a7984 */ /* 0x000fe20000000800 */
[-C--:B------:R-:W-:Y:S01]  /*1a20*/  FFMA R49, R31, R22.reuse, R49 ;  /* 0x000000161f317223 */ /* 0x080fe20000000031 */
[----:B------:R-:W-:Y:S01]  /*1a30*/  FFMA R24, R24, R43, R14 ;  /* 0x0000002b18187223 */ /* 0x000fe2000000000e */
[----:B------:R-:W-:Y:S01]  /*1a40*/  FFMA R14, R34, R22, R15 ;  /* 0x00000016220e7223 */ /* 0x000fe2000000000f */
[-C--:B------:R-:W-:Y:S01]  /*1a50*/  FFMA R52, R37, R26.reuse, R52 ;  /* 0x0000001a25347223 */ /* 0x080fe20000000034 */
[----:B------:R-:W-:Y:S01]  /*1a60*/  FFMA R50, R35, R26, R50 ;  /* 0x0000001a23327223 */ /* 0x000fe20000000032 */
[----:B------:R-:W-:Y:S01]  /*1a70*/  FFMA R21, R31, R25, R24 ;  /* 0x000000191f157223 */ /* 0x000fe20000000018 */
[----:B------:R-:W-:Y:S01]  /*1a80*/  FFMA R13, R37, R23, R14 ;  /* 0x00000017250d7223 */ /* 0x000fe2000000000e */
[----:B------:R-:W-:Y:S01]  /*1a90*/  FFMA R14, R36, R22, R47 ;  /* 0x00000016240e7223 */ /* 0x000fe2000000002f */
[-C--:B------:R-:W-:Y:S01]  /*1aa0*/  FFMA R52, R33, R27.reuse, R52 ;  /* 0x0000001b21347223 */ /* 0x080fe20000000034 */
[----:B------:R-:W-:Y:S01]  /*1ab0*/  FFMA R50, R40, R27, R50 ;  /* 0x0000001b28327223 */ /* 0x000fe20000000032 */
[----:B------:R-:W-:Y:S01]  /*1ac0*/  FFMA R13, R16, R33, R13 ;  /* 0x00000021100d7223 */ /* 0x000fe2000000000d */
[----:B------:R-:W-:-:S03]  /*1ad0*/  FFMA R15, R35, R23, R14 ;  /* 0x00000017230f7223 */ /* 0x000fc6000000000e */
[----:B------:R-:W-:Y:S01]  /*1ae0*/  FFMA R47, R38, R17, R13 ;  /* 0x00000011262f7223 */ /* 0x000fe2000000000d */
[----:B------:R-:W-:Y:S02]  /*1af0*/  FFMA R20, R16, R40, R15 ;  /* 0x0000002810147223 */ /* 0x000fe4000000000f */
[----:B------:R-:W1:Y:S01]  /*1b00*/  LDS.128 R12, [R6+UR6+0x60] ;  /* 0x00006006060c7984 */ /* 0x000e620008000c00 */
[----:B------:R-:W-:Y:S01]  /*1b10*/  FFMA R47, R44, R25, R47 ;  /* 0x000000192c2f7223 */ /* 0x000fe2000000002f */
[----:B------:R-:W-:-:S04]  /*1b20*/  FFMA R20, R41, R17, R20 ;  /* 0x0000001129147223 */ /* 0x000fc80000000014 */
[C---:B------:R-:W-:Y:S01]  /*1b30*/  FFMA R20, R43.reuse, R25, R20 ;  /* 0x000000192b147223 */ /* 0x040fe20000000014 */
[C---:B------:R-:W-:Y:S01]  /*1b40*/  FFMA R25, R34.reuse, R23, R32 ;  /* 0x0000001722197223 */ /* 0x040fe20000000020 */
[----:B------:R-:W-:Y:S01]  /*1b50*/  FFMA R32, R43, R22, R8 ;  /* 0x000000162b207223 */ /* 0x000fe20000000008 */
[-C--:B------:R-:W-:Y:S01]  /*1b60*/  FFMA R8, R34, R26.reuse, R48 ;  /* 0x0000001a22087223 */ /* 0x080fe20000000030 */
[-C--:B------:R-:W-:Y:S01]  /*1b70*/  FFMA R48, R36, R26.reuse, R47 ;  /* 0x0000001a24307223 */ /* 0x080fe2000000002f */
[C---:B------:R-:W-:Y:S01]  /*1b80*/  FFMA R24, R16.reuse, R37, R25 ;  /* 0x0000002510187223 */ /* 0x040fe20000000019 */
[----:B------:R-:W-:Y:S01]  /*1b90*/  FFMA R25, R16, R35, R9 ;  /* 0x0000002310197223 */ /* 0x000fe20000000009 */
[----:B------:R-:W-:Y:S01]  /*1ba0*/  FFMA R47, R31, R26, R20 ;  /* 0x0000001a1f2f7223 */ /* 0x000fe20000000014 */
[----:B------:R-:W-:Y:S01]  /*1bb0*/  FFMA R20, R34, R27, R11 ;  /* 0x0000001b22147223 */ /* 0x000fe2000000000b */
[-C--:B------:R-:W-:Y:S01]  /*1bc0*/  FFMA R9, R33, R17.reuse, R24 ;  /* 0x0000001121097223 */ /* 0x080fe20000000018 */
[----:B0-----:R-:W-:Y:S01]  /*1bd0*/  FFMA R53, R30, R22, R53 ;  /* 0x000000161e357223 */ /* 0x001fe20000000035 */
[----:B------:R-:W-:Y:S01]  /*1be0*/  FFMA R22, R40, R17, R25 ;  /* 0x0000001128167223 */ /* 0x000fe20000000019 */
[----:B------:R-:W-:Y:S01]  /*1bf0*/  FFMA R25, R37, R27, R8 ;  /* 0x0000001b25197223 */ /* 0x000fe20000000008 */
[----:B------:R-:W-:Y:S01]  /*1c00*/  FFMA R9, R38, R18, R9 ;  /* 0x0000001226097223 */ /* 0x000fe20000000009 */
[C---:B------:R-:W-:Y:S01]  /*1c10*/  FFMA R21, R30.reuse, R26, R21 ;  /* 0x0000001a1e157223 */ /* 0x040fe20000000015 */
[----:B------:R-:W-:Y:S01]  /*1c20*/  FFMA R22, R41, R18, R22 ;  /* 0x0000001229167223 */ /* 0x000fe20000000016 */
[----:B------:R-:W-:Y:S01]  /*1c30*/  FFMA R49, R30, R23, R49 ;  /* 0x000000171e317223 */ /* 0x000fe20000000031 */
[-C--:B------:R-:W-:Y:S01]  /*1c40*/  FFMA R39, R44, R26.reuse, R9 ;  /* 0x0000001a2c277223 */ /* 0x080fe20000000009 */
[----:B------:R-:W-:Y:S01]  /*1c50*/  FFMA R47, R30, R27, R47 ;  /* 0x0000001b1e2f7223 */ /* 0x000fe2000000002f */
[C---:B------:R-:W-:Y:S01]  /*1c60*/  FFMA R22, R43.reuse, R26, R22 ;  /* 0x0000001a2b167223 */ /* 0x040fe20000000016 */
[----:B------:R-:W-:Y:S01]  /*1c70*/  FFMA R26, R16, R34, R51 ;  /* 0x00000022101a7223 */ /* 0x000fe20000000033 */
[----:B------:R-:W-:Y:S01]  /*1c80*/  FFMA R51, R43, R23, R46 ;  /* 0x000000172b337223 */ /* 0x000fe2000000002e */
[----:B------:R-:W-:-:S02]  /*1c90*/  FFMA R46, R36, R27, R39 ;  /* 0x0000001b242e7223 */ /* 0x000fc40000000027 */
[----:B------:R-:W-:-:S04]  /*1ca0*/  FFMA R26, R37, R17, R26 ;  /* 0x00000011251a7223 */ /* 0x000fc8000000001a */
[----:B------:R-:W-:Y:S01]  /*1cb0*/  FFMA R26, R33, R18, R26 ;  /* 0x00000012211a7223 */ /* 0x000fe2000000001a */
[----:B-1----:R-:W-:Y:S01]  /*1cc0*/  FFMA R10, R12, R34, R10 ;  /* 0x000000220c0a7223 */ /* 0x002fe2000000000a */
[----:B------:R-:W-:Y:S01]  /*1cd0*/  FFMA R34, R16, R36, R45 ;  /* 0x0000002410227223 */ /* 0x000fe2000000002d */
[C---:B------:R-:W-:Y:S01]  /*1ce0*/  FFMA R20, R12.reuse, R37, R20 ;  /* 0x000000250c147223 */ /* 0x040fe20000000014 */
[----:B------:R-:W-:Y:S01]  /*1cf0*/  FFMA R25, R12, R33, R25 ;  /* 0x000000210c197223 */ /* 0x000fe20000000019 */
[----:B------:R-:W-:Y:S01]  /*1d00*/  FFMA R24, R37, R13, R10 ;  /* 0x0000000d25187223 */ /* 0x000fe2000000000a */
[----:B------:R-:W-:Y:S01]  /*1d10*/  FFMA R45, R35, R17, R34 ;  /* 0x00000011232d7223 */ /* 0x000fe20000000022 */
[----:B------:R-:W0:Y:S01]  /*1d20*/  LDS.128 R8, [R6+UR6+0xa0] ;  /* 0x0000a00606087984 */ /* 0x000e220008000c00 */
[-C--:B------:R-:W-:Y:S01]  /*1d30*/  FFMA R37, R31, R23.reuse, R32 ;  /* 0x000000171f257223 */ /* 0x080fe20000000020 */
[----:B------:R-:W-:Y:S01]  /*1d40*/  FFMA R32, R42, R23, R53 ;  /* 0x000000172a207223 */ /* 0x000fe20000000035 */
[----:B------:R-:W-:Y:S01]  /*1d50*/  FFMA R53, R38, R19, R26 ;  /* 0x0000001326357223 */ /* 0x000fe2000000001a */
[----:B------:R-:W-:Y:S01]  /*1d60*/  FFMA R26, R40, R18, R45 ;  /* 0x00000012281a7223 */ /* 0x000fe2000000002d */
[----:B------:R-:W-:Y:S01]  /*1d70*/  FFMA R34, R42, R27, R21 ;  /* 0x0000001b2a227223 */ /* 0x000fe20000000015 */
[C---:B------:R-:W-:Y:S01]  /*1d80*/  FFMA R21, R33.reuse, R13, R20 ;  /* 0x0000000d21157223 */ /* 0x040fe20000000014 */
[----:B------:R-:W-:Y:S01]  /*1d90*/  FFMA R24, R33, R14, R24 ;  /* 0x0000000e21187223 */ /* 0x000fe20000000018 */
[----:B------:R-:W-:Y:S01]  /*1da0*/  FFMA R26, R41, R19, R26 ;  /* 0x00000013291a7223 */ /* 0x000fe2000000001a */
[-C--:B------:R-:W-:Y:S01]  /*1db0*/  FFMA R53, R44, R27.reuse, R53 ;  /* 0x0000001b2c357223 */ /* 0x080fe20000000035 */
[-C--:B------:R-:W-:Y:S01]  /*1dc0*/  FFMA R23, R35, R27.reuse, R48 ;  /* 0x0000001b23177223 */ /* 0x080fe20000000030 */
[-C--:B------:R-:W-:Y:S01]  /*1dd0*/  FFMA R45, R31, R27.reuse, R22 ;  /* 0x0000001b1f2d7223 */ /* 0x080fe20000000016 */
[----:B------:R-:W-:Y:S01]  /*1de0*/  FFMA R39, R43, R27, R26 ;  /* 0x0000001b2b277223 */ /* 0x000fe2000000001a */
[----:B------:R-:W-:Y:S01]  /*1df0*/  FFMA R27, R12, R38, R52 ;  /* 0x000000260c1b7223 */ /* 0x000fe20000000034 */
[C---:B------:R-:W-:Y:S01]  /*1e00*/  FFMA R25, R38.reuse, R13, R25 ;  /* 0x0000000d26197223 */ /* 0x040fe20000000019 */
[C---:B------:R-:W-:Y:S01]  /*1e10*/  FFMA R33, R38.reuse, R14, R21 ;  /* 0x0000000e26217223 */ /* 0x040fe20000000015 */
[----:B------:R-:W-:Y:S01]  /*1e20*/  FFMA R24, R38, R15, R24 ;  /* 0x0000000f26187223 */ /* 0x000fe20000000018 */
[C---:B------:R-:W-:Y:S01]  /*1e30*/  FFMA R22, R12.reuse, R40, R23 ;  /* 0x000000280c167223 */ /* 0x040fe20000000017 */
[C---:B------:R-:W-:Y:S01]  /*1e40*/  FFMA R23, R12.reuse, R35, R46 ;  /* 0x000000230c177223 */ /* 0x040fe2000000002e */
[C---:B------:R-:W-:Y:S01]  /*1e50*/  FFMA R50, R12.reuse, R41, R50 ;  /* 0x000000290c327223 */ /* 0x040fe20000000032 */
[----:B------:R-:W-:Y:S01]  /*1e60*/  FFMA R45, R12, R30, R45 ;  /* 0x0000001e0c2d7223 */ /* 0x000fe2000000002d */
[-C--:B------:R-:W-:Y:S01]  /*1e70*/  FFMA R46, R41, R13.reuse, R22 ;  /* 0x0000000d292e7223 */ /* 0x080fe20000000016 */
[----:B------:R-:W-:-:S02]  /*1e80*/  FFMA R22, R40, R13, R23 ;  /* 0x0000000d28167223 */ /* 0x000fc40000000017 */
[----:B------:R-:W-:Y:S02]  /*1e90*/  FFMA R45, R42, R13, R45 ;  /* 0x0000000d2a2d7223 */ /* 0x000fe4000000002d */
[----:B------:R-:W-:Y:S01]  /*1ea0*/  FFMA R22, R41, R14, R22 ;  /* 0x0000000e29167223 */ /* 0x000fe20000000016 */
[----:B0-----:R-:W-:Y:S01]  /*1eb0*/  FFMA R21, R8, R44, R27 ;  /* 0x0000002c08157223 */ /* 0x001fe2000000001b */
[C---:B------:R-:W-:Y:S01]  /*1ec0*/  FFMA R20, R44.reuse, R9, R25 ;  /* 0x000000092c147223 */ /* 0x040fe20000000019 */
[CC--:B------:R-:W-:Y:S01]  /*1ed0*/  FFMA R33, R44.reuse, R10.reuse, R33 ;  /* 0x0000000a2c217223 */ /* 0x0c0fe20000000021 */
[----:B------:R-:W-:Y:S01]  /*1ee0*/  FFMA R44, R44, R11, R24 ;  /* 0x0000000b2c2c7223 */ /* 0x000fe20000000018 */
[----:B------:R-:W-:Y:S01]  /*1ef0*/  FFMA R8, R8, R43, R50 ;  /* 0x0000002b08087223 */ /* 0x000fe20000000032 */
[----:B------:R-:W0:Y:S01]  /*1f00*/  LDS.128 R24, [R6+UR6+0xb0] ;  /* 0x0000b00606187984 */ /* 0x000e220008000c00 */
[CC--:B------:R-:W-:Y:S01]  /*1f10*/  FFMA R50, R43.reuse, R9.reuse, R46 ;  /* 0x000000092b327223 */ /* 0x0c0fe2000000002e */
[CC--:B------:R-:W-:Y:S01]  /*1f20*/  FFMA R38, R36.reuse, R9.reuse, R21 ;  /* 0x0000000924267223 */ /* 0x0c0fe20000000015 */
[-C--:B------:R-:W-:Y:S01]  /*1f30*/  FFMA R48, R36, R10.reuse, R20 ;  /* 0x0000000a24307223 */ /* 0x080fe20000000014 */
[-C--:B------:R-:W-:Y:S01]  /*1f40*/  FFMA R46, R43, R10.reuse, R22 ;  /* 0x0000000a2b2e7223 */ /* 0x080fe20000000016 */
[----:B------:R-:W-:Y:S01]  /*1f50*/  FFMA R9, R31, R9, R8 ;  /* 0x000000091f097223 */ /* 0x000fe20000000008 */
[----:B------:R-:W1:Y:S01]  /*1f60*/  LDS.128 R20, [R6+UR6+0xf0] ;  /* 0x0000f00606147984 */ /* 0x000e620008000c00 */
[-C--:B------:R-:W-:Y:S01]  /*1f70*/  FFMA R38, R35, R10.reuse, R38 ;  /* 0x0000000a23267223 */ /* 0x080fe20000000026 */
[-C--:B------:R-:W-:Y:S01]  /*1f80*/  FFMA R8, R31, R10.reuse, R50 ;  /* 0x0000000a1f087223 */ /* 0x080fe20000000032 */
[----:B------:R-:W-:Y:S01]  /*1f90*/  FFMA R9, R30, R10, R9 ;  /* 0x0000000a1e097223 */ /* 0x000fe20000000009 */
[----:B------:R-:W-:Y:S01]  /*1fa0*/  FFMA R10, R12, R36, R53 ;  /* 0x000000240c0a7223 */ /* 0x000fe20000000035 */
[-C--:B------:R-:W-:Y:S01]  /*1fb0*/  FFMA R50, R36, R11.reuse, R33 ;  /* 0x0000000b24327223 */ /* 0x080fe20000000021 */
[----:B------:R-:W-:-:S02]  /*1fc0*/  FFMA R33, R35, R11, R48 ;  /* 0x0000000b23217223 */ /* 0x000fc40000000030 */
[----:B------:R-:W-:Y:S01]  /*1fd0*/  FFMA R53, R35, R13, R10 ;  /* 0x0000000d23357223 */ /* 0x000fe2000000000a */
[----:B0-----:R-:W-:-:S03]  /*1fe0*/  FFMA R44, R24, R36, R44 ;  /* 0x00000024182c7223 */ /* 0x001fc6000000002c */
[----:B------:R-:W-:Y:S01]  /*1ff0*/  FFMA R36, R40, R14, R53 ;  /* 0x0000000e28247223 */ /* 0x000fe20000000035 */
[----:B------:R-:W-:Y:S01]  /*2000*/  FFMA R10, R24, R35, R50 ;  /* 0x00000023180a7223 */ /* 0x000fe20000000032 */
[----:B------:R-:W-:Y:S01]  /*2010*/  FFMA R53, R30, R11, R8 ;  /* 0x0000000b1e357223 */ /* 0x000fe20000000008 */
[----:B------:R-:W-:Y:S01]  /*2020*/  FFMA R48, R35, R25, R44 ;  /* 0x0000001923307223 */ /* 0x000fe2000000002c */
[----:B------:R-:W-:Y:S01]  /*2030*/  FFMA R36, R41, R15, R36 ;  /* 0x0000000f29247223 */ /* 0x000fe20000000024 */
[----:B------:R0:W2:Y:S01]  /*2040*/  LDS R35, [R5+0x30] ;  /* 0x0000300005237984 */ /* 0x0000a20000000800 */
[-C--:B------:R-:W-:Y:S01]  /*2050*/  FFMA R50, R40, R11.reuse, R38 ;  /* 0x0000000b28327223 */ /* 0x080fe20000000026 */
[----:B------:R-:W-:Y:S01]  /*2060*/  FFMA R8, R24, R40, R33 ;  /* 0x0000002818087223 */ /* 0x000fe20000000021 */
[-C--:B------:R-:W-:Y:S01]  /*2070*/  FFMA R38, R43, R11.reuse, R36 ;  /* 0x0000000b2b267223 */ /* 0x080fe20000000024 */
[-C--:B------:R-:W-:Y:S01]  /*2080*/  FFMA R36, R31, R11.reuse, R46 ;  /* 0x0000000b1f247223 */ /* 0x080fe2000000002e */
[----:B------:R-:W-:Y:S01]  /*2090*/  FFMA R44, R42, R11, R9 ;  /* 0x0000000b2a2c7223 */ /* 0x000fe20000000009 */
[----:B------:R-:W-:Y:S01]  /*20a0*/  FFMA R9, R40, R25, R10 ;  /* 0x0000001928097223 */ /* 0x000fe2000000000a */
[----:B------:R-:W-:Y:S01]  /*20b0*/  FFMA R11, R24, R41, R50 ;  /* 0x00000029180b7223 */ /* 0x000fe20000000032 */
[C---:B------:R-:W-:Y:S01]  /*20c0*/  FFMA R8, R41.reuse, R25, R8 ;  /* 0x0000001929087223 */ /* 0x040fe20000000008 */
[-C--:B------:R-:W-:Y:S01]  /*20d0*/  FFMA R48, R40, R26.reuse, R48 ;  /* 0x0000001a28307223 */ /* 0x080fe20000000030 */
[----:B------:R-:W-:Y:S01]  /*20e0*/  FFMA R33, R41, R26, R9 ;  /* 0x0000001a29217223 */ /* 0x000fe20000000009 */
[----:B-1----:R-:W-:Y:S01]  /*20f0*/  FFMA R20, R20, R43, R11 ;  /* 0x0000002b14147223 */ /* 0x002fe2000000000b */
[----:B------:R-:W-:Y:S01]  /*2100*/  FFMA R40, R43, R21, R8 ;  /* 0x000000152b287223 */ /* 0x000fe20000000008 */
[----:B------:R-:W-:Y:S01]  /*2110*/  FFMA R48, R41, R27, R48 ;  /* 0x0000001b29307223 */ /* 0x000fe20000000030 */
[----:B------:R-:W1:Y:S01]  /*2120*/  LDS.128 R8, [R6+UR6+0x100] ;  /* 0x0001000606087984 */ /* 0x000e620008000c00 */
[----:B------:R-:W-:Y:S01]  /*2130*/  FFMA R21, R31, R21, R20 ;  /* 0x000000151f157223 */ /* 0x000fe20000000014 */
[-C--:B------:R-:W-:Y:S01]  /*2140*/  FFMA R20, R43, R22.reuse, R33 ;  /* 0x000000162b147223 */ /* 0x080fe20000000021 */
[-C--:B------:R-:W-:Y:S01]  /*2150*/  FFMA R40, R31, R22.reuse, R40 ;  /* 0x000000161f287223 */ /* 0x080fe20000000028 */
[----:B------:R-:W-:Y:S01]  /*2160*/  FFMA R43, R43, R23, R48 ;  /* 0x000000172b2b7223 */ /* 0x000fe20000000030 */
[----:B------:R-:W-:Y:S01]  /*2170*/  FFMA R33, R30, R22, R21 ;  /* 0x000000161e217223 */ /* 0x000fe20000000015 */
[----:B------:R-:W-:Y:S01]  /*2180*/  FFMA R22, R16, R31, R51 ;  /* 0x0000001f10167223 */ /* 0x000fe20000000033 */
[-C--:B------:R-:W-:Y:S01]  /*2190*/  FFMA R41, R31, R23.reuse, R20 ;  /* 0x000000171f297223 */ /* 0x080fe20000000014 */
[-C--:B------:R-:W-:Y:S01]  /*21a0*/  FFMA R21, R30, R23.reuse, R40 ;  /* 0x000000171e157223 */ /* 0x080fe20000000028 */
[----:B------:R-:W-:Y:S01]  /*21b0*/  FFMA R20, R42, R23, R33 ;  /* 0x000000172a147223 */ /* 0x000fe20000000021 */
[-C--:B------:R-:W-:Y:S01]  /*21c0*/  FFMA R33, R30, R17.reuse, R22 ;  /* 0x000000111e217223 */ /* 0x080fe20000000016 */
[C---:B------:R-:W-:Y:S01]  /*21d0*/  FFMA R23, R16.reuse, R30, R37 ;  /* 0x0000001e10177223 */ /* 0x040fe20000000025 */
[-C--:B------:R-:W-:Y:S01]  /*21e0*/  FFMA R22, R16, R42.reuse, R49 ;  /* 0x0000002a10167223 */ /* 0x080fe20000000031 */
[----:B------:R-:W-:Y:S01]  /*21f0*/  FFMA R50, R12, R42, R47 ;  /* 0x0000002a0c327223 */ /* 0x000fe2000000002f */
[C---:B------:R-:W-:Y:S01]  /*2200*/  FFMA R52, R42.reuse, R18, R33 ;  /* 0x000000122a347223 */ /* 0x040fe20000000021 */
[----:B------:R-:W-:Y:S01]  /*2210*/  FFMA R23, R42, R17, R23 ;  /* 0x000000112a177223 */ /* 0x000fe20000000017 */
[----:B------:R-:W-:Y:S01]  /*2220*/  UIADD3 UR6, UPT, UPT, UR6, 0x280, URZ ;  /* 0x0000028006067890 */ /* 0x000fe2000fffe0ff */
[----:B0-----:R-:W-:-:S03]  /*2230*/  IADD3 R5, PT, PT, R5, 0x64, RZ ;  /* 0x0000006405057810 */ /* 0x001fc60007ffe0ff */
[----:B------:R-:W-:Y:S01]  /*2240*/  UISETP.NE.AND UP0, UPT, UR6, 0xb40, UPT ;  /* 0x00000b400600788c */ /* 0x000fe2000bf05270 */
[----:B--2---:R-:W-:Y:S01]  /*2250*/  FFMA R37, R16, R35, R32 ;  /* 0x0000002310257223 */ /* 0x004fe20000000020 */
[C---:B------:R-:W-:Y:S01]  /*2260*/  FFMA R32, R35.reuse, R17, R22 ;  /* 0x0000001123207223 */ /* 0x040fe20000000016 */
[C---:B------:R-:W-:Y:S01]  /*2270*/  FFMA R17, R12.reuse, R31, R39 ;  /* 0x0000001f0c117223 */ /* 0x040fe20000000027 */
[----:B------:R-:W-:Y:S01]  /*2280*/  FFMA R33, R12, R35, R34 ;  /* 0x000000230c217223 */ /* 0x000fe20000000022 */
[C---:B------:R-:W-:Y:S01]  /*2290*/  FFMA R50, R35.reuse, R13, R50 ;  /* 0x0000000d23327223 */ /* 0x040fe20000000032 */
[----:B------:R-:W-:Y:S01]  /*22a0*/  FFMA R47, R24, R35, R44 ;  /* 0x00000023182f7223 */ /* 0x000fe2000000002c */
[----:B------:R-:W-:Y:S01]  /*22b0*/  FFMA R17, R30, R13, R17 ;  /* 0x0000000d1e117223 */ /* 0x000fe20000000011 */
[----:B------:R-:W-:Y:S01]  /*22c0*/  FFMA R13, R24, R31, R38 ;  /* 0x0000001f180d7223 */ /* 0x000fe20000000026 */
[C---:B------:R-:W-:Y:S01]  /*22d0*/  FFMA R39, R35.reuse, R18, R23 ;  /* 0x0000001223277223 */ /* 0x040fe20000000017 */
[C---:B------:R-:W-:Y:S01]  /*22e0*/  FFMA R52, R35.reuse, R19, R52 ;  /* 0x0000001323347223 */ /* 0x040fe20000000034 */
[-C--:B------:R-:W-:Y:S01]  /*22f0*/  FFMA R12, R42, R14.reuse, R17 ;  /* 0x0000000e2a0c7223 */ /* 0x080fe20000000011 */
[----:B------:R-:W-:Y:S01]  /*2300*/  FFMA R13, R30, R25, R13 ;  /* 0x000000191e0d7223 */ /* 0x000fe2000000000d */
[C---:B------:R-:W-:Y:S01]  /*2310*/  FFMA R34, R35.reuse, R14, R45 ;  /* 0x0000000e23227223 */ /* 0x040fe2000000002d */
[----:B-1----:R-:W-:Y:S01]  /*2320*/  FFMA R43, R8, R31, R43 ;  /* 0x0000001f082b7223 */ /* 0x002fe2000000002b */
[C---:B------:R-:W-:Y:S01]  /*2330*/  FFMA R38, R35.reuse, R15, R12 ;  /* 0x0000000f23267223 */ /* 0x040fe2000000000c */
[-C--:B------:R-:W-:Y:S01]  /*2340*/  FFMA R15, R24, R30.reuse, R36 ;  /* 0x0000001e180f7223 */ /* 0x080fe20000000024 */
[----:B------:R-:W-:Y:S01]  /*2350*/  FFMA R41, R8, R30, R41 ;  /* 0x0000001e08297223 */ /* 0x000fe20000000029 */
[----:B------:R-:W-:Y:S01]  /*2360*/  FFMA R43, R30, R9, R43 ;  /* 0x000000091e2b7223 */ /* 0x000fe2000000002b */
[----:B------:R-:W-:Y:S01]  /*2370*/  FFMA R12, R24, R42, R53 ;  /* 0x0000002a180c7223 */ /* 0x000fe20000000035 */
[C---:B------:R-:W-:Y:S01]  /*2380*/  FFMA R15, R42.reuse, R25, R15 ;  /* 0x000000192a0f7223 */ /* 0x040fe2000000000f */
[----:B------:R-:W-:Y:S01]  /*2390*/  FFMA R48, R42, R26, R13 ;  /* 0x0000001a2a307223 */ /* 0x000fe2000000000d */
[----:B------:R-:W-:Y:S01]  /*23a0*/  FFMA R36, R8, R42, R21 ;  /* 0x0000002a08247223 */ /* 0x000fe20000000015 */
[C---:B------:R-:W-:Y:S01]  /*23b0*/  FFMA R41, R42.reuse, R9, R41 ;  /* 0x000000092a297223 */ /* 0x040fe20000000029 */
[----:B------:R-:W-:Y:S01]  /*23c0*/  FFMA R42, R42, R10, R43 ;  /* 0x0000000a2a2a7223 */ /* 0x000fe2000000002b */
[C---:B------:R-:W-:Y:S01]  /*23d0*/  FFMA R48, R35.reuse, R27, R48 ;  /* 0x0000001b23307223 */ /* 0x040fe20000000030 */
[C---:B------:R-:W-:Y:S01]  /*23e0*/  FFMA R44, R35.reuse, R25, R12 ;  /* 0x00000019232c7223 */ /* 0x040fe2000000000c */
[C---:B------:R-:W-:Y:S01]  /*23f0*/  FFMA R46, R35.reuse, R26, R15 ;  /* 0x0000001a232e7223 */ /* 0x040fe2000000000f */
[----:B------:R-:W-:Y:S01]  /*2400*/  FFMA R27, R8, R35, R20 ;  /* 0x00000023081b7223 */ /* 0x000fe20000000014 */
[C---:B------:R-:W-:Y:S01]  /*2410*/  FFMA R36, R35.reuse, R9, R36 ;  /* 0x0000000923247223 */ /* 0x040fe20000000024 */
[C---:B------:R-:W-:Y:S01]  /*2420*/  FFMA R43, R35.reuse, R10, R41 ;  /* 0x0000000a232b7223 */ /* 0x040fe20000000029 */
[----:B------:R-:W-:Y:S01]  /*2430*/  FFMA R42, R35, R11, R42 ;  /* 0x0000000b232a7223 */ /* 0x000fe2000000002a */
[----:B------:R-:W-:Y:S06]  /*2440*/  BRA.U UP0, `(.L_x_0) ;  /* 0xffffffe5000c7547 */ /* 0x000fec000b83ffff */
[----:B------:R-:W-:-:S04]  /*2450*/  UIADD3 UR4, UPT, UPT, UR4, 0x1, URZ ;  /* 0x0000000104047890 */ /* 0x000fc8000fffe0ff */
[----:B------:R-:W-:-:S09]  /*2460*/  UISETP.NE.AND UP0, UPT, UR4, 0x8, UPT ;  /* 0x000000080400788c */ /* 0x000fd2000bf05270 */
[----:B------:R-:W-:Y:S05]  /*2470*/  BRA.U UP0, `(.L_x_1) ;  /* 0xffffffdd00ac7547 */ /* 0x000fea000b83ffff */
[----:B------:R-:W0:Y:S01]  /*2480*/  S2R R3, SR_TID.Z ;  /* 0x0000000000037919 */ /* 0x000e220000002300 */
[----:B------:R-:W1:Y:S01]  /*2490*/  LDC.64 R6, c[0x0][0x390] ;  /* 0x0000e400ff067b82 */ /* 0x000e620000000a00 */
[----:B0-----:R-:W-:-:S04]  /*24a0*/  LEA R3, R4, R3, 0x5 ;  /* 0x0000000304037211 */ /* 0x001fc800078e28ff */
[----:B------:R-:W-:-:S04]  /*24b0*/  LEA R3, R3, R2, 0x6 ;  /* 0x0000000203037211 */ /* 0x000fc800078e30ff */
[----:B------:R-:W-:-:S04]  /*24c0*/  LEA R3, R3, UR5, 0xa ;  /* 0x0000000503037c11 */ /* 0x000fc8000f8e50ff */
[----:B------:R-:W-:-:S05]  /*24d0*/  LEA R3, R0, R3, 0x2 ;  /* 0x0000000300037211 */ /* 0x000fca00078e10ff */
[----:B-1----:R-:W-:-:S05]  /*24e0*/  IMAD.WIDE.U32 R2, R3, 0x4, R6 ;  /* 0x0000000403027825 */ /* 0x002fca00078e0006 */
[----:B------:R-:W-:Y:S04]  /*24f0*/  STG.E desc[UR8][R2.64], R37 ;  /* 0x0000002502007986 */ /* 0x000fe8000c101908 */
        /* <DEDUP_REMOVED lines=14> */
[----:B------:R-:W-:Y:S01]  /*25e0*/  STG.E desc[UR8][R2.64+0xc0c], R42 ;  /* 0x000c0c2a02007986 */ /* 0x000fe2000c101908 */
[----:B------:R-:W-:Y:S05]  /*25f0*/  EXIT ;  /* 0x000000000000794d */ /* 0x000fea0003800000 */
.L_x_2:
[----:B------:R-:W-:-:S00]  /*2600*/  BRA `(.L_x_2) ;  /* 0xfffffffc00fc7947 */ /* 0x000fc0000383ffff */
[----:B------:R-:W-:-:S00]  /*2610*/  NOP ;  /* 0x0000000000007918 */ /* 0x000fc00000000000 */
        /* <DEDUP_REMOVED lines=14> */
.L_x_77:


//--------------------- .text.conv_partially_fused_old --------------------------
	.section	.text.conv_partially_fused_old,"ax",@progbits
	.align	128
        .global         conv_partially_fused_old
        .type           conv_partially_fused_old,@function
        .size           conv_partially_fused_old,(.L_x_78 - conv_partially_fused_old)
        .other          conv_partially_fused_old,@"STO_CUDA_ENTRY STV_DEFAULT"
conv_partially_fused_old:
.text.conv_partially_fused_old:
[----:B------:R-:W-:Y:S01]  /*0000*/  LDC R1, c[0x0][0x37c] ;  /* 0x0000df00ff017b82 */ /* 0x000fe20000000800 */
[----:B------:R-:W0:Y:S07]  /*0010*/  S2R R24, SR_CTAID.X ;  /* 0x0000000000187919 */ /* 0x000e2e0000002500 */
[----:B------:R-:W1:Y:S01]  /*0020*/  S2UR UR4, SR_CTAID.Y ;  /* 0x00000000000479c3 */ /* 0x000e620000002600 */
[----:B------:R-:W-:Y:S01]  /*0030*/  HFMA2 R27, -RZ, RZ, 0, 0 ;  /* 0x00000000ff1b7431 */ /* 0x000fe200000001ff */
[----:B------:R-:W-:Y:S01]  /*0040*/  CS2R R28, SRZ ;  /* 0x00000000001c7805 */ /* 0x000fe2000001ff00 */
[----:B------:R-:W2:Y:S01]  /*0050*/  S2R R21, SR_TID.Z ;  /* 0x0000000000157919 */ /* 0x000ea20000002300 */
[----:B------:R-:W-:Y:S01]  /*0060*/  HFMA2 R146, -RZ, RZ, 0, 0 ;  /* 0x00000000ff927431 */ /* 0x000fe200000001ff */
[----:B------:R-:W-:Y:S01]  /*0070*/  CS2R R30, SRZ ;  /* 0x00000000001e7805 */ /* 0x000fe2000001ff00 */
[----:B------:R-:W-:Y:S01]  /*0080*/  HFMA2 R20, -RZ, RZ, 0, 0 ;  /* 0x00000000ff147431 */ /* 0x000fe200000001ff */
[----:B------:R-:W2:Y:S01]  /*0090*/  S2R R22, SR_TID.Y ;  /* 0x0000000000167919 */ /* 0x000ea20000002200 */
[----:B------:R-:W-:Y:S01]  /*00a0*/  HFMA2 R112, -RZ, RZ, 0, 0 ;  /* 0x00000000ff707431 */ /* 0x000fe200000001ff */
[----:B------:R-:W-:-:S02]  /*00b0*/  CS2R R32, SRZ ;  /* 0x0000000000207805 */ /* 0x000fc4000001ff00 */
[----:B------:R-:W-:Y:S01]  /*00c0*/  CS2R R34, SRZ ;  /* 0x0000000000227805 */ /* 0x000fe2000001ff00 */
[----:B------:R-:W3:Y:S01]  /*00d0*/  S2R R23, SR_TID.X ;  /* 0x0000000000177919 */ /* 0x000ee20000002100 */
[----:B------:R-:W-:Y:S02]  /*00e0*/  CS2R R36, SRZ ;  /* 0x0000000000247805 */ /* 0x000fe4000001ff00 */
[----:B------:R-:W-:Y:S02]  /*00f0*/  CS2R R38, SRZ ;  /* 0x0000000000267805 */ /* 0x000fe4000001ff00 */
[----:B------:R-:W-:Y:S02]  /*0100*/  CS2R R48, SRZ ;  /* 0x0000000000307805 */ /* 0x000fe4000001ff00 */
[----:B------:R-:W-:Y:S02]  /*0110*/  CS2R R50, SRZ ;  /* 0x0000000000327805 */ /* 0x000fe4000001ff00 */
[----:B------:R-:W-:-:S02]  /*0120*/  CS2R R52, SRZ ;  /* 0x0000000000347805 */ /* 0x000fc4000001ff00 */
[----:B------:R-:W-:Y:S02]  /*0130*/  CS2R R54, SRZ ;  /* 0x0000000000367805 */ /* 0x000fe4000001ff00 */
[----:B------:R-:W-:Y:S02]  /*0140*/  CS2R R56, SRZ ;  /* 0x0000000000387805 */ /* 0x000fe4000001ff00 */
[----:B------:R-:W-:Y:S02]  /*0150*/  CS2R R58, SRZ ;  /* 0x00000000003a7805 */ /* 0x000fe4000001ff00 */
[----:B------:R-:W-:Y:S02]  /*0160*/  CS2R R60, SRZ ;  /* 0x00000000003c7805 */ /* 0x000fe4000001ff00 */
[----:B------:R-:W-:Y:S02]  /*0170*/  CS2R R62, SRZ ;  /* 0x00000000003e7805 */ /* 0x000fe4000001ff00 */
[----:B------:R-:W-:-:S02]  /*0180*/  CS2R R64, SRZ ;  /* 0x0000000000407805 */ /* 0x000fc4000001ff00 */
[----:B------:R-:W-:Y:S02]  /*0190*/  CS2R R66, SRZ ;  /* 0x0000000000427805 */ /* 0x000fe4000001ff00 */
[----:B-1----:R-:W-:Y:S02]  /*01a0*/  MOV R25, UR4 ;  /* 0x0000000400197c02 */ /* 0x002fe40008000f00 */
[----:B------:R-:W-:Y:S02]  /*01b0*/  CS2R R68, SRZ ;  /* 0x0000000000447805 */ /* 0x000fe4000001ff00 */
[----:B------:R-:W-:Y:S02]  /*01c0*/  CS2R R70, SRZ ;  /* 0x0000000000467805 */ /* 0x000fe4000001ff00 */
[----:B------:R-:W-:Y:S02]  /*01d0*/  CS2R R72, SRZ ;  /* 0x0000000000487805 */ /* 0x000fe4000001ff00 */
[----:B------:R-:W-:-:S02]  /*01e0*/  CS2R R74, SRZ ;  /* 0x00000000004a7805 */ /* 0x000fc4000001ff00 */
[----:B------:R-:W-:Y:S02]  /*01f0*/  CS2R R76, SRZ ;  /* 0x00000000004c7805 */ /* 0x000fe4000001ff00 */
[----:B------:R-:W-:Y:S02]  /*0200*/  CS2R R78, SRZ ;  /* 0x00000000004e7805 */ /* 0x000fe4000001ff00 */
[----:B0-----:R-:W-:Y:S02]  /*0210*/  SHF.L.U32 R24, R24, 0x4, RZ ;  /* 0x0000000418187819 */ /* 0x001fe400000006ff */
[----:B------:R-:W-:Y:S02]  /*0220*/  CS2R R80, SRZ ;  /* 0x0000000000507805 */ /* 0x000fe4000001ff00 */
[----:B------:R-:W-:Y:S02]  /*0230*/  CS2R R82, SRZ ;  /* 0x0000000000527805 */ /* 0x000fe4000001ff00 */
[----:B------:R-:W-:-:S02]  /*0240*/  CS2R R84, SRZ ;  /* 0x0000000000547805 */ /* 0x000fc4000001ff00 */
[----:B------:R-:W-:Y:S02]  /*0250*/  LEA R4, R25, R24, 0xb ;  /* 0x0000001819047211 */ /* 0x000fe400078e58ff */
[----:B------:R-:W-:Y:S02]  /*0260*/  CS2R R86, SRZ ;  /* 0x0000000000567805 */ /* 0x000fe4000001ff00 */
[----:B------:R-:W-:Y:S02]  /*0270*/  CS2R R88, SRZ ;  /* 0x0000000000587805 */ /* 0x000fe4000001ff00 */
[----:B------:R-:W-:Y:S02]  /*0280*/  CS2R R90, SRZ ;  /* 0x00000000005a7805 */ /* 0x000fe4000001ff00 */
[----:B--2---:R-:W-:Y:S02]  /*0290*/  LEA R0, R21, R22, 0x1 ;  /* 0x0000001615007211 */ /* 0x004fe400078e08ff */
[----:B------:R-:W-:-:S02]  /*02a0*/  CS2R R92, SRZ ;  /* 0x00000000005c7805 */ /* 0x000fc4000001ff00 */
[----:B------:R-:W-:Y:S02]  /*02b0*/  CS2R R94, SRZ ;  /* 0x00000000005e7805 */ /* 0x000fe4000001ff00 */
[----:B------:R-:W-:Y:S01]  /*02c0*/  CS2R R96, SRZ ;  /* 0x0000000000607805 */ /* 0x000fe2000001ff00 */
[C---:B---3--:R-:W-:Y:S01]  /*02d0*/  IMAD R3, R23.reuse, 0x5, R24 ;  /* 0x0000000517037824 */ /* 0x048fe200078e0218 */
[C---:B------:R-:W-:Y:S01]  /*02e0*/  LOP3.LUT R2, R0.reuse, 0x7, RZ, 0xc0, !PT ;  /* 0x0000000700027812 */ /* 0x040fe200078ec0ff */
[----:B------:R-:W-:Y:S01]  /*02f0*/  IMAD R4, R23, 0x5, R4 ;  /* 0x0000000517047824 */ /* 0x000fe200078e0204 */
[----:B------:R-:W-:Y:S02]  /*0300*/  SHF.L.U32 R0, R0, 0xd, RZ ;  /* 0x0000000d00007819 */ /* 0x000fe400000006ff */
[----:B------:R-:W-:Y:S02]  /*0310*/  CS2R R98, SRZ ;  /* 0x0000000000627805 */ /* 0x000fe4000001ff00 */
[----:B------:R-:W-:-:S02]  /*0320*/  IADD3 R6, PT, PT, R3, 0x2, RZ ;  /* 0x0000000203067810 */ /* 0x000fc40007ffe0ff */
[----:B------:R-:W-:Y:S02]  /*0330*/  CS2R R142, SRZ ;  /* 0x00000000008e7805 */ /* 0x000fe4000001ff00 */
[----:B------:R-:W-:Y:S02]  /*0340*/  LEA R2, R25, R2, 0x3 ;  /* 0x0000000219027211 */ /* 0x000fe400078e18ff */
[----:B------:R-:W-:Y:S02]  /*0350*/  CS2R R134, SRZ ;  /* 0x0000000000867805 */ /* 0x000fe4000001ff00 */
[----:B------:R-:W-:Y:S02]  /*0360*/  ISETP.GE.U32.AND P0, PT, R6, 0x100, PT ;  /* 0x000001000600780c */ /* 0x000fe40003f06070 */
[----:B------:R-:W-:Y:S02]  /*0370*/  CS2R R144, SRZ ;  /* 0x0000000000907805 */ /* 0x000fe4000001ff00 */
[----:B------:R-:W-:-:S02]  /*0380*/  IADD3 R6, PT, PT, R2, 0x1, RZ ;  /* 0x0000000102067810 */ /* 0x000fc40007ffe0ff */
[----:B------:R-:W-:Y:S02]  /*0390*/  CS2R R138, SRZ ;  /* 0x00000000008a7805 */ /* 0x000fe4000001ff00 */
[----:B------:R-:W-:Y:S02]  /*03a0*/  LOP3.LUT R5, R0, 0xff0000, RZ, 0xc0, !PT ;  /* 0x00ff000000057812 */ /* 0x000fe400078ec0ff */
[----:B------:R-:W-:Y:S02]  /*03b0*/  CS2R R140, SRZ ;  /* 0x00000000008c7805 */ /* 0x000fe4000001ff00 */
[----:B------:R-:W-:Y:S02]  /*03c0*/  IADD3 R2, PT, PT, R2, -0x1, RZ ;  /* 0xffffffff02027810 */ /* 0x000fe40007ffe0ff */
[----:B------:R-:W-:Y:S02]  /*03d0*/  CS2R R8, SRZ ;  /* 0x0000000000087805 */ /* 0x000fe4000001ff00 */
[----:B------:R-:W-:-:S02]  /*03e0*/  IADD3 R0, PT, PT, R3, -0x1, RZ ;  /* 0xffffffff03007810 */ /* 0x000fc40007ffe0ff */
[----:B------:R-:W-:Y:S02]  /*03f0*/  CS2R R136, SRZ ;  /* 0x0000000000887805 */ /* 0x000fe4000001ff00 */
[----:B------:R-:W-:Y:S02]  /*0400*/  ISETP.GE.U32.AND P1, PT, R6, 0x100, PT ;  /* 0x000001000600780c */ /* 0x000fe40003f26070 */
[----:B------:R-:W-:Y:S02]  /*0410*/  CS2R R12, SRZ ;  /* 0x00000000000c7805 */ /* 0x000fe4000001ff00 */
[----:B------:R-:W-:Y:S02]  /*0420*/  IADD3 R3, PT, PT, R3, 0x1, RZ ;  /* 0x0000000103037810 */ /* 0x000fe40007ffe0ff */
[----:B------:R-:W-:Y:S02]  /*0430*/  CS2R R130, SRZ ;  /* 0x0000000000827805 */ /* 0x000fe4000001ff00 */
[----:B------:R-:W-:-:S02]  /*0440*/  ISETP.LT.U32.AND P2, PT, R2, 0x100, !P0 ;  /* 0x000001000200780c */ /* 0x000fc40004741070 */
[----:B------:R-:W-:Y:S02]  /*0450*/  CS2R R10, SRZ ;  /* 0x00000000000a7805 */ /* 0x000fe4000001ff00 */
[----:B------:R-:W-:Y:S02]  /*0460*/  ISETP.LT.U32.AND P3, PT, R0, 0x100, !P1 ;  /* 0x000001000000780c */ /* 0x000fe40004f61070 */
[----:B------:R-:W-:Y:S02]  /*0470*/  CS2R R14, SRZ ;  /* 0x00000000000e7805 */ /* 0x000fe4000001ff00 */
[----:B------:R-:W-:Y:S02]  /*0480*/  IADD3 R26, PT, PT, R4, R5, RZ ;  /* 0x00000005041a7210 */ /* 0x000fe40007ffe0ff */
[----:B------:R-:W-:Y:S02]  /*0490*/  CS2R R4, SRZ ;  /* 0x0000000000047805 */ /* 0x000fe4000001ff00 */
[----:B------:R-:W-:-:S02]  /*04a0*/  ISETP.LT.U32.AND P0, PT, R6, 0x100, !P0 ;  /* 0x000001000600780c */ /* 0x000fc40004701070 */
[----:B------:R-:W-:Y:S02]  /*04b0*/  CS2R R6, SRZ ;  /* 0x0000000000067805 */ /* 0x000fe4000001ff00 */
[----:B------:R-:W-:Y:S02]  /*04c0*/  ISETP.LT.U32.AND P1, PT, R3, 0x100, !P1 ;  /* 0x000001000300780c */ /* 0x000fe40004f21070 */
[----:B------:R-:W-:Y:S02]  /*04d0*/  CS2R R2, SRZ ;  /* 0x0000000000027805 */ /* 0x000fe4000001ff00 */
[----:B------:R-:W-:Y:S02]  /*04e0*/  MOV R0, RZ ;  /* 0x000000ff00007202 */ /* 0x000fe40000000f00 */
[----:B------:R-:W-:Y:S02]  /*04f0*/  CS2R R132, SRZ ;  /* 0x0000000000847805 */ /* 0x000fe4000001ff00 */
[----:B------:R-:W-:-:S02]  /*0500*/  CS2R R16, SRZ ;  /* 0x0000000000107805 */ /* 0x000fc4000001ff00 */
[----:B------:R-:W-:Y:S02]  /*0510*/  CS2R R150, SRZ ;  /* 0x0000000000967805 */ /* 0x000fe4000001ff00 */
[----:B------:R-:W-:Y:S02]  /*0520*/  CS2R R154, SRZ ;  /* 0x00000000009a7805 */ /* 0x000fe4000001ff00 */
[----:B------:R-:W-:Y:S02]  /*0530*/  MOV R101, RZ ;  /* 0x000000ff00657202 */ /* 0x000fe40000000f00 */
        /* <DEDUP_REMOVED lines=10> */
[----:B------:R-:W-:Y:S02]  /*05e0*/  MOV R123, RZ ;  /* 0x000000ff007b7202 */ /* 0x000fe40000000f00 */
[----:B------:R-:W-:Y:S01]  /*05f0*/  CS2R R110, SRZ ;  /* 0x00000000006e7805 */ /* 0x000fe2000001ff00 */
[----:B------:R-:W0:Y:S01]  /*0600*/  LDCU.64 UR8, c[0x0][0x358] ;  /* 0x00006b00ff0877ac */ /* 0x000e220008000a00 */
[----:B------:R-:W-:-:S05]  /*0610*/  NOP ;  /* 0x0000000000007918 */ /* 0x000fca0000000000 */
.L_x_8:
[----:B------:R-:W1:Y:S01]  /*0620*/  S2R R42, SR_TID.X ;  /* 0x00000000002a7919 */ /* 0x000e620000002100 */
[----:B------:R-:W-:Y:S01]  /*0630*/  LEA R21, R21, R22, 0x1 ;  /* 0x0000001615157211 */ /* 0x000fe200078e08ff */
[----:B------:R-:W-:Y:S01]  /*0640*/  IMAD R23, R23, 0x5, R24 ;  /* 0x0000000517177824 */ /* 0x000fe200078e0218 */
[----:B------:R-:W-:Y:S01]  /*0650*/  LEA R45, R27, R26, 0x11 ;  /* 0x0000001a1b2d7211 */ /* 0x000fe200078e88ff */
[----:B------:R-:W2:Y:S01]  /*0660*/  S2R R113, SR_CTAID.X ;  /* 0x0000000000717919 */ /* 0x000ea20000002500 */
[----:B------:R-:W-:Y:S02]  /*0670*/  LOP3.LUT R100, R21, 0x7, RZ, 0xc0, !PT ;  /* 0x0000000715647812 */ /* 0x000fe400078ec0ff */
[----:B------:R-:W-:Y:S02]  /*0680*/  IADD3 R23, PT, PT, R23, -0x2, RZ ;  /* 0xfffffffe17177810 */ /* 0x000fe40007ffe0ff */
[----:B------:R-:W-:Y:S02]  /*0690*/  MOV R46, RZ ;  /* 0x000000ff002e7202 */ /* 0x000fe40000000f00 */
[----:B------:R-:W-:-:S02]  /*06a0*/  MOV R158, RZ ;  /* 0x000000ff009e7202 */ /* 0x000fc40000000f00 */
[----:B------:R-:W-:Y:S02]  /*06b0*/  MOV R157, RZ ;  /* 0x000000ff009d7202 */ /* 0x000fe40000000f00 */
[----:B------:R-:W-:Y:S02]  /*06c0*/  MOV R147, RZ ;  /* 0x000000ff00937202 */ /* 0x000fe40000000f00 */
[----:B------:R-:W-:Y:S02]  /*06d0*/  MOV R122, RZ ;  /* 0x000000ff007a7202 */ /* 0x000fe40000000f00 */
[----:B------:R-:W-:Y:S02]  /*06e0*/  CS2R R120, SRZ ;  /* 0x0000000000787805 */ /* 0x000fe4000001ff00 */
[----:B------:R-:W-:Y:S02]  /*06f0*/  LEA R100, R25, R100, 0x3 ;  /* 0x0000006419647211 */ /* 0x000fe400078e18ff */
[----:B------:R-:W-:-:S02]  /*0700*/  CS2R R118, SRZ ;  /* 0x0000000000767805 */ /* 0x000fc4000001ff00 */
[----:B------:R-:W-:Y:S01]  /*0710*/  MOV R160, RZ ;  /* 0x000000ff00a07202 */ /* 0x000fe20000000f00 */
[----:B------:R-:W3:Y:S01]  /*0720*/  S2UR UR5, SR_CgaCtaId ;  /* 0x00000000000579c3 */ /* 0x000ee20000008800 */
[----:B------:R-:W-:-:S07]  /*0730*/  VIADDMNMX.U32 R23, R100, 0xfffffffe, R23, !PT ;  /* 0xfffffffe64177846 */ /* 0x000fce0007800017 */
[----:B------:R-:W-:Y:S01]  /*0740*/  BAR.SYNC.DEFER_BLOCKING 0x0 ;  /* 0x0000000000007b1d */ /* 0x000fe20000010000 */
[----:B------:R-:W-:Y:S02]  /*0750*/  ISETP.GT.U32.AND P5, PT, R23, 0xff, PT ;  /* 0x000000ff1700780c */ /* 0x000fe40003fa4070 */
[----:B-1----:R-:W-:-:S04]  /*0760*/  LEA R156, R42, R42, 0x2 ;  /* 0x0000002a2a9c7211 */ /* 0x002fc800078e10ff */
[----:B--2---:R-:W-:-:S04]  /*0770*/  LEA R113, R113, R156, 0x4 ;  /* 0x0000009c71717211 */ /* 0x004fc800078e20ff */
[----:B------:R-:W-:-:S03]  /*0780*/  VIADDMNMX.U32 R22, R100, 0xfffffffe, R113, !PT ;  /* 0xfffffffe64167846 */ /* 0x000fc60007800071 */
[----:B------:R-:W1:Y:S01]  /*0790*/  @!P5 LDC.64 R40, c[0x0][0x380] ;  /* 0x0000e000ff28db82 */ /* 0x000e620000000a00 */
[----:B------:R-:W-:Y:S02]  /*07a0*/  IADD3 R114, PT, PT, R113, -0x1, RZ ;  /* 0xffffffff71727810 */ /* 0x000fe40007ffe0ff */
[----:B------:R-:W-:Y:S02]  /*07b0*/  ISETP.GT.U32.AND P4, PT, R22, 0xff, PT ;  /* 0x000000ff1600780c */ /* 0x000fe40003f84070 */
[----:B------:R-:W-:Y:S02]  /*07c0*/  SHF.L.U32 R22, R21, 0x8, RZ ;  /* 0x0000000815167819 */ /* 0x000fe400000006ff */
[----:B------:R-:W-:Y:S02]  /*07d0*/  VIADDMNMX.U32 R43, R100, 0xfffffffe, R114, !PT ;  /* 0xfffffffe642b7846 */ /* 0x000fe40007800072 */
[----:B------:R-:W-:Y:S02]  /*07e0*/  LOP3.LUT R44, R22, 0x700, RZ, 0xc0, !PT ;  /* 0x00000700162c7812 */ /* 0x000fe400078ec0ff */
[----:B------:R-:W-:-:S02]  /*07f0*/  ISETP.GT.U32.AND P6, PT, R43, 0xff, PT ;  /* 0x000000ff2b00780c */ /* 0x000fc40003fc4070 */
[----:B------:R-:W-:Y:S02]  /*0800*/  IADD3 R45, PT, PT, R45, R44, RZ ;  /* 0x0000002c2d2d7210 */ /* 0x000fe40007ffe0ff */
[----:B------:R-:W-:Y:S01]  /*0810*/  IADD3 R159, PT, PT, R113, 0x1, RZ ;  /* 0x00000001719f7810 */ /* 0x000fe20007ffe0ff */
[----:B------:R-:W2:Y:S01]  /*0820*/  @!P4 LDC.64 R22, c[0x0][0x380] ;  /* 0x0000e000ff16cb82 */ /* 0x000ea20000000a00 */
[----:B------:R-:W-:-:S05]  /*0830*/  IADD3 R25, PT, PT, R45, -0x202, RZ ;  /* 0xfffffdfe2d197810 */ /* 0x000fca0007ffe0ff */
[----:B-1----:R-:W-:Y:S01]  /*0840*/  @!P5 IMAD.WIDE.U32 R40, R25, 0x4, R40 ;  /* 0x000000041928d825 */ /* 0x002fe200078e0028 */
[----:B------:R-:W-:Y:S01]  /*0850*/  VIADDMNMX.U32 R25, R100, 0xfffffffe, R159, !PT ;  /* 0xfffffffe64197846 */ /* 0x000fe2000780009f */
[----:B------:R-:W1:Y:S03]  /*0860*/  @!P6 LDC.64 R116, c[0x0][0x380] ;  /* 0x0000e000ff74eb82 */ /* 0x000e660000000a00 */
[----:B0-----:R0:W4:Y:S01]  /*0870*/  @!P5 LDG.E.CONSTANT R46, desc[UR8][R40.64] ;  /* 0x00000008282ed981 */ /* 0x001122000c1e9900 */
[----:B------:R-:W-:Y:S02]  /*0880*/  ISETP.GT.U32.AND P5, PT, R25, 0xff, PT ;  /* 0x000000ff1900780c */ /* 0x000fe40003fa4070 */
[----:B------:R-:W-:Y:S02]  /*0890*/  @!P4 IADD3 R25, PT, PT, R45, -0x200, RZ ;  /* 0xfffffe002d19c810 */ /* 0x000fe40007ffe0ff */
[----:B------:R-:W-:-:S04]  /*08a0*/  IADD3 R47, PT, PT, R113, 0x2, RZ ;  /* 0x00000002712f7810 */ /* 0x000fc80007ffe0ff */
[----:B------:R-:W-:Y:S01]  /*08b0*/  VIADDMNMX.U32 R43, R100, 0xfffffffe, R47, !PT ;  /* 0xfffffffe642b7846 */ /* 0x000fe2000780002f */
[----:B--2---:R-:W-:Y:S01]  /*08c0*/  @!P4 IMAD.WIDE.U32 R22, R25, 0x4, R22 ;  /* 0x000000041916c825 */ /* 0x004fe200078e0016 */
[----:B------:R-:W-:-:S06]  /*08d0*/  MOV R25, RZ ;  /* 0x000000ff00197202 */ /* 0x000fcc0000000f00 */
[----:B------:R2:W5:Y:S01]  /*08e0*/  @!P4 LDG.E.CONSTANT R25, desc[UR8][R22.64] ;  /* 0x000000081619c981 */ /* 0x000562000c1e9900 */
[----:B------:R-:W-:Y:S02]  /*08f0*/  ISETP.GT.U32.AND P4, PT, R43, 0xff, PT ;  /* 0x000000ff2b00780c */ /* 0x000fe40003f84070 */
[----:B0-----:R-:W-:Y:S02]  /*0900*/  @!P6 IADD3 R41, PT, PT, R45, -0x201, RZ ;  /* 0xfffffdff2d29e810 */ /* 0x001fe40007ffe0ff */
[----:B------:R-:W-:Y:S02]  /*0910*/  MOV R43, RZ ;  /* 0x000000ff002b7202 */ /* 0x000fe40000000f00 */
[----:B------:R-:W-:Y:S01]  /*0920*/  VIADDMNMX.U32 R44, R100, 0xffffffff, R114, !PT ;  /* 0xffffffff642c7846 */ /* 0x000fe20007800072 */
[----:B-1----:R-:W-:Y:S01]  /*0930*/  @!P6 IMAD.WIDE.U32 R116, R41, 0x4, R116 ;  /* 0x000000042974e825 */ /* 0x002fe200078e0074 */
[----:B--2---:R-:W0:Y:S04]  /*0940*/  @!P5 LDC.64 R22, c[0x0][0x380] ;  /* 0x0000e000ff16db82 */ /* 0x004e280000000a00 */
[----:B------:R-:W2:Y:S01]  /*0950*/  @!P6 LDG.E.CONSTANT R43, desc[UR8][R116.64] ;  /* 0x00000008742be981 */ /* 0x000ea2000c1e9900 */
[----:B------:R-:W-:-:S03]  /*0960*/  ISETP.GT.U32.AND P6, PT, R44, 0xff, PT ;  /* 0x000000ff2c00780c */ /* 0x000fc60003fc4070 */
[----:B------:R-:W1:Y:S01]  /*0970*/  @!P4 LDC.64 R40, c[0x0][0x380] ;  /* 0x0000e000ff28cb82 */ /* 0x000e620000000a00 */
[----:B------:R-:W-:Y:S02]  /*0980*/  @!P5 IADD3 R115, PT, PT, R45, -0x1ff, RZ ;  /* 0xfffffe012d73d810 */ /* 0x000fe40007ffe0ff */
[----:B------:R-:W-:-:S03]  /*0990*/  VIADDMNMX.U32 R44, R100, 0xffffffff, R113, !PT ;  /* 0xffffffff642c7846 */ /* 0x000fc60007800071 */
[----:B0-----:R-:W-:Y:S01]  /*09a0*/  @!P5 IMAD.WIDE.U32 R22, R115, 0x4, R22 ;  /* 0x000000047316d825 */ /* 0x001fe200078e0016 */
[----:B------:R-:W-:-:S04]  /*09b0*/  @!P4 IADD3 R115, PT, PT, R45, -0x1fe, RZ ;  /* 0xfffffe022d73c810 */ /* 0x000fc80007ffe0ff */
[----:B------:R0:W2:Y:S01]  /*09c0*/  @!P5 LDG.E.CONSTANT R158, desc[UR8][R22.64] ;  /* 0x00000008169ed981 */ /* 0x0000a2000c1e9900 */
[----:B------:R-:W-:Y:S01]  /*09d0*/  ISETP.GT.U32.AND P5, PT, R44, 0xff, PT ;  /* 0x000000ff2c00780c */ /* 0x000fe20003fa4070 */
[----:B0-----:R-:W0:Y:S01]  /*09e0*/  @!P6 LDC.64 R22, c[0x0][0x380] ;  /* 0x0000e000ff16eb82 */ /* 0x001e220000000a00 */
[----:B-1----:R-:W-:Y:S01]  /*09f0*/  @!P4 IMAD.WIDE.U32 R40, R115, 0x4, R40 ;  /* 0x000000047328c825 */ /* 0x002fe200078e0028 */
[----:B------:R-:W-:-:S04]  /*0a00*/  IADD3 R115, PT, PT, R113, -0x2, RZ ;  /* 0xfffffffe71737810 */ /* 0x000fc80007ffe0ff */
[----:B------:R-:W-:Y:S01]  /*0a10*/  VIADDMNMX.U32 R44, R100, 0xffffffff, R115, !PT ;  /* 0xffffffff642c7846 */ /* 0x000fe20007800073 */
[----:B------:R1:W2:Y:S01]  /*0a20*/  @!P4 LDG.E.CONSTANT R157, desc[UR8][R40.64] ;  /* 0x00000008289dc981 */ /* 0x0002a2000c1e9900 */
[----:B------:R-:W-:Y:S02]  /*0a30*/  @!P6 IADD3 R117, PT, PT, R45, -0x101, RZ ;  /* 0xfffffeff2d75e810 */ /* 0x000fe40007ffe0ff */
[----:B------:R-:W-:Y:S02]  /*0a40*/  ISETP.GT.U32.AND P4, PT, R44, 0xff, PT ;  /* 0x000000ff2c00780c */ /* 0x000fe40003f84070 */
[----:B-1----:R-:W1:Y:S01]  /*0a50*/  @!P5 LDC.64 R40, c[0x0][0x380] ;  /* 0x0000e000ff28db82 */ /* 0x002e620000000a00 */
[----:B------:R-:W-:Y:S01]  /*0a60*/  VIADDMNMX.U32 R44, R100, 0xffffffff, R159, !PT ;  /* 0xffffffff642c7846 */ /* 0x000fe2000780009f */
[----:B0-----:R-:W-:-:S05]  /*0a70*/  @!P6 IMAD.WIDE.U32 R22, R117, 0x4, R22 ;  /* 0x000000047516e825 */ /* 0x001fca00078e0016 */
[----:B------:R0:W2:Y:S01]  /*0a80*/  @!P6 LDG.E.CONSTANT R147, desc[UR8][R22.64] ;  /* 0x000000081693e981 */ /* 0x0000a2000c1e9900 */
[----:B------:R-:W-:Y:S02]  /*0a90*/  ISETP.GT.U32.AND P6, PT, R44, 0xff, PT ;  /* 0x000000ff2c00780c */ /* 0x000fe40003fc4070 */
[----:B------:R-:W-:Y:S01]  /*0aa0*/  @!P5 IADD3 R117, PT, PT, R45, -0x100, RZ ;  /* 0xffffff002d75d810 */ /* 0x000fe20007ffe0ff */
[----:B0-----:R-:W0:Y:S01]  /*0ab0*/  @!P4 LDC.64 R22, c[0x0][0x380] ;  /* 0x0000e000ff16cb82 */ /* 0x001e220000000a00 */
[----:B------:R-:W-:-:S03]  /*0ac0*/  MOV R44, RZ ;  /* 0x000000ff002c7202 */ /* 0x000fc60000000f00 */
[----:B-1----:R-:W-:Y:S01]  /*0ad0*/  @!P5 IMAD.WIDE.U32 R40, R117, 0x4, R40 ;  /* 0x000000047528d825 */ /* 0x002fe200078e0028 */
[----:B------:R-:W-:-:S04]  /*0ae0*/  @!P4 IADD3 R117, PT, PT, R45, -0x102, RZ ;  /* 0xfffffefe2d75c810 */ /* 0x000fc80007ffe0ff */
[----:B------:R1:W2:Y:S02]  /*0af0*/  @!P5 LDG.E.CONSTANT R44, desc[UR8][R40.64] ;  /* 0x00000008282cd981 */ /* 0x0002a4000c1e9900 */
[----:B-1----:R-:W1:Y:S01]  /*0b00*/  @!P6 LDC.64 R40, c[0x0][0x380] ;  /* 0x0000e000ff28eb82 */ /* 0x002e620000000a00 */
[----:B------:R-:W-:Y:S01]  /*0b10*/  VIADDMNMX.U32 R116, R113, 0xfffffffe, R100, !PT ;  /* 0xfffffffe71747846 */ /* 0x000fe20007800064 */
[----:B0-----:R-:W-:-:S05]  /*0b20*/  @!P4 IMAD.WIDE.U32 R22, R117, 0x4, R22 ;  /* 0x000000047516c825 */ /* 0x001fca00078e0016 */
[----:B------:R0:W2:Y:S01]  /*0b30*/  @!P4 LDG.E.CONSTANT R122, desc[UR8][R22.64] ;  /* 0x00000008167ac981 */ /* 0x0000a2000c1e9900 */
[----:B------:R-:W-:Y:S02]  /*0b40*/  ISETP.GT.U32.AND P4, PT, R116, 0xff, PT ;  /* 0x000000ff7400780c */ /* 0x000fe40003f84070 */
[----:B------:R-:W-:Y:S01]  /*0b50*/  @!P6 IADD3 R117, PT, PT, R45, -0xff, RZ ;  /* 0xffffff012d75e810 */ /* 0x000fe20007ffe0ff */
[----:B0-----:R-:W0:Y:S04]  /*0b60*/  @P2 LDC.64 R22, c[0x0][0x380] ;  /* 0x0000e000ff162b82 */ /* 0x001e280000000a00 */
[----:B-1----:R-:W-:Y:S01]  /*0b70*/  @!P6 IMAD.WIDE.U32 R40, R117, 0x4, R40 ;  /* 0x000000047528e825 */ /* 0x002fe200078e0028 */
[----:B------:R-:W-:-:S04]  /*0b80*/  VIADDMNMX.U32 R116, R113, 0xffffffff, R100, !PT ;  /* 0xffffffff71747846 */ /* 0x000fc80007800064 */
[----:B------:R1:W2:Y:S01]  /*0b90*/  @!P6 LDG.E.CONSTANT R121, desc[UR8][R40.64] ;  /* 0x000000082879e981 */ /* 0x0002a2000c1e9900 */
[----:B------:R-:W-:Y:S02]  /*0ba0*/  ISETP.GT.U32.AND P6, PT, R116, 0xff, PT ;  /* 0x000000ff7400780c */ /* 0x000fe40003fc4070 */
[----:B------:R-:W-:Y:S01]  /*0bb0*/  @P2 IADD3 R117, PT, PT, R45, -0xfe, RZ ;  /* 0xffffff022d752810 */ /* 0x000fe20007ffe0ff */
[----:B-1----:R-:W1:Y:S01]  /*0bc0*/  @!P4 LDC.64 R40, c[0x0][0x380] ;  /* 0x0000e000ff28cb82 */ /* 0x002e620000000a00 */
[----:B------:R-:W-:-:S03]  /*0bd0*/  VIMNMX.U32 R116, PT, PT, R100, R113, !PT ;  /* 0x0000007164747248 */ /* 0x000fc60007fe0000 */
[----:B0-----:R-:W-:-:S05]  /*0be0*/  @P2 IMAD.WIDE.U32 R22, R117, 0x4, R22 ;  /* 0x0000000475162825 */ /* 0x001fca00078e0016 */
[----:B------:R0:W2:Y:S01]  /*0bf0*/  @P2 LDG.E.CONSTANT R120, desc[UR8][R22.64] ;  /* 0x0000000816782981 */ /* 0x0000a2000c1e9900 */
[----:B------:R-:W-:Y:S02]  /*0c00*/  ISETP.GT.U32.AND P5, PT, R116, 0xff, PT ;  /* 0x000000ff7400780c */ /* 0x000fe40003fa4070 */
[----:B------:R-:W-:Y:S01]  /*0c10*/  @!P4 IADD3 R117, PT, PT, R45, -0x2, RZ ;  /* 0xfffffffe2d75c810 */ /* 0x000fe20007ffe0ff */
[----:B0-----:R-:W0:Y:S04]  /*0c20*/  @!P6 LDC.64 R22, c[0x0][0x380] ;  /* 0x0000e000ff16eb82 */ /* 0x001e280000000a00 */
[----:B-1----:R-:W-:Y:S01]  /*0c30*/  @!P4 IMAD.WIDE.U32 R40, R117, 0x4, R40 ;  /* 0x000000047528c825 */ /* 0x002fe200078e0028 */
[----:B------:R-:W-:-:S04]  /*0c40*/  VIADDMNMX.U32 R116, R113, 0x1, R100, !PT ;  /* 0x0000000171747846 */ /* 0x000fc80007800064 */
[----:B------:R1:W2:Y:S01]  /*0c50*/  @!P4 LDG.E.CONSTANT R119, desc[UR8][R40.64] ;  /* 0x000000082877c981 */ /* 0x0002a2000c1e9900 */
[----:B------:R-:W-:Y:S02]  /*0c60*/  ISETP.GT.U32.AND P4, PT, R116, 0xff, PT ;  /* 0x000000ff7400780c */ /* 0x000fe40003f84070 */
[----:B------:R-:W-:Y:S01]  /*0c70*/  @!P6 IADD3 R117, PT, PT, R45, -0x1, RZ ;  /* 0xffffffff2d75e810 */ /* 0x000fe20007ffe0ff */
[----:B-1----:R-:W1:Y:S04]  /*0c80*/  @!P5 LDC.64 R40, c[0x0][0x380] ;  /* 0x0000e000ff28db82 */ /* 0x002e680000000a00 */
[----:B0-----:R-:W-:-:S05]  /*0c90*/  @!P6 IMAD.WIDE.U32 R22, R117, 0x4, R22 ;  /* 0x000000047516e825 */ /* 0x001fca00078e0016 */
[----:B------:R0:W2:Y:S01]  /*0ca0*/  @!P6 LDG.E.CONSTANT R118, desc[UR8][R22.64] ;  /* 0x000000081676e981 */ /* 0x0000a2000c1e9900 */
[----:B------:R-:W-:Y:S01]  /*0cb0*/  VIADDMNMX.U32 R116, R113, 0x2, R100, !PT ;  /* 0x0000000271747846 */ /* 0x000fe20007800064 */
[----:B0-----:R-:W0:Y:S03]  /*0cc0*/  @!P4 LDC.64 R22, c[0x0][0x380] ;  /* 0x0000e000ff16cb82 */ /* 0x001e260000000a00 */
[----:B------:R-:W-:Y:S01]  /*0cd0*/  ISETP.GT.U32.AND P6, PT, R116, 0xff, PT ;  /* 0x000000ff7400780c */ /* 0x000fe20003fc4070 */
[----:B-1----:R-:W-:Y:S01]  /*0ce0*/  @!P5 IMAD.WIDE.U32 R40, R45, 0x4, R40 ;  /* 0x000000042d28d825 */ /* 0x002fe200078e0028 */
[----:B------:R-:W-:Y:S02]  /*0cf0*/  MOV R117, RZ ;  /* 0x000000ff00757202 */ /* 0x000fe40000000f00 */
[----:B------:R-:W-:-:S04]  /*0d00*/  VIADDMNMX.U32 R116, R100, 0x1, R115, !PT ;  /* 0x0000000164747846 */ /* 0x000fc80007800073 */
[----:B------:R1:W2:Y:S01]  /*0d10*/  @!P5 LDG.E.CONSTANT R117, desc[UR8][R40.64] ;  /* 0x000000082875d981 */ /* 0x0002a2000c1e9900 */
[----:B------:R-:W-:Y:S02]  /*0d20*/  ISETP.GT.U32.AND P5, PT, R116, 0xff, PT ;  /* 0x000000ff7400780c */ /* 0x000fe40003fa4070 */
[----:B------:R-:W-:Y:S02]  /*0d30*/  @!P4 IADD3 R161, PT, PT, R45, 0x1, RZ ;  /* 0x000000012da1c810 */ /* 0x000fe40007ffe0ff */
[----:B------:R-:W-:Y:S01]  /*0d40*/  MOV R116, RZ ;  /* 0x000000ff00747202 */ /* 0x000fe20000000f00 */
[----:B-1----:R-:W1:Y:S02]  /*0d50*/  @!P6 LDC.64 R40, c[0x0][0x380] ;  /* 0x0000e000ff28eb82 */ /* 0x002e640000000a00 */
[----:B0-----:R-:W-:-:S05]  /*0d60*/  @!P4 IMAD.WIDE.U32 R22, R161, 0x4, R22 ;  /* 0x00000004a116c825 */ /* 0x001fca00078e0016 */
[----:B------:R0:W2:Y:S02]  /*0d70*/  @!P4 LDG.E.CONSTANT R116, desc[UR8][R22.64] ;  /* 0x000000081674c981 */ /* 0x0000a4000c1e9900 */
[----:B0-----:R-:W0:Y:S01]  /*0d80*/  @!P5 LDC.64 R22, c[0x0][0x380] ;  /* 0x0000e000ff16db82 */ /* 0x001e220000000a00 */
[----:B------:R-:W-:-:S05]  /*0d90*/  @!P6 IADD3 R161, PT, PT, R45, 0x2, RZ ;  /* 0x000000022da1e810 */ /* 0x000fca0007ffe0ff */
[----:B-1----:R-:W-:Y:S01]  /*0da0*/  @!P6 IMAD.WIDE.U32 R40, R161, 0x4, R40 ;  /* 0x00000004a128e825 */ /* 0x002fe200078e0028 */
[----:B------:R-:W-:-:S04]  /*0db0*/  @!P5 IADD3 R161, PT, PT, R45, 0xfe, RZ ;  /* 0x000000fe2da1d810 */ /* 0x000fc80007ffe0ff */
[----:B------:R1:W2:Y:S02]  /*0dc0*/  @!P6 LDG.E.CONSTANT R160, desc[UR8][R40.64] ;  /* 0x0000000828a0e981 */ /* 0x0002a4000c1e9900 */
[----:B-1----:R-:W-:Y:S01]  /*0dd0*/  CS2R R40, SRZ ;  /* 0x0000000000287805 */ /* 0x002fe2000001ff00 */
[----:B0-----:R-:W-:-:S05]  /*0de0*/  @!P5 IMAD.WIDE.U32 R22, R161, 0x4, R22 ;  /* 0x00000004a116d825 */ /* 0x001fca00078e0016 */
[----:B------:R0:W2:Y:S02]  /*0df0*/  @!P5 LDG.E.CONSTANT R40, desc[UR8][R22.64] ;  /* 0x000000081628d981 */ /* 0x0000a4000c1e9900 */
[----:B0-----:R-:W0:Y:S01]  /*0e00*/  @P3 LDC.64 R22, c[0x0][0x380] ;  /* 0x0000e000ff163b82 */ /* 0x001e220000000a00 */
[----:B------:R-:W-:-:S05]  /*0e10*/  @P3 IADD3 R161, PT, PT, R45, 0xff, RZ ;  /* 0x000000ff2da13810 */ /* 0x000fca0007ffe0ff */
[----:B0-----:R-:W-:Y:S01]  /*0e20*/  @P3 IMAD.WIDE.U32 R22, R161, 0x4, R22 ;  /* 0x00000004a1163825 */ /* 0x001fe200078e0016 */
[----:B------:R-:W-:-:S04]  /*0e30*/  VIADDMNMX.U32 R161, R100, 0x1, R113, !PT ;  /* 0x0000000164a17846 */ /* 0x000fc80007800071 */
[----:B------:R-:W-:Y:S01]  /*0e40*/  ISETP.GT.U32.AND P4, PT, R161, 0xff, PT ;  /* 0x000000ffa100780c */ /* 0x000fe20003f84070 */
[----:B------:R0:W2:-:S12]  /*0e50*/  @P3 LDG.E.CONSTANT R41, desc[UR8][R22.64] ;  /* 0x0000000816293981 */ /* 0x000098000c1e9900 */
[----:B0-----:R-:W0:Y:S01]  /*0e60*/  @!P4 LDC.64 R22, c[0x0][0x380] ;  /* 0x0000e000ff16cb82 */ /* 0x001e220000000a00 */
[C---:B------:R-:W-:Y:S01]  /*0e70*/  LEA R42, R21.reuse, R42, 0x2 ;  /* 0x0000002a152a7211 */ /* 0x040fe200078e10ff */
[----:B------:R-:W-:Y:S01]  /*0e80*/  IMAD R156, R21, 0x14, R156 ;  /* 0x00000014159c7824 */ /* 0x000fe200078e029c */
[----:B------:R-:W-:Y:S01]  /*0e90*/  @!P4 IADD3 R21, PT, PT, R45, 0x100, RZ ;  /* 0x000001002d15c810 */ /* 0x000fe20007ffe0ff */
[----:B------:R-:W-:-:S04]  /*0ea0*/  UMOV UR4, 0x400 ;  /* 0x0000040000047882 */ /* 0x000fc80000000000 */
[----:B0-----:R-:W-:Y:S01]  /*0eb0*/  @!P4 IMAD.WIDE.U32 R22, R21, 0x4, R22 ;  /* 0x000000041516c825 */ /* 0x001fe200078e0016 */
[----:B------:R-:W-:-:S06]  /*0ec0*/  MOV R21, RZ ;  /* 0x000000ff00157202 */ /* 0x000fcc0000000f00 */
[----:B------:R0:W2:Y:S02]  /*0ed0*/  @!P4 LDG.E.CONSTANT R21, desc[UR8][R22.64] ;  /* 0x000000081615c981 */ /* 0x0000a4000c1e9900 */
[----:B0-----:R-:W0:Y:S01]  /*0ee0*/  @P1 LDC.64 R22, c[0x0][0x380] ;  /* 0x0000e000ff161b82 */ /* 0x001e220000000a00 */
[----:B---3--:R-:W-:Y:S01]  /*0ef0*/  ULEA UR4, UR5, UR4, 0x18 ;  /* 0x0000000405047291 */ /* 0x008fe2000f8ec0ff */
[----:B------:R-:W-:-:S05]  /*0f00*/  @P1 IADD3 R161, PT, PT, R45, 0x101, RZ ;  /* 0x000001012da11810 */ /* 0x000fca0007ffe0ff */
[----:B------:R-:W-:-:S05]  /*0f10*/  LEA R156, R156, UR4, 0x2 ;  /* 0x000000049c9c7c11 */ /* 0x000fca000f8e10ff */
[----:B----4-:R1:W-:Y:S02]  /*0f20*/  STS [R156], R46 ;  /* 0x0000002e9c007388 */ /* 0x0103e40000000800 */
[----:B-1----:R-:W-:Y:S01]  /*0f30*/  MOV R46, RZ ;  /* 0x000000ff002e7202 */ /* 0x002fe20000000f00 */
[----:B0-----:R-:W-:-:S05]  /*0f40*/  @P1 IMAD.WIDE.U32 R22, R161, 0x4, R22 ;  /* 0x00000004a1161825 */ /* 0x001fca00078e0016 */
[----:B------:R0:W3:Y:S02]  /*0f50*/  @P1 LDG.E.CONSTANT R46, desc[UR8][R22.64] ;  /* 0x00000008162e1981 */ /* 0x0000e4000c1e9900 */
[----:B0-----:R-:W0:Y:S01]  /*0f60*/  @P0 LDC.64 R22, c[0x0][0x380] ;  /* 0x0000e000ff160b82 */ /* 0x001e220000000a00 */
[----:B------:R-:W-:-:S04]  /*0f70*/  VIADDMNMX.U32 R115, R100, 0x2, R115, !PT ;  /* 0x0000000264737846 */ /* 0x000fc80007800073 */
[----:B------:R-:W-:Y:S02]  /*0f80*/  ISETP.GT.U32.AND P4, PT, R115, 0xff, PT ;  /* 0x000000ff7300780c */ /* 0x000fe40003f84070 */
[----:B------:R-:W-:-:S05]  /*0f90*/  @P0 IADD3 R115, PT, PT, R45, 0x102, RZ ;  /* 0x000001022d730810 */ /* 0x000fca0007ffe0ff */
[----:B0-----:R-:W-:Y:S01]  /*0fa0*/  @P0 IMAD.WIDE.U32 R22, R115, 0x4, R22 ;  /* 0x0000000473160825 */ /* 0x001fe200078e0016 */
[----:B------:R-:W-:-:S06]  /*0fb0*/  MOV R115, RZ ;  /* 0x000000ff00737202 */ /* 0x000fcc0000000f00 */
[----:B------:R0:W4:Y:S02]  /*0fc0*/  @P0 LDG.E.CONSTANT R115, desc[UR8][R22.64] ;  /* 0x0000000816730981 */ /* 0x000124000c1e9900 */
[----:B0-----:R-:W0:Y:S01]  /*0fd0*/  @!P4 LDC.64 R22, c[0x0][0x380] ;  /* 0x0000e000ff16cb82 */ /* 0x001e220000000a00 */
[----:B------:R-:W-:Y:S02]  /*0fe0*/  VIADDMNMX.U32 R114, R100, 0x2, R114, !PT ;  /* 0x0000000264727846 */ /* 0x000fe40007800072 */
[----:B------:R-:W-:Y:S02]  /*0ff0*/  @!P4 IADD3 R161, PT, PT, R45, 0x1fe, RZ ;  /* 0x000001fe2da1c810 */ /* 0x000fe40007ffe0ff */
[----:B------:R-:W-:Y:S02]  /*1000*/  ISETP.GT.U32.AND P5, PT, R114, 0xff, PT ;  /* 0x000000ff7200780c */ /* 0x000fe40003fa4070 */
[----:B------:R-:W-:Y:S01]  /*1010*/  MOV R114, RZ ;  /* 0x000000ff00727202 */ /* 0x000fe20000000f00 */
[----:B0-----:R-:W-:-:S05]  /*1020*/  @!P4 IMAD.WIDE.U32 R22, R161, 0x4, R22 ;  /* 0x00000004a116c825 */ /* 0x001fca00078e0016 */
[----:B------:R0:W4:Y:S05]  /*1030*/  @!P4 LDG.E.CONSTANT R114, desc[UR8][R22.64] ;  /* 0x000000081672c981 */ /* 0x00012a000c1e9900 */
[----:B0-----:R-:W0:Y:S01]  /*1040*/  @!P5 LDC.64 R22, c[0x0][0x380] ;  /* 0x0000e000ff16db82 */ /* 0x001e220000000a00 */
[----:B------:R-:W-:Y:S01]  /*1050*/  VIADDMNMX.U32 R113, R100, 0x2, R113, !PT ;  /* 0x0000000264717846 */ /* 0x000fe20007800071 */
[----:B-----5:R1:W-:Y:S03]  /*1060*/  STS [R156+0x8], R25 ;  /* 0x000008199c007388 */ /* 0x0203e60000000800 */
[----:B------:R-:W-:-:S02]  /*1070*/  ISETP.GT.U32.AND P4, PT, R113, 0xff, PT ;  /* 0x000000ff7100780c */ /* 0x000fc40003f84070 */
[----:B------:R-:W-:Y:S02]  /*1080*/  MOV R113, RZ ;  /* 0x000000ff00717202 */ /* 0x000fe40000000f00 */
[----:B-1----:R-:W-:-:S05]  /*1090*/  @!P5 IADD3 R25, PT, PT, R45, 0x1ff, RZ ;  /* 0x000001ff2d19d810 */ /* 0x002fca0007ffe0ff */
[----:B0-----:R-:W-:-:S05]  /*10a0*/  @!P5 IMAD.WIDE.U32 R22, R25, 0x4, R22 ;  /* 0x000000041916d825 */ /* 0x001fca00078e0016 */
[----:B------:R0:W5:Y:S02]  /*10b0*/  @!P5 LDG.E.CONSTANT R113, desc[UR8][R22.64] ;  /* 0x000000081671d981 */ /* 0x000164000c1e9900 */
[----:B0-----:R-:W0:Y:S01]  /*10c0*/  @!P4 LDC.64 R22, c[0x0][0x380] ;  /* 0x0000e000ff16cb82 */ /* 0x001e220000000a00 */
[----:B------:R-:W-:Y:S02]  /*10d0*/  @!P4 IADD3 R25, PT, PT, R45, 0x200, RZ ;  /* 0x000002002d19c810 */ /* 0x000fe40007ffe0ff */
[C---:B------:R-:W-:Y:S02]  /*10e0*/  VIADDMNMX.U32 R159, R100.reuse, 0x2, R159, !PT ;  /* 0x00000002649f7846 */ /* 0x040fe4000780009f */
[----:B------:R-:W-:Y:S02]  /*10f0*/  VIADDMNMX.U32 R100, R100, 0x2, R47, !PT ;  /* 0x0000000264647846 */ /* 0x000fe4000780002f */
[----:B------:R-:W-:Y:S02]  /*1100*/  MOV R47, RZ ;  /* 0x000000ff002f7202 */ /* 0x000fe40000000f00 */
[----:B------:R-:W-:-:S13]  /*1110*/  ISETP.GT.U32.AND P5, PT, R159, 0xff, PT ;  /* 0x000000ff9f00780c */ /* 0x000fda0003fa4070 */
[----:B------:R-:W1:Y:S01]  /*1120*/  @!P5 LDC.64 R162, c[0x0][0x380] ;  /* 0x0000e000ffa2db82 */ /* 0x000e620000000a00 */
[----:B0-----:R-:W-:-:S05]  /*1130*/  @!P4 IMAD.WIDE.U32 R22, R25, 0x4, R22 ;  /* 0x000000041916c825 */ /* 0x001fca00078e0016 */
[----:B------:R0:W5:Y:S01]  /*1140*/  @!P4 LDG.E.CONSTANT R47, desc[UR8][R22.64] ;  /* 0x00000008162fc981 */ /* 0x000162000c1e9900 */
[----:B------:R-:W-:-:S13]  /*1150*/  ISETP.GT.U32.AND P4, PT, R100, 0xff, PT ;  /* 0x000000ff6400780c */ /* 0x000fda0003f84070 */
[----:B0-----:R-:W0:Y:S01]  /*1160*/  @!P4 LDC.64 R22, c[0x0][0x380] ;  /* 0x0000e000ff16cb82 */ /* 0x001e220000000a00 */
[C---:B------:R-:W-:Y:S02]  /*1170*/  @!P5 IADD3 R25, PT, PT, R45.reuse, 0x201, RZ ;  /* 0x000002012d19d810 */ /* 0x040fe40007ffe0ff */
[----:B------:R-:W-:Y:S02]  /*1180*/  @!P4 IADD3 R45, PT, PT, R45, 0x202, RZ ;  /* 0x000002022d2dc810 */ /* 0x000fe40007ffe0ff */
[----:B------:R-:W-:Y:S01]  /*1190*/  MOV R159, RZ ;  /* 0x000000ff009f7202 */ /* 0x000fe20000000f00 */
[----:B-1----:R-:W-:-:S05]  /*11a0*/  @!P5 IMAD.WIDE.U32 R162, R25, 0x4, R162 ;  /* 0x0000000419a2d825 */ /* 0x002fca00078e00a2 */
[----:B------:R-:W5:Y:S01]  /*11b0*/  @!P5 LDG.E.CONSTANT R159, desc[UR8][R162.64] ;  /* 0x00000008a29fd981 */ /* 0x000f62000c1e9900 */
[----:B0-----:R-:W-:Y:S01]  /*11c0*/  @!P4 IMAD.WIDE.U32 R22, R45, 0x4, R22 ;  /* 0x000000042d16c825 */ /* 0x001fe200078e0016 */
[----:B------:R-:W-:-:S06]  /*11d0*/  MOV R45, RZ ;  /* 0x000000ff002d7202 */ /* 0x000fcc0000000f00 */
[----:B------:R-:W5:Y:S04]  /*11e0*/  @!P4 LDG.E.CONSTANT R45, desc[UR8][R22.64] ;  /* 0x00000008162dc981 */ /* 0x000f68000c1e9900 */
[----:B--2---:R-:W-:Y:S04]  /*11f0*/  STS [R156+0x4], R43 ;  /* 0x0000042b9c007388 */ /* 0x004fe80000000800 */
[----:B------:R-:W-:Y:S04]  /*1200*/  STS [R156+0xc], R158 ;  /* 0x00000c9e9c007388 */ /* 0x000fe80000000800 */
[----:B------:R-:W-:Y:S01]  /*1210*/  STS [R156+0x10], R157 ;  /* 0x0000109d9c007388 */ /* 0x000fe20000000800 */
[----:B------:R-:W-:Y:S01]  /*1220*/  BAR.SYNC.DEFER_BLOCKING 0x0 ;  /* 0x0000000000007b1d */ /* 0x000fe20000010000 */
[----:B------:R-:W-:-:S04]  /*1230*/  LEA R42, R42, R42, 0x2 ;  /* 0x0000002a2a2a7211 */ /* 0x000fc800078e10ff */
[----:B------:R-:W-:Y:S01]  /*1240*/  LEA R42, R42, UR4, 0x2 ;  /* 0x000000042a2a7c11 */ /* 0x000fe2000f8e10ff */
[----:B------:R-:W-:Y:S04]  /*1250*/  STS [R156+0x504], R147 ;  /* 0x000504939c007388 */ /* 0x000fe80000000800 */
[----:B------:R-:W-:Y:S04]  /*1260*/  STS [R156+0x508], R44 ;  /* 0x0005082c9c007388 */ /* 0x000fe80000000800 */
[----:B------:R-:W-:Y:S04]  /*1270*/  STS [R156+0x500], R122 ;  /* 0x0005007a9c007388 */ /* 0x000fe80000000800 */
[----:B------:R-:W-:Y:S04]  /*1280*/  STS [R42+0x50c], R121 ;  /* 0x00050c792a007388 */ /* 0x000fe80000000800 */
[----:B------:R-:W-:Y:S01]  /*1290*/  STS [R156+0x510], R120 ;  /* 0x000510789c007388 */ /* 0x000fe20000000800 */
[----:B------:R-:W-:Y:S06]  /*12a0*/  BAR.SYNC.DEFER_BLOCKING 0x0 ;  /* 0x0000000000007b1d */ /* 0x000fec0000010000 */
[----:B------:R-:W-:Y:S04]  /*12b0*/  STS [R156+0xa00], R119 ;  /* 0x000a00779c007388 */ /* 0x000fe80000000800 */
[----:B------:R-:W-:Y:S04]  /*12c0*/  STS [R156+0xa04], R118 ;  /* 0x000a04769c007388 */ /* 0x000fe80000000800 */
[----:B------:R-:W-:Y:S04]  /*12d0*/  STS [R156+0xa08], R117 ;  /* 0x000a08759c007388 */ /* 0x000fe80000000800 */
[----:B------:R-:W-:Y:S04]  /*12e0*/  STS [R156+0xa0c], R116 ;  /* 0x000a0c749c007388 */ /* 0x000fe80000000800 */
[----:B------:R-:W-:Y:S01]  /*12f0*/  STS [R156+0xa10], R160 ;  /* 0x000a10a09c007388 */ /* 0x000fe20000000800 */
[----:B------:R-:W-:Y:S06]  /*1300*/  BAR.SYNC.DEFER_BLOCKING 0x0 ;  /* 0x0000000000007b1d */ /* 0x000fec0000010000 */
[----:B------:R0:W-:Y:S04]  /*1310*/  STS [R42+0xf00], R40 ;  /* 0x000f00282a007388 */ /* 0x0001e80000000800 */
[----:B------:R1:W-:Y:S04]  /*1320*/  STS [R156+0xf04], R41 ;  /* 0x000f04299c007388 */ /* 0x0003e80000000800 */
[----:B------:R1:W-:Y:S04]  /*1330*/  STS [R42+0xf08], R21 ;  /* 0x000f08152a007388 */ /* 0x0003e80000000800 */
[----:B---3--:R1:W-:Y:S04]  /*1340*/  STS [R42+0xf0c], R46 ;  /* 0x000f0c2e2a007388 */ /* 0x0083e80000000800 */
[----:B----4-:R1:W-:Y:S01]  /*1350*/  STS [R156+0xf10], R115 ;  /* 0x000f10739c007388 */ /* 0x0103e20000000800 */
[----:B------:R-:W-:Y:S06]  /*1360*/  BAR.SYNC.DEFER_BLOCKING 0x0 ;  /* 0x0000000000007b1d */ /* 0x000fec0000010000 */
[----:B------:R-:W2:Y:S01]  /*1370*/  S2R R25, SR_CTAID.Y ;  /* 0x0000000000197919 */ /* 0x000ea20000002600 */
[----:B------:R1:W-:Y:S01]  /*1380*/  STS [R156+0x1400], R114 ;  /* 0x001400729c007388 */ /* 0x0003e20000000800 */
[----:B0-----:R-:W-:-:S03]  /*1390*/  MOV R40, RZ ;  /* 0x000000ff00287202 */ /* 0x001fc60000000f00 */
[----:B-----5:R1:W-:Y:S04]  /*13a0*/  STS [R156+0x1404], R113 ;  /* 0x001404719c007388 */ /* 0x0203e80000000800 */
[----:B------:R1:W-:Y:S04]  /*13b0*/  STS [R156+0x1408], R47 ;  /* 0x0014082f9c007388 */ /* 0x0003e80000000800 */
[----:B------:R1:W-:Y:S04]  /*13c0*/  STS [R156+0x140c], R159 ;  /* 0x00140c9f9c007388 */ /* 0x0003e80000000800 */
[----:B--2---:R1:W-:Y:S02]  /*13d0*/  STS [R42+0x1410], R45 ;  /* 0x0014102d2a007388 */ /* 0x0043e40000000800 */
.L_x_5:
[----:B-1----:R-:W0:Y:S01]  /*13e0*/  S2R R113, SR_TID.X ;  /* 0x0000000000717919 */ /* 0x002e220000002100 */
[----:B------:R-:W1:Y:S01]  /*13f0*/  LDC.64 R22, c[0x0][0x388] ;  /* 0x0000e200ff167b82 */ /* 0x000e620000000a00 */
[----:B------:R-:W2:Y:S01]  /*1400*/  S2R R21, SR_TID.Z ;  /* 0x0000000000157919 */ /* 0x000ea20000002300 */
[----:B------:R-:W2:Y:S01]  /*1410*/  S2R R42, SR_TID.Y ;  /* 0x00000000002a7919 */ /* 0x000ea20000002200 */
[----:B0-----:R-:W-:-:S05]  /*1420*/  LOP3.LUT R41, R113, 0x1, RZ, 0xc0, !PT ;  /* 0x0000000171297812 */ /* 0x001fca00078ec0ff */
[----:B------:R-:W-:Y:S01]  /*1430*/  BAR.SYNC.DEFER_BLOCKING 0x0 ;  /* 0x0000000000007b1d */ /* 0x000fe20000010000 */
[----:B------:R-:W-:Y:S02]  /*1440*/  ISETP.NE.U32.AND P4, PT, R41, 0x1, PT ;  /* 0x000000012900780c */ /* 0x000fe40003f85070 */
[----:B--2---:R-:W-:Y:S02]  /*1450*/  LEA R44, R21, R42, 0x1 ;  /* 0x0000002a152c7211 */ /* 0x004fe400078e08ff */
[----:B------:R-:W-:-:S04]  /*1460*/  SHF.R.U32.HI R21, RZ, 0x1, R113 ;  /* 0x00000001ff157819 */ /* 0x000fc80000011671 */
[----:B------:R-:W-:Y:S02]  /*1470*/  LEA R42, R44, R21, 0x1 ;  /* 0x000000152c2a7211 */ /* 0x000fe400078e08ff */
[----:B------:R-:W-:-:S05]  /*1480*/  SEL R21, RZ, 0x19, P4 ;  /* 0x00000019ff157807 */ /* 0x000fca0002000000 */
[----:B------:R-:W-:-:S04]  /*1490*/  IMAD R42, R42, 0x320, R21 ;  /* 0x000003202a2a7824 */ /* 0x000fc800078e0215 */
[----:B------:R-:W-:-:S04]  /*14a0*/  IMAD R21, R27, 0x32, R42 ;  /* 0x000000321b157824 */ /* 0x000fc800078e022a */
[----:B------:R-:W-:-:S04]  /*14b0*/  IMAD R21, R40, 0x5, R21 ;  /* 0x0000000528157824 */ /* 0x000fc800078e0215 */
[----:B-1----:R-:W-:-:S05]  /*14c0*/  IMAD.WIDE.U32 R22, R21, 0x4, R22 ;  /* 0x0000000415167825 */ /* 0x002fca00078e0016 */
[----:B------:R-:W2:Y:S04]  /*14d0*/  LDG.E.CONSTANT R21, desc[UR8][R22.64] ;  /* 0x0000000816157981 */ /* 0x000ea8000c1e9900 */
[----:B------:R-:W3:Y:S04]  /*14e0*/  LDG.E.CONSTANT R41, desc[UR8][R22.64+0x4] ;  /* 0x0000040816297981 */ /* 0x000ee8000c1e9900 */
[----:B------:R-:W4:Y:S04]  /*14f0*/  LDG.E.CONSTANT R43, desc[UR8][R22.64+0x8] ;  /* 0x00000808162b7981 */ /* 0x000f28000c1e9900 */
[----:B------:R-:W5:Y:S04]  /*1500*/  LDG.E.CONSTANT R45, desc[UR8][R22.64+0xc] ;  /* 0x00000c08162d7981 */ /* 0x000f68000c1e9900 */
[----:B------:R0:W5:Y:S01]  /*1510*/  LDG.E.CONSTANT R47, desc[UR8][R22.64+0x10] ;  /* 0x00001008162f7981 */ /* 0x000162000c1e9900 */
[----:B------:R-:W1:Y:S01]  /*1520*/  S2UR UR5, SR_CgaCtaId ;  /* 0x00000000000579c3 */ /* 0x000e620000008800 */
[----:B------:R-:W-:Y:S01]  /*1530*/  UMOV UR4, 0x400 ;  /* 0x0000040000047882 */ /* 0x000fe20000000000 */
[----:B------:R-:W-:Y:S01]  /*1540*/  LEA R44, R44, R113, 0x2 ;  /* 0x000000712c2c7211 */ /* 0x000fe200078e10ff */
[----:B------:R-:W-:-:S02]  /*1550*/  UIADD3 UR4, UPT, UPT, UR4, 0x1900, URZ ;  /* 0x0000190004047890 */ /* 0x000fc4000fffe0ff */
[----:B------:R-:W-:Y:S01]  /*1560*/  UPLOP3.LUT UP0, UPT, UPT, UPT, UPT, 0x80, 0x8 ;  /* 0x000000000008789c */ /* 0x000fe20003f0f070 */
[----:B------:R-:W-:Y:S01]  /*1570*/  LEA R42, R44, R44, 0x2 ;  /* 0x0000002c2c2a7211 */ /* 0x000fe200078e10ff */
[----:B0-----:R-:W-:Y:S01]  /*1580*/  HFMA2 R22, -RZ, RZ, 0, 0 ;  /* 0x00000000ff167431 */ /* 0x001fe200000001ff */
[----:B-1----:R-:W-:-:S06]  /*1590*/  ULEA UR4, UR5, UR4, 0x18 ;  /* 0x0000000405047291 */ /* 0x002fcc000f8ec0ff */
[----:B------:R-:W-:-:S05]  /*15a0*/  LEA R42, R42, UR4, 0x2 ;  /* 0x000000042a2a7c11 */ /* 0x000fca000f8e10ff */
[----:B--2---:R0:W-:Y:S04]  /*15b0*/  STS [R42], R21 ;  /* 0x000000152a007388 */ /* 0x0041e80000000800 */
[----:B---3--:R0:W-:Y:S04]  /*15c0*/  STS [R42+0x4], R41 ;  /* 0x000004292a007388 */ /* 0x0081e80000000800 */
[----:B----4-:R0:W-:Y:S04]  /*15d0*/  STS [R42+0x8], R43 ;  /* 0x0000082b2a007388 */ /* 0x0101e80000000800 */
[----:B-----5:R0:W-:Y:S04]  /*15e0*/  STS [R42+0xc], R45 ;  /* 0x00000c2d2a007388 */ /* 0x0201e80000000800 */
[----:B------:R0:W-:Y:S01]  /*15f0*/  STS [R42+0x10], R47 ;  /* 0x0000102f2a007388 */ /* 0x0001e20000000800 */
[----:B------:R-:W-:Y:S06]  /*1600*/  BAR.SYNC.DEFER_BLOCKING 0x0 ;  /* 0x0000000000007b1d */ /* 0x000fec0000010000 */
.L_x_4:
[----:B0-----:R-:W0:Y:S01]  /*1610*/  S2R R21, SR_TID.X ;  /* 0x0000000000157919 */ /* 0x001e220000002100 */
[----:B------:R-:W-:Y:S01]  /*1620*/  MOV R23, 0x400 ;  /* 0x0000040000177802 */ /* 0x000fe20000000f00 */
[----:B------:R-:W-:Y:S01]  /*1630*/  UPLOP3.LUT UP1, UPT, UPT, UPT, UP0, 0x80, 0x8 ;  /* 0x000000000008789c */ /* 0x000fe20003f2f000 */
[----:B------:R-:W0:Y:S01]  /*1640*/  S2R R42, SR_TID.Y ;  /* 0x00000000002a7919 */ /* 0x000e220000002200 */
[----:B------:R-:W-:Y:S01]  /*1650*/  UMOV UR4, 0x140 ;  /* 0x0000014000047882 */ /* 0x000fe20000000000 */
[----:B------:R-:W1:Y:S01]  /*1660*/  S2R R44, SR_CgaCtaId ;  /* 0x00000000002c7919 */ /* 0x000e620000008800 */
[----:B------:R-:W2:Y:S01]  /*1670*/  S2R R41, SR_TID.Z ;  /* 0x0000000000297919 */ /* 0x000ea20000002300 */
[----:B0-----:R-:W-:-:S04]  /*1680*/  IMAD R21, R42, 0x5, R21 ;  /* 0x000000052a157824 */ /* 0x001fc800078e0215 */
[----:B------:R-:W-:Y:S01]  /*1690*/  IMAD R21, R40, 0x50, R21 ;  /* 0x0000005028157824 */ /* 0x000fe200078e0215 */
[----:B-1----:R-:W-:Y:S02]  /*16a0*/  LEA R42, R44, R23, 0x18 ;  /* 0x000000172c2a7211 */ /* 0x002fe400078ec0ff */
[----:B------:R-:W-:Y:S01]  /*16b0*/  IADD3 R23, PT, PT, R23, 0x1900, RZ ;  /* 0x0000190017177810 */ /* 0x000fe20007ffe0ff */
[----:B------:R-:W-:-:S03]  /*16c0*/  IMAD R21, R22, 0x28, R21 ;  /* 0x0000002816157824 */ /* 0x000fc600078e0215 */
[----:B------:R-:W-:Y:S02]  /*16d0*/  LEA R44, R44, R23, 0x18 ;  /* 0x000000172c2c7211 */ /* 0x000fe400078ec0ff */
[----:B------:R-:W-:-:S03]  /*16e0*/  SHF.L.U32 R21, R21, 0x2, RZ ;  /* 0x0000000215157819 */ /* 0x000fc600000006ff */
[----:B--2---:R-:W-:Y:S01]  /*16f0*/  IMAD R23, R41, 0xa0, R44 ;  /* 0x000000a029177824 */ /* 0x004fe200078e022c */
[----:B------:R-:W-:-:S03]  /*1700*/  LEA R21, R21, R42, 0x2 ;  /* 0x0000002a15157211 */ /* 0x000fc600078e10ff */
[----:B------:R-:W-:Y:S01]  /*1710*/  IMAD R117, R22, 0x14, R23 ;  /* 0x0000001416757824 */ /* 0x000fe200078e0217 */
[----:B------:R-:W-:Y:S01]  /*1720*/  IADD3 R22, PT, PT, R21, 0x140, RZ ;  /* 0x0000014015167810 */ /* 0x000fe20007ffe0ff */
[----:B------:R0:W1:Y:S06]  /*1730*/  LDS R42, [R21+0x140] ;  /* 0x00014000152a7984 */ /* 0x00006c0000000800 */
.L_x_3:
[----:B------:R-:W1:Y:S04]  /*1740*/  LDS R122, [R117+UR4+-0x140] ;  /* 0xfffec004757a7984 */ /* 0x000e680008000800 */
[----:B------:R-:W2:Y:S04]  /*1750*/  LDS R156, [R117+UR4+-0x118] ;  /* 0xfffee804759c7984 */ /* 0x000ea80008000800 */
[----:B------:R-:W3:Y:S04]  /*1760*/  LDS R158, [R117+UR4+-0xf0] ;  /* 0xffff1004759e7984 */ /* 0x000ee80008000800 */
[----:B------:R-:W4:Y:S01]  /*1770*/  LDS R160, [R117+UR4+-0xc8] ;  /* 0xffff380475a07984 */ /* 0x000f220008000800 */
[----:B------:R-:W-:-:S03]  /*1780*/  UIADD3 UR4, UPT, UPT, UR4, 0x4, URZ ;  /* 0x0000000404047890 */ /* 0x000fc6000fffe0ff */
[----:B------:R-:W5:Y:S01]  /*1790*/  LDS R44, [R22+-0x140] ;  /* 0xfffec000162c7984 */ /* 0x000f620000000800 */
[----:B------:R-:W-:-:S03]  /*17a0*/  UISETP.NE.AND UP0, UPT, UR4, 0x154, UPT ;  /* 0x000001540400788c */ /* 0x000fc6000bf05270 */
[----:B------:R-:W5:Y:S04]  /*17b0*/  LDS R46, [R22+-0xa0] ;  /* 0xffff6000162e7984 */ /* 0x000f680000000800 */
[----:B------:R-:W5:Y:S04]  /*17c0*/  LDS R100, [R22+0xa0] ;  /* 0x0000a00016647984 */ /* 0x000f680000000800 */
[----:B0-----:R-:W0:Y:S04]  /*17d0*/  LDS R21, [R22+-0x13c] ;  /* 0xfffec40016157984 */ /* 0x001e280000000800 */
[----:B------:R-:W0:Y:S04]  /*17e0*/  LDS R23, [R22+-0x9c] ;  /* 0xffff640016177984 */ /* 0x000e280000000800 */
[----:B------:R-:W0:Y:S04]  /*17f0*/  LDS R41, [R22+0x4] ;  /* 0x0000040016297984 */ /* 0x000e280000000800 */
[----:B------:R-:W0:Y:S01]  /*1800*/  LDS R43, [R22+0xa4] ;  /* 0x0000a400162b7984 */ /* 0x000e220000000800 */
[----:B-1----:R-:W-:-:S03]  /*1810*/  FFMA R67, R122, R42, R67 ;  /* 0x0000002a7a437223 */ /* 0x002fc60000000043 */
[----:B------:R-:W1:Y:S01]  /*1820*/  LDS R114, [R22+-0x138] ;  /* 0xfffec80016727984 */ /* 0x000e620000000800 */
[----:B--2---:R-:W-:-:S03]  /*1830*/  FFMA R63, R156, R42, R63 ;  /* 0x0000002a9c3f7223 */ /* 0x004fc6000000003f */
[----:B------:R-:W2:Y:S01]  /*1840*/  LDS R116, [R22+-0x98] ;  /* 0xffff680016747984 */ /* 0x000ea20000000800 */
[----:B---3--:R-:W-:-:S03]  /*1850*/  FFMA R59, R158, R42, R59 ;  /* 0x0000002a9e3b7223 */ /* 0x008fc6000000003b */
[----:B------:R-:W3:Y:S01]  /*1860*/  LDS R118, [R22+0x8] ;  /* 0x0000080016767984 */ /* 0x000ee20000000800 */
[----:B----4-:R-:W-:-:S03]  /*1870*/  FFMA R55, R160, R42, R55 ;  /* 0x0000002aa0377223 */ /* 0x010fc60000000037 */
[----:B------:R-:W4:Y:S01]  /*1880*/  LDS R120, [R22+0xa8] ;  /* 0x0000a80016787984 */ /* 0x000f220000000800 */
[C---:B-----5:R-:W-:Y:S01]  /*1890*/  FFMA R99, R44.reuse, R122, R99 ;  /* 0x0000007a2c637223 */ /* 0x060fe20000000063 */
[C---:B------:R-:W-:Y:S01]  /*18a0*/  FFMA R95, R44.reuse, R156, R95 ;  /* 0x0000009c2c5f7223 */ /* 0x040fe2000000005f */
[----:B------:R-:W-:Y:S01]  /*18b0*/  FFMA R91, R44, R158, R91 ;  /* 0x0000009e2c5b7223 */ /* 0x000fe2000000005b */
[----:B------:R-:W5:Y:S01]  /*18c0*/  LDS R45, [R22+-0x134] ;  /* 0xfffecc00162d7984 */ /* 0x000f620000000800 */
[C---:B------:R-:W-:Y:S01]  /*18d0*/  FFMA R83, R46.reuse, R122, R83 ;  /* 0x0000007a2e537223 */ /* 0x040fe20000000053 */
[C---:B------:R-:W-:Y:S01]  /*18e0*/  FFMA R79, R46.reuse, R156, R79 ;  /* 0x0000009c2e4f7223 */ /* 0x040fe2000000004f */
[----:B------:R-:W-:Y:S01]  /*18f0*/  FFMA R75, R46, R158, R75 ;  /* 0x0000009e2e4b7223 */ /* 0x000fe2000000004b */
[----:B------:R-:W5:Y:S01]  /*1900*/  LDS R47, [R22+-0x94] ;  /* 0xffff6c00162f7984 */ /* 0x000f620000000800 */
[C---:B------:R-:W-:Y:S01]  /*1910*/  FFMA R51, R100.reuse, R122, R51 ;  /* 0x0000007a64337223 */ /* 0x040fe20000000033 */
[C---:B------:R-:W-:Y:S01]  /*1920*/  FFMA R39, R100.reuse, R156, R39 ;  /* 0x0000009c64277223 */ /* 0x040fe20000000027 */
[----:B------:R-:W-:Y:S01]  /*1930*/  FFMA R35, R100, R158, R35 ;  /* 0x0000009e64237223 */ /* 0x000fe20000000023 */
[----:B------:R-:W5:Y:S01]  /*1940*/  LDS R113, [R22+0xc] ;  /* 0x00000c0016717984 */ /* 0x000f620000000800 */
[C---:B0-----:R-:W-:Y:S01]  /*1950*/  FFMA R98, R21.reuse, R122, R98 ;  /* 0x0000007a15627223 */ /* 0x041fe20000000062 */
[C---:B------:R-:W-:Y:S01]  /*1960*/  FFMA R94, R21.reuse, R156, R94 ;  /* 0x0000009c155e7223 */ /* 0x040fe2000000005e */
[----:B------:R-:W-:Y:S01]  /*1970*/  FFMA R90, R21, R158, R90 ;  /* 0x0000009e155a7223 */ /* 0x000fe2000000005a */
[----:B------:R-:W0:Y:S01]  /*1980*/  LDS R115, [R22+0xac] ;  /* 0x0000ac0016737984 */ /* 0x000e220000000800 */
[C---:B------:R-:W-:Y:S01]  /*1990*/  FFMA R82, R23.reuse, R122, R82 ;  /* 0x0000007a17527223 */ /* 0x040fe20000000052 */
[C---:B------:R-:W-:Y:S01]  /*19a0*/  FFMA R78, R23.reuse, R156, R78 ;  /* 0x0000009c174e7223 */ /* 0x040fe2000000004e */
[----:B------:R-:W-:Y:S01]  /*19b0*/  FFMA R74, R23, R158, R74 ;  /* 0x0000009e174a7223 */ /* 0x000fe2000000004a */
[C---:B------:R-:W-:Y:S01]  /*19c0*/  FFMA R66, R41.reuse, R122, R66 ;  /* 0x0000007a29427223 */ /* 0x040fe20000000042 */
[C---:B------:R-:W-:Y:S01]  /*19d0*/  FFMA R62, R41.reuse, R156, R62 ;  /* 0x0000009c293e7223 */ /* 0x040fe2000000003e */
[----:B------:R-:W-:Y:S01]  /*19e0*/  FFMA R58, R41, R158, R58 ;  /* 0x0000009e293a7223 */ /* 0x000fe2000000003a */
[----:B------:R-:W-:Y:S01]  /*19f0*/  FFMA R87, R44, R160, R87 ;  /* 0x000000a02c577223 */ /* 0x000fe20000000057 */
[C---:B------:R-:W-:Y:S01]  /*1a00*/  FFMA R50, R43.reuse, R122, R50 ;  /* 0x0000007a2b327223 */ /* 0x040fe20000000032 */
[C---:B------:R-:W-:Y:S01]  /*1a10*/  FFMA R38, R43.reuse, R156, R38 ;  /* 0x0000009c2b267223 */ /* 0x040fe20000000026 */
[----:B------:R-:W-:Y:S01]  /*1a20*/  FFMA R34, R43, R158, R34 ;  /* 0x0000009e2b227223 */ /* 0x000fe20000000022 */
[----:B------:R-:W-:Y:S01]  /*1a30*/  FFMA R71, R46, R160, R71 ;  /* 0x000000a02e477223 */ /* 0x000fe20000000047 */
[C---:B-1----:R-:W-:Y:S01]  /*1a40*/  FFMA R97, R114.reuse, R122, R97 ;  /* 0x0000007a72617223 */ /* 0x042fe20000000061 */
[C---:B------:R-:W-:Y:S01]  /*1a50*/  FFMA R93, R114.reuse, R156, R93 ;  /* 0x0000009c725d7223 */ /* 0x040fe2000000005d */
[----:B------:R-:W-:Y:S01]  /*1a60*/  FFMA R89, R114, R158, R89 ;  /* 0x0000009e72597223 */ /* 0x000fe20000000059 */
[----:B------:R-:W-:Y:S01]  /*1a70*/  FFMA R31, R100, R160, R31 ;  /* 0x000000a0641f7223 */ /* 0x000fe2000000001f */
[C---:B--2---:R-:W-:Y:S01]  /*1a80*/  FFMA R81, R116.reuse, R122, R81 ;  /* 0x0000007a74517223 */ /* 0x044fe20000000051 */
[C---:B------:R-:W-:Y:S01]  /*1a90*/  FFMA R77, R116.reuse, R156, R77 ;  /* 0x0000009c744d7223 */ /* 0x040fe2000000004d */
[----:B------:R-:W-:Y:S01]  /*1aa0*/  FFMA R73, R116, R158, R73 ;  /* 0x0000009e74497223 */ /* 0x000fe20000000049 */
[----:B------:R-:W-:Y:S01]  /*1ab0*/  FFMA R86, R21, R160, R86 ;  /* 0x000000a015567223 */ /* 0x000fe20000000056 */
[C---:B---3--:R-:W-:Y:S01]  /*1ac0*/  FFMA R65, R118.reuse, R122, R65 ;  /* 0x0000007a76417223 */ /* 0x048fe20000000041 */
[C---:B------:R-:W-:Y:S01]  /*1ad0*/  FFMA R61, R118.reuse, R156, R61 ;  /* 0x0000009c763d7223 */ /* 0x040fe2000000003d */
[----:B------:R-:W-:Y:S01]  /*1ae0*/  FFMA R57, R118, R158, R57 ;  /* 0x0000009e76397223 */ /* 0x000fe20000000039 */
[----:B------:R-:W-:Y:S01]  /*1af0*/  FFMA R70, R23, R160, R70 ;  /* 0x000000a017467223 */ /* 0x000fe20000000046 */
[C---:B----4-:R-:W-:Y:S01]  /*1b00*/  FFMA R49, R120.reuse, R122, R49 ;  /* 0x0000007a78317223 */ /* 0x050fe20000000031 */
[C---:B------:R-:W-:Y:S01]  /*1b10*/  FFMA R37, R120.reuse, R156, R37 ;  /* 0x0000009c78257223 */ /* 0x040fe20000000025 */
[----:B------:R-:W-:Y:S01]  /*1b20*/  FFMA R33, R120, R158, R33 ;  /* 0x0000009e78217223 */ /* 0x000fe20000000021 */
[----:B------:R-:W-:Y:S01]  /*1b30*/  FFMA R30, R43, R160, R30 ;  /* 0x000000a02b1e7223 */ /* 0x000fe2000000001e */
[C---:B-----5:R-:W-:Y:S01]  /*1b40*/  FFMA R96, R45.reuse, R122, R96 ;  /* 0x0000007a2d607223 */ /* 0x060fe20000000060 */
[C---:B------:R-:W-:Y:S01]  /*1b50*/  FFMA R92, R45.reuse, R156, R92 ;  /* 0x0000009c2d5c7223 */ /* 0x040fe2000000005c */
[----:B------:R-:W-:Y:S01]  /*1b60*/  FFMA R88, R45, R158, R88 ;  /* 0x0000009e2d587223 */ /* 0x000fe20000000058 */
        /* <DEDUP_REMOVED lines=9> */
[C---:B0-----:R-:W-:Y:S01]  /*1c00*/  FFMA R48, R115.reuse, R122, R48 ;  /* 0x0000007a73307223 */ /* 0x041fe20000000030 */
[C---:B------:R-:W-:Y:S01]  /*1c10*/  FFMA R36, R115.reuse, R156, R36 ;  /* 0x0000009c73247223 */ /* 0x040fe20000000024 */
[----:B------:R-:W-:Y:S01]  /*1c20*/  FFMA R32, R115, R158, R32 ;  /* 0x0000009e73207223 */ /* 0x000fe20000000020 */
[-C--:B------:R-:W-:Y:S01]  /*1c30*/  FFMA R29, R120, R160.reuse, R29 ;  /* 0x000000a0781d7223 */ /* 0x080fe2000000001d */
[-C--:B------:R-:W-:Y:S01]  /*1c40*/  FFMA R84, R45, R160.reuse, R84 ;  /* 0x000000a02d547223 */ /* 0x080fe20000000054 */
[-C--:B------:R-:W-:Y:S01]  /*1c50*/  FFMA R68, R47, R160.reuse, R68 ;  /* 0x000000a02f447223 */ /* 0x080fe20000000044 */
[-C--:B------:R-:W-:Y:S01]  /*1c60*/  FFMA R52, R113, R160.reuse, R52 ;  /* 0x000000a071347223 */ /* 0x080fe20000000034 */
[----:B------:R-:W-:Y:S01]  /*1c70*/  IADD3 R22, PT, PT, R22, 0x4, RZ ;  /* 0x0000000416167810 */ /* 0x000fe20007ffe0ff */
[-C--:B------:R-:W-:Y:S01]  /*1c80*/  FFMA R28, R115, R160.reuse, R28 ;  /* 0x000000a0731c7223 */ /* 0x080fe2000000001c */
[----:B------:R-:W-:Y:S01]  /*1c90*/  FFMA R54, R41, R160, R54 ;  /* 0x000000a029367223 */ /* 0x000fe20000000036 */
[----:B------:R-:W-:Y:S01]  /*1ca0*/  MOV R42, R41 ;  /* 0x00000029002a7202 */ /* 0x000fe20000000f00 */
[----:B------:R-:W-:Y:S06]  /*1cb0*/  BRA.U UP0, `(.L_x_3) ;  /* 0xfffffff900a07547 */ /* 0x000fec000b83ffff */
[----:B------:R-:W-:Y:S01]  /*1cc0*/  HFMA2 R22, -RZ, RZ, 0, 5.9604644775390625e-08 ;  /* 0x00000001ff167431 */ /* 0x000fe200000001ff */
[----:B------:R-:W-:Y:S01]  /*1cd0*/  UPLOP3.LUT UP0, UPT, UPT, UPT, UPT, 0x40, 0x4 ;  /* 0x000000000004789c */ /* 0x000fe20003f0e870 */
[----:B------:R-:W-:Y:S10]  /*1ce0*/  BRA.U UP1, `(.L_x_4) ;  /* 0xfffffff901487547 */ /* 0x000ff4000b83ffff */
[----:B------:R-:W-:-:S04]  /*1cf0*/  IADD3 R40, PT, PT, R40, 0x1, RZ ;  /* 0x0000000128287810 */ /* 0x000fc80007ffe0ff */
[----:B------:R-:W-:-:S13]  /*1d00*/  ISETP.NE.AND P4, PT, R40, 0x5, PT ;  /* 0x000000052800780c */ /* 0x000fda0003f85270 */
[----:B------:R-:W-:Y:S05]  /*1d10*/  @P4 BRA `(.L_x_5) ;  /* 0xfffffff400b04947 */ /* 0x000fea000383ffff */
[----:B------:R-:W-:-:S07]  /*1d20*/  MOV R113, RZ ;  /* 0x000000ff00717202 */ /* 0x000fce0000000f00 */
.L_x_7:
[----:B------:R-:W0:Y:S01]  /*1d30*/  S2R R23, SR_TID.X ;  /* 0x0000000000177919 */ /* 0x000e220000002100 */
[----:B------:R-:W1:Y:S01]  /*1d40*/  LDC.64 R40, c[0x0][0x390] ;  /* 0x0000e400ff287b82 */ /* 0x000e620000000a00 */
[----:B------:R-:W2:Y:S01]  /*1d50*/  S2R R21, SR_TID.Z ;  /* 0x0000000000157919 */ /* 0x000ea20000002300 */
[----:B------:R-:W2:Y:S01]  /*1d60*/  S2R R22, SR_TID.Y ;  /* 0x0000000000167919 */ /* 0x000ea20000002200 */
[----:B0-----:R-:W-:Y:S02]  /*1d70*/  LOP3.LUT R42, R23, 0x1, RZ, 0xc0, !PT ;  /* 0x00000001172a7812 */ /* 0x001fe400078ec0ff */
[----:B------:R-:W-:-:S03]  /*1d80*/  SHF.R.U32.HI R43, RZ, 0x1, R23 ;  /* 0x00000001ff2b7819 */ /* 0x000fc60000011617 */
[----:B------:R-:W-:Y:S01]  /*1d90*/  BAR.SYNC.DEFER_BLOCKING 0x0 ;  /* 0x0000000000007b1d */ /* 0x000fe20000010000 */
[----:B------:R-:W-:Y:S02]  /*1da0*/  ISETP.NE.U32.AND P4, PT, R42, 0x1, PT ;  /* 0x000000012a00780c */ /* 0x000fe40003f85070 */
[----:B--2---:R-:W-:Y:S02]  /*1db0*/  LEA R100, R21, R22, 0x1 ;  /* 0x0000001615647211 */ /* 0x004fe400078e08ff */
[----:B------:R-:W-:Y:S02]  /*1dc0*/  SEL R42, RZ, 0x9, P4 ;  /* 0x00000009ff2a7807 */ /* 0x000fe40002000000 */
[----:B------:R-:W-:-:S05]  /*1dd0*/  LEA R43, R100, R43, 0x1 ;  /* 0x0000002b642b7211 */ /* 0x000fca00078e08ff */
[----:B------:R-:W-:-:S04]  /*1de0*/  IMAD R42, R43, 0x120, R42 ;  /* 0x000001202b2a7824 */ /* 0x000fc800078e022a */
[----:B------:R-:W-:-:S04]  /*1df0*/  IMAD R42, R27, 0x12, R42 ;  /* 0x000000121b2a7824 */ /* 0x000fc800078e022a */
[----:B------:R-:W-:-:S04]  /*1e00*/  IMAD R43, R113, 0x3, R42 ;  /* 0x00000003712b7824 */ /* 0x000fc800078e022a */
[----:B-1----:R-:W-:-:S05]  /*1e10*/  IMAD.WIDE.U32 R40, R43, 0x4, R40 ;  /* 0x000000042b287825 */ /* 0x002fca00078e0028 */
[----:B------:R-:W2:Y:S04]  /*1e20*/  LDG.E.CONSTANT R42, desc[UR8][R40.64] ;  /* 0x00000008282a7981 */ /* 0x000ea8000c1e9900 */
[----:B------:R-:W3:Y:S04]  /*1e30*/  LDG.E.CONSTANT R44, desc[UR8][R40.64+0x4] ;  /* 0x00000408282c7981 */ /* 0x000ee8000c1e9900 */
[----:B------:R0:W4:Y:S01]  /*1e40*/  LDG.E.CONSTANT R46, desc[UR8][R40.64+0x8] ;  /* 0x00000808282e7981 */ /* 0x000122000c1e9900 */
[----:B------:R-:W1:Y:S01]  /*1e50*/  S2UR UR6, SR_CgaCtaId ;  /* 0x00000000000679c3 */ /* 0x000e620000008800 */
[----:B------:R-:W-:Y:S01]  /*1e60*/  UMOV UR5, 0x400 ;  /* 0x0000040000057882 */ /* 0x000fe20000000000 */
[----:B------:R-:W-:Y:S01]  /*1e70*/  LEA R43, R100, R23, 0x2 ;  /* 0x00000017642b7211 */ /* 0x000fe200078e10ff */
[----:B------:R-:W-:-:S02]  /*1e80*/  UIADD3 UR4, UPT, UPT, UR5, 0x1e00, URZ ;  /* 0x00001e0005047890 */ /* 0x000fc4000fffe0ff */
[----:B------:R-:W-:Y:S01]  /*1e90*/  UPLOP3.LUT UP0, UPT, UPT, UPT, UPT, 0x80, 0x8 ;  /* 0x000000000008789c */ /* 0x000fe20003f0f070 */
[----:B------:R-:W-:Y:S01]  /*1ea0*/  LEA R43, R43, R43, 0x1 ;  /* 0x0000002b2b2b7211 */ /* 0x000fe200078e08ff */
[----:B0-----:R-:W-:Y:S02]  /*1eb0*/  IMAD R41, R22, 0x5, R23 ;  /* 0x0000000516297824 */ /* 0x001fe400078e0217 */
[----:B------:R-:W-:-:S03]  /*1ec0*/  HFMA2 R40, -RZ, RZ, 0, 0 ;  /* 0x00000000ff287431 */ /* 0x000fc600000001ff */
[----:B------:R-:W-:-:S05]  /*1ed0*/  SHF.L.U32 R41, R41, 0x2, RZ ;  /* 0x0000000229297819 */ /* 0x000fca00000006ff */
[----:B------:R-:W-:Y:S01]  /*1ee0*/  IMAD R100, R22, -0x8, R41 ;  /* 0xfffffff816647824 */ /* 0x000fe200078e0229 */
[----:B-1----:R-:W-:Y:S02]  /*1ef0*/  ULEA UR4, UR6, UR4, 0x18 ;  /* 0x0000000406047291 */ /* 0x002fe4000f8ec0ff */
[----:B------:R-:W-:-:S04]  /*1f00*/  ULEA UR5, UR6, UR5, 0x18 ;  /* 0x0000000506057291 */ /* 0x000fc8000f8ec0ff */
[----:B------:R-:W-:-:S05]  /*1f10*/  LEA R43, R43, UR4, 0x2 ;  /* 0x000000042b2b7c11 */ /* 0x000fca000f8e10ff */
[----:B--2---:R0:W-:Y:S04]  /*1f20*/  STS [R43], R42 ;  /* 0x0000002a2b007388 */ /* 0x0041e80000000800 */
[----:B---3--:R0:W-:Y:S04]  /*1f30*/  STS [R43+0x4], R44 ;  /* 0x0000042c2b007388 */ /* 0x0081e80000000800 */
[----:B----4-:R0:W-:Y:S01]  /*1f40*/  STS [R43+0x8], R46 ;  /* 0x0000082e2b007388 */ /* 0x0101e20000000800 */
[----:B------:R-:W-:Y:S06]  /*1f50*/  BAR.SYNC.DEFER_BLOCKING 0x0 ;  /* 0x0000000000007b1d */ /* 0x000fec0000010000 */
.L_x_6:
[----:B------:R-:W-:Y:S01]  /*1f60*/  LEA R41, R21, R40, 0x3 ;  /* 0x0000002815297211 */ /* 0x000fe200078e18ff */
[----:B------:R-:W-:Y:S01]  /*1f70*/  IMAD R40, R40, 0x60, R100 ;  /* 0x0000006028287824 */ /* 0x000fe200078e0264 */
[----:B------:R-:W-:Y:S02]  /*1f80*/  UPLOP3.LUT UP1, UPT, UPT, UPT, UP0, 0x80, 0x8 ;  /* 0x000000000008789c */ /* 0x000fe40003f2f000 */
[----:B------:R-:W-:Y:S01]  /*1f90*/  LEA R41, R41, R41, 0x1 ;  /* 0x0000002929297211 */ /* 0x000fe200078e08ff */
[----:B------:R-:W-:Y:S01]  /*1fa0*/  IMAD R40, R113, 0xc0, R40 ;  /* 0x000000c071287824 */ /* 0x000fe200078e0228 */
[----:B------:R-:W-:Y:S02]  /*1fb0*/  UPLOP3.LUT UP0, UPT, UPT, UPT, UPT, 0x40, 0x4 ;  /* 0x000000000004789c */ /* 0x000fe40003f0e870 */
[----:B------:R-:W-:Y:S02]  /*1fc0*/  LEA R159, R41, UR4, 0x2 ;  /* 0x00000004299f7c11 */ /* 0x000fe4000f8e10ff */
[----:B------:R-:W-:-:S03]  /*1fd0*/  LEA R122, R40, UR5, 0x2 ;  /* 0x00000005287a7c11 */ /* 0x000fc6000f8e10ff */
[----:B------:R-:W-:Y:S04]  /*1fe0*/  LDS R158, [R159] ;  /* 0x000000009f9e7984 */ /* 0x000fe80000000800 */
[----:B0-----:R-:W0:Y:S04]  /*1ff0*/  LDS.128 R44, [R122] ;  /* 0x000000007a2c7984 */ /* 0x001e280000000c00 */
[----:B------:R-:W1:Y:S04]  /*2000*/  LDS R156, [R159+0x18] ;  /* 0x000018009f9c7984 */ /* 0x000e680000000800 */
[----:B------:R-:W2:Y:S04]  /*2010*/  LDS R157, [R159+0x30] ;  /* 0x000030009f9d7984 */ /* 0x000ea80000000800 */
[----:B------:R-:W3:Y:S04]  /*2020*/  LDS R147, [R159+0x48] ;  /* 0x000048009f937984 */ /* 0x000ee80000000800 */
[----:B------:R-:W4:Y:S04]  /*2030*/  LDS R121, [R159+0x4] ;  /* 0x000004009f797984 */ /* 0x000f280000000800 */
[----:B------:R-:W5:Y:S04]  /*2040*/  LDS R120, [R159+0x1c] ;  /* 0x00001c009f787984 */ /* 0x000f680000000800 */
[----:B------:R-:W5:Y:S04]  /*2050*/  LDS R119, [R159+0x34] ;  /* 0x000034009f777984 */ /* 0x000f680000000800 */
[----:B------:R-:W5:Y:S04]  /*2060*/  LDS R118, [R159+0x4c] ;  /* 0x00004c009f767984 */ /* 0x000f680000000800 */
[----:B------:R-:W5:Y:S04]  /*2070*/  LDS R116, [R159+0x20] ;  /* 0x000020009f747984 */ /* 0x000f680000000800 */
[----:B------:R-:W5:Y:S04]  /*2080*/  LDS.128 R40, [R122+0x60] ;  /* 0x000060007a287984 */ /* 0x000f680000000c00 */
[----:B------:R-:W5:Y:S01]  /*2090*/  LDS R117, [R159+0x8] ;  /* 0x000008009f757984 */ /* 0x000f620000000800 */
[----:B0-----:R-:W-:Y:S01]  /*20a0*/  FFMA R112, R44, R158, R112 ;  /* 0x0000009e2c707223 */ /* 0x001fe20000000070 */
[CC--:B------:R-:W-:Y:S01]  /*20b0*/  FFMA R160, R158.reuse, R45.reuse, R111 ;  /* 0x0000002d9ea07223 */ /* 0x0c0fe2000000006f */
[----:B------:R-:W-:Y:S01]  /*20c0*/  FFMA R124, R158, R46, R124 ;  /* 0x0000002e9e7c7223 */ /* 0x000fe2000000007c */
[----:B------:R-:W0:Y:S01]  /*20d0*/  LDS R115, [R159+0x38] ;  /* 0x000038009f737984 */ /* 0x000e220000000800 */
[----:B-1----:R-:W-:Y:S01]  /*20e0*/  FFMA R161, R44, R156, R110 ;  /* 0x0000009c2ca17223 */ /* 0x002fe2000000006e */
[C---:B------:R-:W-:Y:S01]  /*20f0*/  FFMA R109, R156.reuse, R45, R109 ;  /* 0x0000002d9c6d7223 */ /* 0x040fe2000000006d */
[-C--:B------:R-:W-:Y:S01]  /*2100*/  FFMA R129, R156, R46.reuse, R129 ;  /* 0x0000002e9c817223 */ /* 0x080fe20000000081 */
[----:B------:R-:W1:Y:S01]  /*2110*/  LDS R114, [R159+0x50] ;  /* 0x000050009f727984 */ /* 0x000e620000000800 */
[----:B--2---:R-:W-:Y:S01]  /*2120*/  FFMA R108, R44, R157, R108 ;  /* 0x0000009d2c6c7223 */ /* 0x004fe2000000006c */
[CC--:B------:R-:W-:Y:S01]  /*2130*/  FFMA R162, R157.reuse, R46.reuse, R127 ;  /* 0x0000002e9da27223 */ /* 0x0c0fe2000000007f */
[----:B------:R-:W-:Y:S01]  /*2140*/  FFMA R130, R158, R47, R130 ;  /* 0x0000002f9e827223 */ /* 0x000fe20000000082 */
[----:B---3--:R-:W-:Y:S01]  /*2150*/  FFMA R163, R44, R147, R106 ;  /* 0x000000932ca37223 */ /* 0x008fe2000000006a */
[-C--:B------:R-:W-:Y:S01]  /*2160*/  FFMA R44, R157, R45.reuse, R107 ;  /* 0x0000002d9d2c7223 */ /* 0x080fe2000000006b */
[CC--:B------:R-:W-:Y:S01]  /*2170*/  FFMA R105, R147.reuse, R45.reuse, R105 ;  /* 0x0000002d93697223 */ /* 0x0c0fe20000000069 */
[-C--:B------:R-:W-:Y:S01]  /*2180*/  FFMA R125, R147, R46.reuse, R125 ;  /* 0x0000002e937d7223 */ /* 0x080fe2000000007d */
[C---:B----4-:R-:W-:Y:S01]  /*2190*/  FFMA R112, R121.reuse, R45, R112 ;  /* 0x0000002d79707223 */ /* 0x050fe20000000070 */
[-C--:B------:R-:W-:Y:S01]  /*21a0*/  FFMA R160, R121, R46.reuse, R160 ;  /* 0x0000002e79a07223 */ /* 0x080fe200000000a0 */
[-C--:B------:R-:W-:Y:S01]  /*21b0*/  FFMA R123, R156, R47.reuse, R123 ;  /* 0x0000002f9c7b7223 */ /* 0x080fe2000000007b */
[----:B------:R-:W-:Y:S01]  /*21c0*/  FFMA R128, R157, R47, R128 ;  /* 0x0000002f9d807223 */ /* 0x000fe20000000080 */
[C---:B-----5:R-:W-:Y:S01]  /*21d0*/  FFMA R107, R120.reuse, R45, R161 ;  /* 0x0000002d786b7223 */ /* 0x060fe200000000a1 */
[CC--:B------:R-:W-:Y:S01]  /*21e0*/  FFMA R109, R120.reuse, R46.reuse, R109 ;  /* 0x0000002e786d7223 */ /* 0x0c0fe2000000006d */
[-C--:B------:R-:W-:Y:S01]  /*21f0*/  FFMA R126, R147, R47.reuse, R126 ;  /* 0x0000002f937e7223 */ /* 0x080fe2000000007e */
[----:B------:R-:W-:Y:S01]  /*2200*/  FFMA R124, R121, R47, R124 ;  /* 0x0000002f797c7223 */ /* 0x000fe2000000007c */
[C---:B------:R-:W-:Y:S01]  /*2210*/  FFMA R108, R119.reuse, R45, R108 ;  /* 0x0000002d776c7223 */ /* 0x040fe2000000006c */
[CC--:B------:R-:W-:Y:S01]  /*2220*/  FFMA R44, R119.reuse, R46.reuse, R44 ;  /* 0x0000002e772c7223 */ /* 0x0c0fe2000000002c */
[-C--:B------:R-:W-:Y:S01]  /*2230*/  FFMA R129, R120, R47.reuse, R129 ;  /* 0x0000002f78817223 */ /* 0x080fe20000000081 */
[----:B------:R-:W-:Y:S01]  /*2240*/  FFMA R127, R119, R47, R162 ;  /* 0x0000002f777f7223 */ /* 0x000fe200000000a2 */
[C---:B------:R-:W-:Y:S01]  /*2250*/  FFMA R45, R118.reuse, R45, R163 ;  /* 0x0000002d762d7223 */ /* 0x040fe200000000a3 */
[CC--:B------:R-:W-:Y:S01]  /*2260*/  FFMA R105, R118.reuse, R46.reuse, R105 ;  /* 0x0000002e76697223 */ /* 0x0c0fe20000000069 */
[-C--:B------:R-:W-:Y:S01]  /*2270*/  FFMA R125, R118, R47.reuse, R125 ;  /* 0x0000002f767d7223 */ /* 0x080fe2000000007d */
[C---:B------:R-:W-:Y:S01]  /*2280*/  FFMA R110, R116.reuse, R46, R107 ;  /* 0x0000002e746e7223 */ /* 0x040fe2000000006b */
[----:B------:R-:W-:Y:S01]  /*2290*/  FFMA R109, R116, R47, R109 ;  /* 0x0000002f746d7223 */ /* 0x000fe2000000006d */
[C---:B------:R-:W-:Y:S01]  /*22a0*/  FFMA R104, R40.reuse, R158, R104 ;  /* 0x0000009e28687223 */ /* 0x040fe20000000068 */
[C---:B------:R-:W-:Y:S01]  /*22b0*/  FFMA R103, R40.reuse, R156, R103 ;  /* 0x0000009c28677223 */ /* 0x040fe20000000067 */
[C---:B------:R-:W-:Y:S01]  /*22c0*/  FFMA R102, R40.reuse, R157, R102 ;  /* 0x0000009d28667223 */ /* 0x040fe20000000066 */
[----:B------:R-:W-:Y:S01]  /*22d0*/  FFMA R101, R40, R147, R101 ;  /* 0x0000009328657223 */ /* 0x000fe20000000065 */
[CC--:B------:R-:W-:Y:S01]  /*22e0*/  FFMA R112, R117.reuse, R46.reuse, R112 ;  /* 0x0000002e75707223 */ /* 0x0c0fe20000000070 */
[----:B------:R-:W-:Y:S01]  /*22f0*/  FFMA R111, R117, R47, R160 ;  /* 0x0000002f756f7223 */ /* 0x000fe200000000a0 */
[-C--:B------:R-:W-:Y:S01]  /*2300*/  FFMA R20, R158, R41.reuse, R20 ;  /* 0x000000299e147223 */ /* 0x080fe20000000014 */
[----:B------:R-:W-:Y:S01]  /*2310*/  FFMA R19, R156, R41, R19 ;  /* 0x000000299c137223 */ /* 0x000fe20000000013 */
[CC--:B0-----:R-:W-:Y:S01]  /*2320*/  FFMA R108, R115.reuse, R46.reuse, R108 ;  /* 0x0000002e736c7223 */ /* 0x0c1fe2000000006c */
[----:B------:R-:W-:Y:S01]  /*2330*/  FFMA R107, R115, R47, R44 ;  /* 0x0000002f736b7223 */ /* 0x000fe2000000002c */
[-C--:B------:R-:W-:Y:S01]  /*2340*/  FFMA R18, R157, R41.reuse, R18 ;  /* 0x000000299d127223 */ /* 0x080fe20000000012 */
[----:B------:R-:W-:Y:S01]  /*2350*/  FFMA R17, R147, R41, R17 ;  /* 0x0000002993117223 */ /* 0x000fe20000000011 */
[C---:B-1----:R-:W-:Y:S01]  /*2360*/  FFMA R106, R114.reuse, R46, R45 ;  /* 0x0000002e726a7223 */ /* 0x042fe2000000002d */
[----:B------:R-:W-:Y:S01]  /*2370*/  FFMA R105, R114, R47, R105 ;  /* 0x0000002f72697223 */ /* 0x000fe20000000069 */
[-C--:B------:R-:W-:Y:S01]  /*2380*/  FFMA R104, R121, R41.reuse, R104 ;  /* 0x0000002979687223 */ /* 0x080fe20000000068 */
[----:B------:R-:W0:Y:S01]  /*2390*/  LDS.128 R44, [R122+0xc0] ;  /* 0x0000c0007a2c7984 */ /* 0x000e220000000c00 */
        /* <DEDUP_REMOVED lines=26> */
[----:B------:R-:W-:-:S02]  /*2540*/  FFMA R17, R114, R43, R17 ;  /* 0x0000002b72117223 */ /* 0x000fc40000000011 */
[----:B------:R-:W1:Y:S01]  /*2550*/  LDS.128 R40, [R122+0x120] ;  /* 0x000120007a287984 */ /* 0x000e620000000c00 */
[C---:B0-----:R-:W-:Y:S01]  /*2560*/  FFMA R16, R44.reuse, R158, R16 ;  /* 0x0000009e2c107223 */ /* 0x041fe20000000010 */
[C---:B------:R-:W-:Y:S01]  /*2570*/  FFMA R15, R44.reuse, R156, R15 ;  /* 0x0000009c2c0f7223 */ /* 0x040fe2000000000f */
[C---:B------:R-:W-:Y:S01]  /*2580*/  FFMA R14, R44.reuse, R157, R14 ;  /* 0x0000009d2c0e7223 */ /* 0x040fe2000000000e */
        /* <DEDUP_REMOVED lines=29> */
[-C--:B------:R-:W-:Y:S01]  /*2760*/  FFMA R137, R118, R47.reuse, R137 ;  /* 0x0000002f76897223 */ /* 0x080fe20000000089 */
[-C--:B------:R-:W-:Y:S01]  /*2770*/  FFMA R12, R117, R47.reuse, R12 ;  /* 0x0000002f750c7223 */ /* 0x080fe2000000000c */
[-C--:B------:R-:W-:Y:S01]  /*2780*/  FFMA R11, R116, R47.reuse, R11 ;  /* 0x0000002f740b7223 */ /* 0x080fe2000000000b */
[-C--:B------:R-:W-:Y:S01]  /*2790*/  FFMA R10, R115, R47.reuse, R10 ;  /* 0x0000002f730a7223 */ /* 0x080fe2000000000a */
[----:B------:R-:W-:Y:S01]  /*27a0*/  FFMA R9, R114, R47, R9 ;  /* 0x0000002f72097223 */ /* 0x000fe20000000009 */
[CC--:B------:R-:W-:Y:S01]  /*27b0*/  FFMA R8, R158.reuse, R41.reuse, R4 ;  /* 0x000000299e087223 */ /* 0x0c0fe20000000004 */
[----:B------:R-:W-:Y:S01]  /*27c0*/  FFMA R4, R158, R42, R141 ;  /* 0x0000002a9e047223 */ /* 0x000fe2000000008d */
[----:B------:R-:W-:Y:S01]  /*27d0*/  FFMA R47, R40, R156, R7 ;  /* 0x0000009c282f7223 */ /* 0x000fe20000000007 */
[----:B------:R-:W-:Y:S01]  /*27e0*/  FFMA R7, R156, R41, R3 ;  /* 0x000000299c077223 */ /* 0x000fe20000000003 */
[C---:B------:R-:W-:Y:S01]  /*27f0*/  FFMA R6, R40.reuse, R157, R6 ;  /* 0x0000009d28067223 */ /* 0x040fe20000000006 */
[----:B------:R-:W-:Y:S01]  /*2800*/  FFMA R2, R157, R41, R2 ;  /* 0x000000299d027223 */ /* 0x000fe20000000002 */
[----:B------:R-:W-:Y:S01]  /*2810*/  FFMA R5, R40, R147, R5 ;  /* 0x0000009328057223 */ /* 0x000fe20000000005 */
[----:B------:R-:W-:Y:S01]  /*2820*/  FFMA R141, R147, R41, R0 ;  /* 0x00000029938d7223 */ /* 0x000fe20000000000 */
[CC--:B------:R-:W-:Y:S01]  /*2830*/  FFMA R144, R157.reuse, R42.reuse, R144 ;  /* 0x0000002a9d907223 */ /* 0x0c0fe20000000090 */
[-C--:B------:R-:W-:Y:S01]  /*2840*/  FFMA R143, R157, R43.reuse, R143 ;  /* 0x0000002b9d8f7223 */ /* 0x080fe2000000008f */
[CC--:B------:R-:W-:Y:S01]  /*2850*/  FFMA R3, R156.reuse, R42.reuse, R140 ;  /* 0x0000002a9c037223 */ /* 0x0c0fe2000000008c */
[-C--:B------:R-:W-:Y:S01]  /*2860*/  FFMA R139, R156, R43.reuse, R139 ;  /* 0x0000002b9c8b7223 */ /* 0x080fe2000000008b */
[----:B------:R-:W0:Y:S01]  /*2870*/  LDS.64 R44, [R122+0x10] ;  /* 0x000010007a2c7984 */ /* 0x000e220000000a00 */
[CC--:B------:R-:W-:Y:S01]  /*2880*/  FFMA R157, R147.reuse, R42.reuse, R134 ;  /* 0x0000002a939d7223 */ /* 0x0c0fe20000000086 */
[----:B------:R-:W-:Y:S01]  /*2890*/  FFMA R142, R147, R43, R142 ;  /* 0x0000002b938e7223 */ /* 0x000fe2000000008e */
        /* <DEDUP_REMOVED lines=15> */
[----:B------:R-:W1:Y:S01]  /*2990*/  LDS.64 R40, [R122+0xd0] ;  /* 0x0000d0007a287984 */ /* 0x000e620000000a00 */
[-C--:B------:R-:W-:Y:S01]  /*29a0*/  FFMA R144, R119, R43.reuse, R144 ;  /* 0x0000002b77907223 */ /* 0x080fe20000000090 */
[-C--:B------:R-:W-:Y:S01]  /*29b0*/  FFMA R134, R118, R43.reuse, R157 ;  /* 0x0000002b76867223 */ /* 0x080fe2000000009d */
[-C--:B------:R-:W-:Y:S01]  /*29c0*/  FFMA R4, R117, R43.reuse, R156 ;  /* 0x0000002b75047223 */ /* 0x080fe2000000009c */
[-C--:B------:R-:W-:Y:S01]  /*29d0*/  FFMA R3, R116, R43.reuse, R159 ;  /* 0x0000002b74037223 */ /* 0x080fe2000000009f */
[-C--:B------:R-:W-:Y:S01]  /*29e0*/  FFMA R2, R115, R43.reuse, R2 ;  /* 0x0000002b73027223 */ /* 0x080fe20000000002 */
[----:B------:R-:W-:Y:S01]  /*29f0*/  FFMA R0, R114, R43, R161 ;  /* 0x0000002b72007223 */ /* 0x000fe200000000a1 */
[----:B------:R-:W2:Y:S04]  /*2a00*/  LDS.64 R46, [R122+0x70] ;  /* 0x000070007a2e7984 */ /* 0x000ea80000000a00 */
[----:B------:R-:W3:Y:S01]  /*2a10*/  LDS.64 R42, [R122+0x130] ;  /* 0x000130007a2a7984 */ /* 0x000ee20000000a00 */
[C---:B0-----:R-:W-:Y:S01]  /*2a20*/  FFMA R130, R44.reuse, R121, R130 ;  /* 0x000000792c827223 */ /* 0x041fe20000000082 */
[C---:B------:R-:W-:Y:S01]  /*2a30*/  FFMA R123, R44.reuse, R120, R123 ;  /* 0x000000782c7b7223 */ /* 0x040fe2000000007b */
[C---:B------:R-:W-:Y:S01]  /*2a40*/  FFMA R128, R44.reuse, R119, R128 ;  /* 0x000000772c807223 */ /* 0x040fe20000000080 */
        /* <DEDUP_REMOVED lines=8> */
[----:B------:R-:W-:Y:S01]  /*2ad0*/  FFMA R126, R114, R45, R147 ;  /* 0x0000002d727e7223 */ /* 0x000fe20000000093 */
[C---:B-1----:R-:W-:Y:S01]  /*2ae0*/  FFMA R136, R40.reuse, R121, R136 ;  /* 0x0000007928887223 */ /* 0x042fe20000000088 */
[C---:B------:R-:W-:Y:S01]  /*2af0*/  FFMA R45, R40.reuse, R120, R138 ;  /* 0x00000078282d7223 */ /* 0x040fe2000000008a */
[C---:B------:R-:W-:Y:S01]  /*2b00*/  FFMA R44, R40.reuse, R119, R135 ;  /* 0x00000077282c7223 */ /* 0x040fe20000000087 */
[----:B------:R-:W-:Y:S01]  /*2b10*/  FFMA R145, R40, R118, R145 ;  /* 0x0000007628917223 */ /* 0x000fe20000000091 */
[-C--:B------:R-:W-:Y:S01]  /*2b20*/  FFMA R132, R117, R40.reuse, R132 ;  /* 0x0000002875847223 */ /* 0x080fe20000000084 */
[-C--:B------:R-:W-:Y:S01]  /*2b30*/  FFMA R133, R116, R40.reuse, R133 ;  /* 0x0000002874857223 */ /* 0x080fe20000000085 */
[CC--:B------:R-:W-:Y:S01]  /*2b40*/  FFMA R131, R115.reuse, R40.reuse, R131 ;  /* 0x0000002873837223 */ /* 0x0c0fe20000000083 */
[----:B------:R-:W-:Y:S01]  /*2b50*/  FFMA R137, R114, R40, R137 ;  /* 0x0000002872897223 */ /* 0x000fe20000000089 */
[C---:B--2---:R-:W-:Y:S01]  /*2b60*/  FFMA R148, R46.reuse, R121, R148 ;  /* 0x000000792e947223 */ /* 0x044fe20000000094 */
[C---:B------:R-:W-:Y:S01]  /*2b70*/  FFMA R149, R46.reuse, R120, R149 ;  /* 0x000000782e957223 */ /* 0x040fe20000000095 */
[-C--:B------:R-:W-:Y:S01]  /*2b80*/  FFMA R150, R46, R119.reuse, R150 ;  /* 0x000000772e967223 */ /* 0x080fe20000000096 */
[----:B---3--:R-:W-:Y:S01]  /*2b90*/  FFMA R40, R42, R119, R143 ;  /* 0x000000772a287223 */ /* 0x008fe2000000008f */
[----:B------:R-:W-:Y:S01]  /*2ba0*/  FFMA R151, R46, R118, R151 ;  /* 0x000000762e977223 */ /* 0x000fe20000000097 */
[C---:B------:R-:W-:Y:S01]  /*2bb0*/  FFMA R146, R42.reuse, R121, R146 ;  /* 0x000000792a927223 */ /* 0x040fe20000000092 */
[C---:B------:R-:W-:Y:S01]  /*2bc0*/  FFMA R139, R42.reuse, R120, R139 ;  /* 0x000000782a8b7223 */ /* 0x040fe2000000008b */
[----:B------:R-:W-:Y:S01]  /*2bd0*/  FFMA R142, R42, R118, R142 ;  /* 0x000000762a8e7223 */ /* 0x000fe2000000008e */
        /* <DEDUP_REMOVED lines=13> */
[CC--:B------:R-:W-:Y:S01]  /*2cb0*/  FFMA R141, R117.reuse, R42.reuse, R141 ;  /* 0x0000002a758d7223 */ /* 0x0c0fe2000000008d */
[-C--:B------:R-:W-:Y:S01]  /*2cc0*/  FFMA R146, R117, R43.reuse, R146 ;  /* 0x0000002b75927223 */ /* 0x080fe20000000092 */
[CC--:B------:R-:W-:Y:S01]  /*2cd0*/  FFMA R140, R116.reuse, R42.reuse, R140 ;  /* 0x0000002a748c7223 */ /* 0x0c0fe2000000008c */
[-C--:B------:R-:W-:Y:S01]  /*2ce0*/  FFMA R139, R116, R43.reuse, R139 ;  /* 0x0000002b748b7223 */ /* 0x080fe2000000008b */
[-C--:B------:R-:W-:Y:S01]  /*2cf0*/  FFMA R144, R115, R42.reuse, R144 ;  /* 0x0000002a73907223 */ /* 0x080fe20000000090 */
[C---:B------:R-:W-:Y:S01]  /*2d00*/  FFMA R134, R114.reuse, R42, R134 ;  /* 0x0000002a72867223 */ /* 0x040fe20000000086 */
[----:B------:R-:W-:Y:S01]  /*2d10*/  FFMA R142, R114, R43, R142 ;  /* 0x0000002b728e7223 */ /* 0x000fe2000000008e */
[----:B------:R-:W-:Y:S01]  /*2d20*/  MOV R40, 0x1 ;  /* 0x0000000100287802 */ /* 0x000fe20000000f00 */
[----:B------:R-:W-:Y:S06]  /*2d30*/  BRA.U UP1, `(.L_x_6) ;  /* 0xfffffff101887547 */ /* 0x000fec000b83ffff */
[----:B------:R-:W-:-:S04]  /*2d40*/  IADD3 R113, PT, PT, R113, 0x1, RZ ;  /* 0x0000000171717810 */ /* 0x000fc80007ffe0ff */
[----:B------:R-:W-:-:S13]  /*2d50*/  ISETP.NE.AND P4, PT, R113, 0x3, PT ;  /* 0x000000037100780c */ /* 0x000fda0003f85270 */
[----:B------:R-:W-:Y:S05]  /*2d60*/  @P4 BRA `(.L_x_7) ;  /* 0xffffffec00f04947 */ /* 0x000fea000383ffff */
[----:B------:R-:W-:-:S04]  /*2d70*/  IADD3 R27, PT, PT, R27, 0x1, RZ ;  /* 0x000000011b1b7810 */ /* 0x000fc80007ffe0ff */
[----:B------:R-:W-:-:S13]  /*2d80*/  ISETP.NE.AND P4, PT, R27, 0x10, PT ;  /* 0x000000101b00780c */ /* 0x000fda0003f85270 */
[----:B------:R-:W-:Y:S05]  /*2d90*/  @P4 BRA `(.L_x_8) ;  /* 0xffffffd800204947 */ /* 0x000fea000383ffff */
[----:B------:R-:W0:Y:S08]  /*2da0*/  S2UR UR4, SR_CTAID.Y ;  /* 0x00000000000479c3 */ /* 0x000e300000002600 */
[----:B------:R-:W1:Y:S08]  /*2db0*/  S2UR UR5, SR_CTAID.X ;  /* 0x00000000000579c3 */ /* 0x000e700000002500 */
[----:B------:R-:W2:Y:S01]  /*2dc0*/  LDC.64 R24, c[0x0][0x398] ;  /* 0x0000e600ff187b82 */ /* 0x000ea20000000a00 */
[----:B0-----:R-:W-:-:S07]  /*2dd0*/  LEA R21, R21, UR4, 0x7 ;  /* 0x0000000415157c11 */ /* 0x001fce000f8e38ff */
[----:B------:R-:W0:Y:S01]  /*2de0*/  LDC.64 R26, c[0x0][0x3a0] ;  /* 0x0000e800ff1a7b82 */ /* 0x000e220000000a00 */
[----:B------:R-:W-:-:S04]  /*2df0*/  LEA R21, R21, R22, 0x3 ;  /* 0x0000001615157211 */ /* 0x000fc800078e18ff */
[----:B-1----:R-:W-:-:S04]  /*2e00*/  LEA R22, R21, UR5, 0x4 ;  /* 0x0000000515167c11 */ /* 0x002fc8000f8e20ff */
[----:B------:R-:W-:-:S04]  /*2e10*/  LEA R21, R22, R23, 0x2 ;  /* 0x0000001716157211 */ /* 0x000fc800078e10ff */
[----:B------:R-:W-:-:S04]  /*2e20*/  SHF.L.U32 R21, R21, 0x2, RZ ;  /* 0x0000000215157819 */ /* 0x000fc800000006ff */
[C---:B------:R-:W-:Y:S01]  /*2e30*/  IADD3 R115, PT, PT, R21.reuse, 0x200, RZ ;  /* 0x0000020015737810 */ /* 0x040fe20007ffe0ff */
[C-C-:B--2---:R-:W-:Y:S01]  /*2e40*/  IMAD.WIDE.U32 R42, R21.reuse, 0x4, R24.reuse ;  /* 0x00000004152a7825 */ /* 0x144fe200078e0018 */
[C---:B------:R-:W-:Y:S02]  /*2e50*/  IADD3 R117, PT, PT, R21.reuse, 0x400, RZ ;  /* 0x0000040015757810 */ /* 0x040fe40007ffe0ff */
[----:B------:R-:W-:Y:S01]  /*2e60*/  IADD3 R113, PT, PT, R21, 0x600, RZ ;  /* 0x0000060015717810 */ /* 0x000fe20007ffe0ff */
[--C-:B------:R-:W-:Y:S01]  /*2e70*/  IMAD.WIDE.U32 R40, R115, 0x4, R24.reuse ;  /* 0x0000000473287825 */ /* 0x100fe200078e0018 */
[----:B------:R-:W-:Y:S01]  /*2e80*/  STG.E desc[UR8][R42.64], R99 ;  /* 0x000000632a007986 */ /* 0x000fe2000c101908 */
[----:B------:R-:W-:Y:S02]  /*2e90*/  IADD3 R161, PT, PT, R21, 0x10400, RZ ;  /* 0x0001040015a17810 */ /* 0x000fe40007ffe0ff */
[----:B------:R-:W-:Y:S01]  /*2ea0*/  IMAD.WIDE.U32 R22, R117, 0x4, R24 ;  /* 0x0000000475167825 */ /* 0x000fe200078e0018 */
[----:B------:R1:W-:Y:S01]  /*2eb0*/  STG.E desc[UR8][R40.64], R83 ;  /* 0x0000005328007986 */ /* 0x0003e2000c101908 */
[----:B------:R-:W-:-:S02]  /*2ec0*/  IADD3 R159, PT, PT, R21, 0x10600, RZ ;  /* 0x00010600159f7810 */ /* 0x000fc40007ffe0ff */
[----:B------:R-:W-:Y:S01]  /*2ed0*/  IMAD.WIDE.U32 R44, R113, 0x4, R24 ;  /* 0x00000004712c7825 */ /* 0x000fe200078e0018 */
[----:B------:R-:W-:Y:S01]  /*2ee0*/  STG.E desc[UR8][R22.64], R67 ;  /* 0x0000004316007986 */ /* 0x000fe2000c101908 */
[C---:B------:R-:W-:Y:S02]  /*2ef0*/  IADD3 R157, PT, PT, R21.reuse, 0x20000, RZ ;  /* 0x00020000159d7810 */ /* 0x040fe40007ffe0ff */
[C-C-:B0-----:R-:W-:Y:S01]  /*2f00*/  IMAD.WIDE.U32 R46, R21.reuse, 0x4, R26.reuse ;  /* 0x00000004152e7825 */ /* 0x141fe200078e001a */
[----:B------:R-:W-:Y:S01]  /*2f10*/  STG.E desc[UR8][R44.64], R51 ;  /* 0x000000332c007986 */ /* 0x000fe2000c101908 */
[----:B------:R-:W-:Y:S02]  /*2f20*/  IADD3 R121, PT, PT, R21, 0x20200, RZ ;  /* 0x0002020015797810 */ /* 0x000fe40007ffe0ff */
[----:B------:R-:W-:Y:S01]  /*2f30*/  IMAD.WIDE.U32 R114, R115, 0x4, R26 ;  /* 0x0000000473727825 */ /* 0x000fe200078e001a */
[----:B------:R0:W-:Y:S01]  /*2f40*/  STG.E desc[UR8][R46.64], R112 ;  /* 0x000000702e007986 */ /* 0x0001e2000c101908 */
[----:B-1----:R-:W-:-:S02]  /*2f50*/  IADD3 R83, PT, PT, R21, 0x10000, RZ ;  /* 0x0001000015537810 */ /* 0x002fc40007ffe0ff */
[--C-:B------:R-:W-:Y:S01]  /*2f60*/  IMAD.WIDE.U32 R116, R117, 0x4, R26.reuse ;  /* 0x0000000475747825 */ /* 0x100fe200078e001a */
[----:B------:R-:W-:Y:S01]  /*2f70*/  STG.E desc[UR8][R114.64], R104 ;  /* 0x0000006872007986 */ /* 0x000fe2000c101908 */
[C---:B------:R-:W-:Y:S02]  /*2f80*/  IADD3 R119, PT, PT, R21.reuse, 0x20400, RZ ;  /* 0x0002040015777810 */ /* 0x040fe40007ffe0ff */
[C---:B------:R-:W-:Y:S01]  /*2f90*/  IADD3 R99, PT, PT, R21.reuse, 0x30000, RZ ;  /* 0x0003000015637810 */ /* 0x040fe20007ffe0ff */
[----:B------:R1:W-:Y:S01]  /*2fa0*/  STG.E desc[UR8][R116.64], R16 ;  /* 0x0000001074007986 */ /* 0x0003e2000c101908 */
[----:B------:R-:W-:Y:S01]  /*2fb0*/  IADD3 R147, PT, PT, R21, 0x30600, RZ ;  /* 0x0003060015937810 */ /* 0x000fe20007ffe0ff */
[----:B0-----:R-:W-:-:S05]  /*2fc0*/  IMAD.WIDE.U32 R112, R113, 0x4, R26 ;  /* 0x0000000471707825 */ /* 0x001fca00078e001a */
[----:B------:R-:W-:Y:S01]  /*2fd0*/  STG.E desc[UR8][R112.64], R8 ;  /* 0x0000000870007986 */ /* 0x000fe2000c101908 */
[----:B-1----:R-:W-:-:S03]  /*2fe0*/  IADD3 R16, PT, PT, R21, 0x10200, RZ ;  /* 0x0001020015107810 */ /* 0x002fc60007ffe0ff */
[----:B------:R-:W-:Y:S04]  /*2ff0*/  STG.E desc[UR8][R42.64+0x4], R98 ;  /* 0x000004622a007986 */ /* 0x000fe8000c101908 */
[----:B------:R-:W-:Y:S01]  /*3000*/  STG.E desc[UR8][R40.64+0x4], R82 ;  /* 0x0000045228007986 */ /* 0x000fe2000c101908 */
[----:B------:R-:W-:-:S03]  /*3010*/  IMAD.WIDE.U32 R162, R16, 0x4, R26 ;  /* 0x0000000410a27825 */ /* 0x000fc600078e001a */
[----:B------:R0:W-:Y:S04]  /*3020*/  STG.E desc[UR8][R22.64+0x4], R66 ;  /* 0x0000044216007986 */ /* 0x0001e8000c101908 */
[----:B------:R1:W-:Y:S04]  /*3030*/  STG.E desc[UR8][R44.64+0x4], R50 ;  /* 0x000004322c007986 */ /* 0x0003e8000c101908 */
[----:B------:R2:W-:Y:S04]  /*3040*/  STG.E desc[UR8][R46.64+0x4], R111 ;  /* 0x0000046f2e007986 */ /* 0x0005e8000c101908 */
[----:B------:R-:W-:Y:S01]  /*3050*/  STG.E desc[UR8][R114.64+0x4], R20 ;  /* 0x0000041472007986 */ /* 0x000fe2000c101908 */
[----:B0-----:R-:W-:-:S03]  /*3060*/  IMAD.WIDE.U32 R66, R16, 0x4, R24 ;  /* 0x0000000410427825 */ /* 0x001fc600078e0018 */
[----:B------:R-:W-:Y:S01]  /*3070*/  STG.E desc[UR8][R116.64+0x4], R12 ;  /* 0x0000040c74007986 */ /* 0x000fe2000c101908 */
[----:B-1----:R-:W-:-:S03]  /*3080*/  IMAD.WIDE.U32 R50, R159, 0x4, R24 ;  /* 0x000000049f327825 */ /* 0x002fc600078e0018 */
[----:B------:R-:W-:Y:S01]  /*3090*/  STG.E desc[UR8][R112.64+0x4], R4 ;  /* 0x0000040470007986 */ /* 0x000fe2000c101908 */
[----:B------:R-:W-:Y:S01]  /*30a0*/  IMAD.WIDE.U32 R158, R159, 0x4, R26 ;  /* 0x000000049f9e7825 */ /* 0x000fe200078e001a */
[C---:B--2---:R-:W-:Y:S02]  /*30b0*/  IADD3 R111, PT, PT, R21.reuse, 0x30200, RZ ;  /* 0x00030200156f7810 */ /* 0x044fe40007ffe0ff */
[----:B------:R0:W-:Y:S04]  /*30c0*/  STG.E desc[UR8][R42.64+0x8], R97 ;  /* 0x000008612a007986 */ /* 0x0001e8000c101908 */
[----:B------:R-:W-:Y:S04]  /*30d0*/  STG.E desc[UR8][R40.64+0x8], R81 ;  /* 0x0000085128007986 */ /* 0x000fe8000c101908 */
[----:B------:R-:W-:Y:S04]  /*30e0*/  STG.E desc[UR8][R22.64+0x8], R65 ;  /* 0x0000084116007986 */ /* 0x000fe8000c101908 */
[----:B------:R-:W-:Y:S01]  /*30f0*/  STG.E desc[UR8][R44.64+0x8], R49 ;  /* 0x000008312c007986 */ /* 0x000fe2000c101908 */
[----:B0-----:R-:W-:-:S03]  /*3100*/  IADD3 R97, PT, PT, R21, 0x20600, RZ ;  /* 0x0002060015617810 */ /* 0x001fc60007ffe0ff */
[----:B------:R-:W-:Y:S04]  /*3110*/  STG.E desc[UR8][R46.64+0x8], R124 ;  /* 0x0000087c2e007986 */ /* 0x000fe8000c101908 */
[----:B------:R-:W-:Y:S04]  /*3120*/  STG.E desc[UR8][R114.64+0x8], R152 ;  /* 0x0000089872007986 */ /* 0x000fe8000c101908 */
[----:B------:R-:W-:Y:S04]  /*3130*/  STG.E desc[UR8][R116.64+0x8], R132 ;  /* 0x0000088474007986 */ /* 0x000fe8000c101908 */
[----:B------:R0:W-:Y:S04]  /*3140*/  STG.E desc[UR8][R112.64+0x8], R141 ;  /* 0x0000088d70007986 */ /* 0x0001e8000c101908 */
[----:B------:R1:W-:Y:S04]  /*3150*/  STG.E desc[UR8][R42.64+0xc], R96 ;  /* 0x00000c602a007986 */ /* 0x0003e8000c101908 */
[----:B------:R2:W-:Y:S04]  /*3160*/  STG.E desc[UR8][R40.64+0xc], R80 ;  /* 0x00000c5028007986 */ /* 0x0005e8000c101908 */
[----:B------:R3:W-:Y:S01]  /*3170*/  STG.E desc[UR8][R22.64+0xc], R64 ;  /* 0x00000c4016007986 */ /* 0x0007e2000c101908 */
[----:B0-----:R-:W-:-:S03]  /*3180*/  IADD3 R141, PT, PT, R21, 0x30400, RZ ;  /* 0x00030400158d7810 */ /* 0x001fc60007ffe0ff */
[----:B------:R0:W-:Y:S01]  /*3190*/  STG.E desc[UR8][R44.64+0xc], R48 ;  /* 0x00000c302c007986 */ /* 0x0001e2000c101908 */
[----:B-1----:R-:W-:-:S03]  /*31a0*/  IMAD.WIDE.U32 R42, R97, 0x4, R24 ;  /* 0x00000004612a7825 */ /* 0x002fc600078e0018 */
[----:B------:R1:W-:Y:S01]  /*31b0*/  STG.E desc[UR8][R46.64+0xc], R130 ;  /* 0x00000c822e007986 */ /* 0x0003e2000c101908 */
[----:B--2---:R-:W-:-:S03]  /*31c0*/  IMAD.WIDE.U32 R80, R83, 0x4, R24 ;  /* 0x0000000453507825 */ /* 0x004fc600078e0018 */
[----:B------:R-:W-:Y:S01]  /*31d0*/  STG.E desc[UR8][R114.64+0xc], R148 ;  /* 0x00000c9472007986 */ /* 0x000fe2000c101908 */
[----:B---3--:R-:W-:-:S03]  /*31e0*/  IMAD.WIDE.U32 R64, R161, 0x4, R24 ;  /* 0x00000004a1407825 */ /* 0x008fc600078e0018 */
[----:B------:R2:W-:Y:S01]  /*31f0*/  STG.E desc[UR8][R116.64+0xc], R136 ;  /* 0x00000c8874007986 */ /* 0x0005e2000c101908 */
[----:B------:R-:W-:-:S03]  /*3200*/  IMAD.WIDE.U32 R82, R83, 0x4, R26 ;  /* 0x0000000453527825 */ /* 0x000fc600078e001a */
[----:B------:R-:W-:Y:S01]  /*3210*/  STG.E desc[UR8][R112.64+0xc], R146 ;  /* 0x00000c9270007986 */ /* 0x000fe2000c101908 */
[----:B------:R-:W-:-:S03]  /*3220*/  IMAD.WIDE.U32 R160, R161, 0x4, R26 ;  /* 0x00000004a1a07825 */ /* 0x000fc600078e001a */
[----:B------:R-:W-:Y:S01]  /*3230*/  STG.E desc[UR8][R80.64], R95 ;  /* 0x0000005f50007986 */ /* 0x000fe2000c101908 */
[----:B0-----:R-:W-:-:S03]  /*3240*/  IMAD.WIDE.U32 R48, R157, 0x4, R24 ;  /* 0x000000049d307825 */ /* 0x001fc600078e0018 */
[----:B------:R-:W-:Y:S01]  /*3250*/  STG.E desc[UR8][R66.64], R79 ;  /* 0x0000004f42007986 */ /* 0x000fe2000c101908 */
[----:B-1----:R-:W-:-:S03]  /*3260*/  IMAD.WIDE.U32 R46, R121, 0x4, R24 ;  /* 0x00000004792e7825 */ /* 0x002fc600078e0018 */
[----:B------:R-:W-:Y:S01]  /*3270*/  STG.E desc[UR8][R64.64], R63 ;  /* 0x0000003f40007986 */ /* 0x000fe2000c101908 */
[----:B------:R-:W-:-:S03]  /*3280*/  IMAD.WIDE.U32 R44, R119, 0x4, R24 ;  /* 0x00000004772c7825 */ /* 0x000fc600078e0018 */
[----:B------:R-:W-:Y:S01]  /*3290*/  STG.E desc[UR8][R50.64], R39 ;  /* 0x0000002732007986 */ /* 0x000fe2000c101908 */
[----:B------:R-:W-:-:S03]  /*32a0*/  IMAD.WIDE.U32 R156, R157, 0x4, R26 ;  /* 0x000000049d9c7825 */ /* 0x000fc600078e001a */
[----:B------:R-:W-:Y:S01]  /*32b0*/  STG.E desc[UR8][R82.64], R110 ;  /* 0x0000006e52007986 */ /* 0x000fe2000c101908 */
[----:B------:R-:W-:-:S03]  /*32c0*/  IMAD.WIDE.U32 R120, R121, 0x4, R26 ;  /* 0x0000000479787825 */ /* 0x000fc600078e001a */
[----:B------:R-:W-:Y:S01]  /*32d0*/  STG.E desc[UR8][R162.64], R103 ;  /* 0x00000067a2007986 */ /* 0x000fe2000c101908 */
[----:B------:R-:W-:-:S03]  /*32e0*/  IMAD.WIDE.U32 R118, R119, 0x4, R26 ;  /* 0x0000000477767825 */ /* 0x000fc600078e001a */
[----:B------:R-:W-:Y:S01]  /*32f0*/  STG.E desc[UR8][R160.64], R15 ;  /* 0x0000000fa0007986 */ /* 0x000fe2000c101908 */
[----:B--2---:R-:W-:-:S03]  /*3300*/  IMAD.WIDE.U32 R116, R97, 0x4, R26 ;  /* 0x0000000461747825 */ /* 0x004fc600078e001a */
        /* <DEDUP_REMOVED lines=98> */
.L_x_9:
        /* <DEDUP_REMOVED lines=13> */
.L_x_78:


//--------------------- .text.conv_partially_fused --------------------------
	.section	.text.conv_partially_fused,"ax",@progbits
	.align	128
        .global         conv_partially_fused
        .type           conv_partially_fused,@function
        .size           conv_partially_fused,(.L_x_79 - conv_partially_fused)
        .other          conv_partially_fused,@"STO_CUDA_ENTRY STV_DEFAULT"
conv_partially_fused:
.text.conv_partially_fused:
[----:B------:R-:W-:Y:S01]  /*0000*/  LDC R1, c[0x0][0x37c] ;  /* 0x0000df00ff017b82 */ /* 0x000fe20000000800 */
[----:B------:R-:W0:Y:S01]  /*0010*/  S2R R35, SR_TID.X ;  /* 0x0000000000237919 */ /* 0x000e220000002100 */
[----:B------:R-:W-:Y:S01]  /*0020*/  LOP3.LUT R3, R3, 0xfffffbff, RZ, 0xc0, !PT ;  /* 0xfffffbff03037812 */ /* 0x000fe200078ec0ff */
[----:B------:R-:W-:Y:S01]  /*0030*/  HFMA2 R86, -RZ, RZ, 0, 0 ;  /* 0x00000000ff567431 */ /* 0x000fe200000001ff */
[----:B------:R-:W-:Y:S01]  /*0040*/  CS2R R42, SRZ ;  /* 0x00000000002a7805 */ /* 0x000fe2000001ff00 */
[----:B------:R-:W1:Y:S01]  /*0050*/  S2R R0, SR_TID.Z ;  /* 0x0000000000007919 */ /* 0x000e620000002300 */
[----:B------:R-:W-:Y:S02]  /*0060*/  CS2R R44, SRZ ;  /* 0x00000000002c7805 */ /* 0x000fe4000001ff00 */
[----:B------:R-:W-:Y:S02]  /*0070*/  CS2R R46, SRZ ;  /* 0x00000000002e7805 */ /* 0x000fe4000001ff00 */
[----:B------:R-:W-:Y:S01]  /*0080*/  CS2R R48, SRZ ;  /* 0x0000000000307805 */ /* 0x000fe2000001ff00 */
[----:B------:R-:W2:Y:S01]  /*0090*/  S2R R5, SR_CTAID.Y ;  /* 0x0000000000057919 */ /* 0x000ea20000002600 */
[----:B------:R-:W-:-:S02]  /*00a0*/  CS2R R50, SRZ ;  /* 0x0000000000327805 */ /* 0x000fc4000001ff00 */
[----:B------:R-:W-:Y:S02]  /*00b0*/  CS2R R52, SRZ ;  /* 0x0000000000347805 */ /* 0x000fe4000001ff00 */
[----:B------:R-:W-:Y:S01]  /*00c0*/  CS2R R54, SRZ ;  /* 0x0000000000367805 */ /* 0x000fe2000001ff00 */
[----:B------:R-:W3:Y:S01]  /*00d0*/  S2R R7, SR_CTAID.X ;  /* 0x0000000000077919 */ /* 0x000ee20000002500 */
        /* <DEDUP_REMOVED lines=18> */
[----:B------:R-:W-:Y:S01]  /*0200*/  CS2R R118, SRZ ;  /* 0x0000000000767805 */ /* 0x000fe2000001ff00 */
[C---:B0-----:R-:W-:Y:S01]  /*0210*/  IMAD R19, R35.reuse, 0x7, RZ ;  /* 0x0000000723137824 */ /* 0x041fe200078e02ff */
[C---:B------:R-:W-:Y:S01]  /*0220*/  ISETP.GT.U32.AND P4, PT, R35.reuse, 0x7, PT ;  /* 0x000000072300780c */ /* 0x040fe20003f84070 */
[----:B------:R-:W-:Y:S01]  /*0230*/  IMAD R2, R35, 0x5, RZ ;  /* 0x0000000523027824 */ /* 0x000fe200078e02ff */
[----:B------:R-:W-:Y:S01]  /*0240*/  CS2R R142, SRZ ;  /* 0x00000000008e7805 */ /* 0x000fe2000001ff00 */
[C---:B-1----:R-:W-:Y:S01]  /*0250*/  IMAD R6, R0.reuse, 0x14, RZ ;  /* 0x0000001400067824 */ /* 0x042fe200078e02ff */
[C---:B------:R-:W-:Y:S01]  /*0260*/  LOP3.LUT R10, R19.reuse, 0xffff, RZ, 0xc0, !PT ;  /* 0x0000ffff130a7812 */ /* 0x040fe200078ec0ff */
[----:B------:R-:W-:Y:S01]  /*0270*/  IMAD R32, R0, 0x44, R2 ;  /* 0x0000004400207824 */ /* 0x000fe200078e0202 */
[C---:B------:R-:W-:Y:S01]  /*0280*/  IADD3 R23, PT, PT, R19.reuse, 0x2, RZ ;  /* 0x0000000213177810 */ /* 0x040fe20007ffe0ff */
[----:B------:R-:W-:Y:S01]  /*0290*/  VIADD R13, R19, 0x5 ;  /* 0x00000005130d7836 */ /* 0x000fe20000000000 */
[----:B--2---:R-:W-:Y:S01]  /*02a0*/  LEA R4, R5, R0, 0x2 ;  /* 0x0000000005047211 */ /* 0x004fe200078e10ff */
[----:B------:R-:W-:Y:S01]  /*02b0*/  IMAD R12, R10, 0x147b, RZ ;  /* 0x0000147b0a0c7824 */ /* 0x000fe200078e02ff */
[----:B------:R-:W-:Y:S01]  /*02c0*/  ISETP.GT.U32.AND P3, PT, R32, 0x21f, PT ;  /* 0x0000021f2000780c */ /* 0x000fe20003f64070 */
[----:B------:R-:W-:Y:S01]  /*02d0*/  VIADD R18, R19, 0x3 ;  /* 0x0000000313127836 */ /* 0x000fe20000000000 */
[----:B---3--:R-:W-:Y:S01]  /*02e0*/  LEA R5, R7, R2, 0x6 ;  /* 0x0000000207057211 */ /* 0x008fe200078e30ff */
[----:B------:R-:W-:Y:S01]  /*02f0*/  VIADD R4, R4, 0xfffffffe ;  /* 0xfffffffe04047836 */ /* 0x000fe20000000000 */
[----:B------:R-:W-:Y:S01]  /*0300*/  LOP3.LUT R30, R13, 0xffff, RZ, 0xc0, !PT ;  /* 0x0000ffff0d1e7812 */ /* 0x000fe200078ec0ff */
[----:B------:R-:W-:Y:S01]  /*0310*/  IMAD R7, R10, 0x3334, RZ ;  /* 0x000033340a077824 */ /* 0x000fe200078e02ff */
[----:B------:R-:W-:Y:S01]  /*0320*/  LOP3.LUT R16, R23, 0xffff, RZ, 0xc0, !PT ;  /* 0x0000ffff17107812 */ /* 0x000fe200078ec0ff */
[C---:B------:R-:W-:Y:S01]  /*0330*/  VIADD R8, R5.reuse, 0xffffffff ;  /* 0xffffffff05087836 */ /* 0x040fe20000000000 */
[----:B------:R-:W-:Y:S01]  /*0340*/  ISETP.GE.U32.AND P0, PT, R4, 0x100, PT ;  /* 0x000001000400780c */ /* 0x000fe20003f06070 */
[----:B------:R-:W-:Y:S01]  /*0350*/  IMAD R27, R30, 0x3334, RZ ;  /* 0x000033341e1b7824 */ /* 0x000fe200078e02ff */
[----:B------:R-:W-:-:S02]  /*0360*/  IADD3 R5, PT, PT, R5, 0x2, RZ ;  /* 0x0000000205057810 */ /* 0x000fc40007ffe0ff */
[----:B------:R-:W-:Y:S02]  /*0370*/  CS2R R120, SRZ ;  /* 0x0000000000787805 */ /* 0x000fe4000001ff00 */
[----:B------:R-:W-:Y:S02]  /*0380*/  LEA.HI R4, R7, R6, RZ, 0x10 ;  /* 0x0000000607047211 */ /* 0x000fe400078f80ff */
[----:B------:R-:W-:Y:S02]  /*0390*/  CS2R R152, SRZ ;  /* 0x0000000000987805 */ /* 0x000fe4000001ff00 */
[----:B------:R-:W-:Y:S02]  /*03a0*/  ISETP.LT.U32.AND P1, PT, R5, 0x100, !P0 ;  /* 0x000001000500780c */ /* 0x000fe40004721070 */
[----:B------:R-:W-:Y:S02]  /*03b0*/  CS2R R122, SRZ ;  /* 0x00000000007a7805 */ /* 0x000fe4000001ff00 */
[----:B------:R-:W-:Y:S01]  /*03c0*/  ISETP.LT.U32.AND P2, PT, R8, 0x100, !P0 ;  /* 0x000001000800780c */ /* 0x000fe20004741070 */
[----:B------:R-:W-:Y:S01]  /*03d0*/  VIADD R8, R19, 0x1 ;  /* 0x0000000113087836 */ /* 0x000fe20000000000 */
[----:B------:R-:W-:-:S02]  /*03e0*/  LOP3.LUT R7, R2, 0xffff, RZ, 0xc0, !PT ;  /* 0x0000ffff02077812 */ /* 0x000fc400078ec0ff */
[----:B------:R-:W-:Y:S02]  /*03f0*/  CS2R R124, SRZ ;  /* 0x00000000007c7805 */ /* 0x000fe4000001ff00 */
[----:B------:R-:W-:Y:S02]  /*0400*/  IADD3 R5, PT, PT, R2, 0x1, RZ ;  /* 0x0000000102057810 */ /* 0x000fe40007ffe0ff */
[----:B------:R-:W-:Y:S02]  /*0410*/  CS2R R102, SRZ ;  /* 0x0000000000667805 */ /* 0x000fe4000001ff00 */
[----:B------:R-:W-:Y:S01]  /*0420*/  LOP3.LUT R26, R8, 0xffff, RZ, 0xc0, !PT ;  /* 0x0000ffff081a7812 */ /* 0x000fe200078ec0ff */
[----:B------:R-:W-:Y:S01]  /*0430*/  IMAD R11, R7, 0x1e1f, RZ ;  /* 0x00001e1f070b7824 */ /* 0x000fe200078e02ff */
[----:B------:R-:W-:Y:S02]  /*0440*/  LOP3.LUT R10, R5, 0xffff, RZ, 0xc0, !PT ;  /* 0x0000ffff050a7812 */ /* 0x000fe400078ec0ff */
[----:B------:R-:W-:-:S02]  /*0450*/  CS2R R126, SRZ ;  /* 0x00000000007e7805 */ /* 0x000fc4000001ff00 */
[----:B------:R-:W-:Y:S01]  /*0460*/  LEA.HI R22, R27, R6, RZ, 0x10 ;  /* 0x000000061b167211 */ /* 0x000fe200078f80ff */
[----:B------:R-:W-:Y:S01]  /*0470*/  IMAD R17, R26, 0x3334, RZ ;  /* 0x000033341a117824 */ /* 0x000fe200078e02ff */
[-C--:B------:R-:W-:Y:S01]  /*0480*/  LEA.HI R5, R11, R0.reuse, RZ, 0xd ;  /* 0x000000000b057211 */ /* 0x080fe200078f68ff */
[----:B------:R-:W-:Y:S01]  /*0490*/  IMAD R15, R10, 0x3c3d, RZ ;  /* 0x00003c3d0a0f7824 */ /* 0x000fe200078e02ff */
[----:B------:R-:W-:Y:S01]  /*04a0*/  @P2 LOP3.LUT R3, R3, 0x400, RZ, 0xfc, !PT ;  /* 0x0000040003032812 */ /* 0x000fe200078efcff */
[----:B------:R-:W-:Y:S01]  /*04b0*/  IMAD R11, R16, 0x3334, RZ ;  /* 0x00003334100b7824 */ /* 0x000fe200078e02ff */
[----:B------:R-:W-:Y:S01]  /*04c0*/  ISETP.GT.U32.AND P2, PT, R32, 0x21e, PT ;  /* 0x0000021e2000780c */ /* 0x000fe20003f44070 */
[----:B------:R-:W-:Y:S01]  /*04d0*/  IMAD R16, R16, 0x147b, RZ ;  /* 0x0000147b10107824 */ /* 0x000fe200078e02ff */
[----:B------:R-:W-:Y:S02]  /*04e0*/  LEA.HI R10, R15, R0, RZ, 0xc ;  /* 0x000000000f0a7211 */ /* 0x000fe400078f60ff */
[----:B------:R-:W-:-:S02]  /*04f0*/  CS2R R146, SRZ ;  /* 0x0000000000927805 */ /* 0x000fc4000001ff00 */
[----:B------:R-:W-:Y:S02]  /*0500*/  ISETP.GT.U32.OR P3, PT, R5, 0x7, P3 ;  /* 0x000000070500780c */ /* 0x000fe40001f64470 */
[----:B------:R-:W-:Y:S02]  /*0510*/  CS2R R150, SRZ ;  /* 0x0000000000967805 */ /* 0x000fe4000001ff00 */
[----:B------:R-:W-:Y:S02]  /*0520*/  IADD3 R5, PT, PT, R2, 0x2, RZ ;  /* 0x0000000202057810 */ /* 0x000fe40007ffe0ff */
[----:B------:R-:W-:Y:S02]  /*0530*/  CS2R R128, SRZ ;  /* 0x0000000000807805 */ /* 0x000fe4000001ff00 */
[----:B------:R-:W-:Y:S02]  /*0540*/  ISETP.GT.U32.OR P2, PT, R10, 0x7, P2 ;  /* 0x000000070a00780c */ /* 0x000fe40001744470 */
[----:B------:R-:W-:-:S02]  /*0550*/  CS2R R130, SRZ ;  /* 0x0000000000827805 */ /* 0x000fc4000001ff00 */
[----:B------:R-:W-:Y:S02]  /*0560*/  LOP3.LUT R10, R5, 0xffff, RZ, 0xc0, !PT ;  /* 0x0000ffff050a7812 */ /* 0x000fe400078ec0ff */
[----:B------:R-:W-:Y:S02]  /*0570*/  CS2R R132, SRZ ;  /* 0x0000000000847805 */ /* 0x000fe4000001ff00 */
[----:B------:R-:W-:Y:S02]  /*0580*/  LOP3.LUT R3, R3, 0xfffffdff, RZ, 0xc0, !PT ;  /* 0xfffffdff03037812 */ /* 0x000fe400078ec0ff */
[----:B------:R-:W-:Y:S02]  /*0590*/  CS2R R134, SRZ ;  /* 0x0000000000867805 */ /* 0x000fe4000001ff00 */
[----:B------:R-:W-:Y:S02]  /*05a0*/  IADD3 R5, PT, PT, R2, 0x4, RZ ;  /* 0x0000000402057810 */ /* 0x000fe40007ffe0ff */
[----:B------:R-:W-:-:S02]  /*05b0*/  CS2R R98, SRZ ;  /* 0x0000000000627805 */ /* 0x000fc4000001ff00 */
[----:B------:R-:W-:Y:S01]  /*05c0*/  LEA.HI R20, R17, R6, RZ, 0x10 ;  /* 0x0000000611147211 */ /* 0x000fe200078f80ff */
[----:B------:R-:W-:Y:S01]  /*05d0*/  IMAD R17, R10, 0x3c3d, RZ ;  /* 0x00003c3d0a117824 */ /* 0x000fe200078e02ff */
[----:B------:R-:W-:Y:S02]  /*05e0*/  @P1 LOP3.LUT R3, R3, 0x200, RZ, 0xfc, !PT ;  /* 0x0000020003031812 */ /* 0x000fe400078efcff */
[----:B------:R-:W-:Y:S02]  /*05f0*/  CS2R R96, SRZ ;  /* 0x0000000000607805 */ /* 0x000fe4000001ff00 */
[----:B------:R-:W-:Y:S02]  /*0600*/  ISETP.GT.U32.AND P1, PT, R35, 0x8, PT ;  /* 0x000000082300780c */ /* 0x000fe40003f24070 */
[----:B------:R-:W-:Y:S02]  /*0610*/  CS2R R158, SRZ ;  /* 0x00000000009e7805 */ /* 0x000fe4000001ff00 */
[----:B------:R-:W-:-:S02]  /*0620*/  LOP3.LUT R10, R5, 0xffff, RZ, 0xc0, !PT ;  /* 0x0000ffff050a7812 */ /* 0x000fc400078ec0ff */
[----:B------:R-:W-:Y:S02]  /*0630*/  CS2R R138, SRZ ;  /* 0x00000000008a7805 */ /* 0x000fe4000001ff00 */
[----:B------:R-:W-:Y:S02]  /*0640*/  SEL R27, RZ, 0x120, !P1 ;  /* 0x00000120ff1b7807 */ /* 0x000fe40004800000 */
[----:B------:R-:W-:Y:S02]  /*0650*/  CS2R R104, SRZ ;  /* 0x0000000000687805 */ /* 0x000fe4000001ff00 */
[----:B------:R-:W-:Y:S01]  /*0660*/  LEA.HI R5, R17, R0, RZ, 0xc ;  /* 0x0000000011057211 */ /* 0x000fe200078f60ff */
[----:B------:R-:W-:Y:S01]  /*0670*/  IMAD R17, R10, 0x3c3d, RZ ;  /* 0x00003c3d0a117824 */ /* 0x000fe200078e02ff */
[----:B------:R-:W-:Y:S02]  /*0680*/  ISETP.GT.U32.AND P1, PT, R32, 0x21d, PT ;  /* 0x0000021d2000780c */ /* 0x000fe40003f24070 */
[----:B------:R-:W-:-:S02]  /*0690*/  CS2R R106, SRZ ;  /* 0x00000000006a7805 */ /* 0x000fc4000001ff00 */
[C---:B------:R-:W-:Y:S02]  /*06a0*/  IADD3 R14, PT, PT, R19.reuse, 0x4, RZ ;  /* 0x00000004130e7810 */ /* 0x040fe40007ffe0ff */
[----:B------:R-:W-:Y:S02]  /*06b0*/  CS2R R108, SRZ ;  /* 0x00000000006c7805 */ /* 0x000fe4000001ff00 */
[----:B------:R-:W-:Y:S02]  /*06c0*/  IADD3 R9, PT, PT, R19, 0x6, RZ ;  /* 0x0000000613097810 */ /* 0x000fe40007ffe0ff */
[----:B------:R-:W-:Y:S02]  /*06d0*/  CS2R R110, SRZ ;  /* 0x00000000006e7805 */ /* 0x000fe4000001ff00 */
[----:B------:R-:W-:Y:S02]  /*06e0*/  ISETP.GT.U32.OR P1, PT, R5, 0x7, P1 ;  /* 0x000000070500780c */ /* 0x000fe40000f24470 */
[----:B------:R-:W-:-:S02]  /*06f0*/  CS2R R136, SRZ ;  /* 0x0000000000887805 */ /* 0x000fc4000001ff00 */
[----:B------:R-:W-:Y:S01]  /*0700*/  ISETP.GT.U32.AND P0, PT, R4, 0x9f, PT ;  /* 0x0000009f0400780c */ /* 0x000fe20003f04070 */
[----:B------:R-:W-:Y:S01]  /*0710*/  IMAD.SHL.U32 R4, R0, 0x4, RZ ;  /* 0x0000000400047824 */ /* 0x000fe200078e00ff */
[----:B------:R-:W-:Y:S02]  /*0720*/  LOP3.LUT R28, R18, 0xffff, RZ, 0xc0, !PT ;  /* 0x0000ffff121c7812 */ /* 0x000fe400078ec0ff */
[----:B------:R-:W-:Y:S02]  /*0730*/  CS2R R100, SRZ ;  /* 0x0000000000647805 */ /* 0x000fe4000001ff00 */
[----:B------:R-:W-:Y:S02]  /*0740*/  SHF.R.U32.HI R10, RZ, 0x11, R16 ;  /* 0x00000011ff0a7819 */ /* 0x000fe40000011610 */
[----:B------:R-:W-:Y:S02]  /*0750*/  CS2R R112, SRZ ;  /* 0x0000000000707805 */ /* 0x000fe4000001ff00 */
[----:B------:R-:W-:Y:S01]  /*0760*/  LEA.HI R5, R17, R0, RZ, 0xc ;  /* 0x0000000011057211 */ /* 0x000fe200078f60ff */
[----:B------:R-:W-:Y:S01]  /*0770*/  IMAD R21, R28, 0x3334, RZ ;  /* 0x000033341c157824 */ /* 0x000fe200078e02ff */
[----:B------:R-:W-:Y:S01]  /*0780*/  ISETP.GT.U32.AND P5, PT, R32, 0x21b, PT ;  /* 0x0000021b2000780c */ /* 0x000fe20003fa4070 */
[----:B------:R-:W-:Y:S01]  /*0790*/  IMAD R28, R28, 0x147b, RZ ;  /* 0x0000147b1c1c7824 */ /* 0x000fe200078e02ff */
[----:B------:R-:W-:-:S02]  /*07a0*/  LOP3.LUT R29, R14, 0xffff, RZ, 0xc0, !PT ;  /* 0x0000ffff0e1d7812 */ /* 0x000fc400078ec0ff */
[----:B------:R-:W-:Y:S02]  /*07b0*/  CS2R R114, SRZ ;  /* 0x0000000000727805 */ /* 0x000fe4000001ff00 */
[----:B------:R-:W-:Y:S01]  /*07c0*/  LOP3.LUT R31, R9, 0xffff, RZ, 0xc0, !PT ;  /* 0x0000ffff091f7812 */ /* 0x000fe200078ec0ff */
[----:B------:R-:W0:Y:S01]  /*07d0*/  LDCU.64 UR6, c[0x0][0x358] ;  /* 0x00006b00ff0677ac */ /* 0x000e220008000a00 */
[-C--:B------:R-:W-:Y:S01]  /*07e0*/  LEA.HI R11, R11, R6.reuse, RZ, 0x10 ;  /* 0x000000060b0b7211 */ /* 0x080fe200078f80ff */
[----:B------:R-:W-:Y:S01]  /*07f0*/  IMAD R25, R29, 0x3334, RZ ;  /* 0x000033341d197824 */ /* 0x000fe200078e02ff */
[----:B------:R-:W-:Y:S01]  /*0800*/  ISETP.GT.U32.OR P5, PT, R5, 0x7, P5 ;  /* 0x000000070500780c */ /* 0x000fe20002fa4470 */
[----:B------:R-:W-:Y:S01]  /*0810*/  IMAD.IADD R5, R4, 0x1, R10 ;  /* 0x0000000104057824 */ /* 0x000fe200078e020a */
[----:B------:R-:W-:Y:S01]  /*0820*/  SEL R15, RZ, 0x120, !P4 ;  /* 0x00000120ff0f7807 */ /* 0x000fe20006000000 */
[----:B------:R-:W-:Y:S01]  /*0830*/  IMAD R33, R31, 0x3334, RZ ;  /* 0x000033341f217824 */ /* 0x000fe200078e02ff */
[----:B------:R-:W-:Y:S01]  /*0840*/  ISETP.GT.U32.AND P4, PT, R11, 0x9f, PT ;  /* 0x0000009f0b00780c */ /* 0x000fe20003f84070 */
[----:B------:R-:W-:Y:S01]  /*0850*/  IMAD R17, R29, 0x147b, RZ ;  /* 0x0000147b1d117824 */ /* 0x000fe200078e02ff */
[----:B------:R-:W-:Y:S01]  /*0860*/  SHF.R.U32.HI R7, RZ, 0x11, R12 ;  /* 0x00000011ff077819 */ /* 0x000fe2000001160c */
[----:B------:R-:W-:Y:S01]  /*0870*/  IMAD R11, R30, 0x147b, RZ ;  /* 0x0000147b1e0b7824 */ /* 0x000fe200078e02ff */
[----:B------:R-:W-:Y:S01]  /*0880*/  ISETP.GT.U32.OR P4, PT, R5, 0x1f, P4 ;  /* 0x0000001f0500780c */ /* 0x000fe20002784470 */
[----:B------:R-:W-:Y:S01]  /*0890*/  IMAD R29, R35, -0x4, R8 ;  /* 0xfffffffc231d7824 */ /* 0x000fe200078e0208 */
[----:B------:R-:W-:-:S02]  /*08a0*/  LEA.HI R12, R21, R6, RZ, 0x10 ;  /* 0x00000006150c7211 */ /* 0x000fc400078f80ff */
[----:B------:R-:W-:Y:S01]  /*08b0*/  SHF.R.U32.HI R16, RZ, 0x11, R28 ;  /* 0x00000011ff107819 */ /* 0x000fe2000001161c */
[----:B------:R-:W-:Y:S01]  /*08c0*/  VIADD R30, R29, 0x1 ;  /* 0x000000011d1e7836 */ /* 0x000fe20000000000 */
[-C--:B------:R-:W-:Y:S01]  /*08d0*/  LEA.HI R21, R25, R6.reuse, RZ, 0x10 ;  /* 0x0000000619157211 */ /* 0x080fe200078f80ff */
[----:B------:R-:W-:Y:S01]  /*08e0*/  IMAD.IADD R25, R4, 0x1, R7 ;  /* 0x0000000104197824 */ /* 0x000fe200078e0207 */
[----:B------:R-:W-:Y:S01]  /*08f0*/  LEA.HI R24, R33, R6, RZ, 0x10 ;  /* 0x0000000621187211 */ /* 0x000fe200078f80ff */
[----:B------:R-:W-:Y:S01]  /*0900*/  VIADD R6, R2, 0x3 ;  /* 0x0000000302067836 */ /* 0x000fe20000000000 */
[----:B------:R-:W-:Y:S01]  /*0910*/  P2R R36, PR, RZ, 0x10 ;  /* 0x00000010ff247803 */ /* 0x000fe20000000000 */
[----:B------:R-:W-:Y:S01]  /*0920*/  IMAD R7, R7, 0x320, RZ ;  /* 0x0000032007077824 */ /* 0x000fe200078e02ff */
[----:B------:R-:W-:Y:S02]  /*0930*/  IADD3 R5, PT, PT, R4, R16, RZ ;  /* 0x0000001004057210 */ /* 0x000fe40007ffe0ff */
[----:B------:R-:W-:Y:S01]  /*0940*/  ISETP.GT.U32.AND P4, PT, R12, 0x9f, PT ;  /* 0x0000009f0c00780c */ /* 0x000fe20003f84070 */
[----:B------:R-:W-:Y:S01]  /*0950*/  IMAD R12, R31, 0x147b, RZ ;  /* 0x0000147b1f0c7824 */ /* 0x000fe200078e02ff */
[----:B------:R-:W-:-:S02]  /*0960*/  LOP3.LUT R6, R6, 0xffff, RZ, 0xc0, !PT ;  /* 0x0000ffff06067812 */ /* 0x000fc400078ec0ff */
[----:B------:R-:W-:Y:S02]  /*0970*/  SHF.R.U32.HI R17, RZ, 0x11, R17 ;  /* 0x00000011ff117819 */ /* 0x000fe40000011611 */
[----:B------:R-:W-:Y:S02]  /*0980*/  ISETP.GT.U32.OR P4, PT, R5, 0x1f, P4 ;  /* 0x0000001f0500780c */ /* 0x000fe40002784470 */
[----:B------:R-:W-:Y:S01]  /*0990*/  ISETP.GT.U32.OR P0, PT, R25, 0x1f, P0 ;  /* 0x0000001f1900780c */ /* 0x000fe20000704470 */
[----:B------:R-:W-:Y:S01]  /*09a0*/  IMAD R25, R6, 0x3c3d, RZ ;  /* 0x00003c3d06197824 */ /* 0x000fe200078e02ff */
[----:B------:R-:W-:Y:S01]  /*09b0*/  P2R R37, PR, RZ, 0x10 ;  /* 0x00000010ff257803 */ /* 0x000fe20000000000 */
[----:B------:R-:W-:Y:S01]  /*09c0*/  IMAD.IADD R5, R4, 0x1, R17 ;  /* 0x0000000104057824 */ /* 0x000fe200078e0211 */
[----:B------:R-:W-:Y:S01]  /*09d0*/  ISETP.GT.U32.AND P4, PT, R21, 0x9f, PT ;  /* 0x0000009f1500780c */ /* 0x000fe20003f84070 */
[----:B------:R-:W-:Y:S01]  /*09e0*/  IMAD R21, R26, 0x147b, RZ ;  /* 0x0000147b1a157824 */ /* 0x000fe200078e02ff */
[----:B------:R-:W-:-:S02]  /*09f0*/  ISETP.GT.U32.AND P6, PT, R32, 0x21c, PT ;  /* 0x0000021c2000780c */ /* 0x000fc40003fc4070 */
[----:B------:R-:W-:Y:S02]  /*0a00*/  LEA.HI R6, R25, R0, RZ, 0xc ;  /* 0x0000000019067211 */ /* 0x000fe400078f60ff */
[----:B------:R-:W-:Y:S02]  /*0a10*/  ISETP.GT.U32.OR P4, PT, R5, 0x1f, P4 ;  /* 0x0000001f0500780c */ /* 0x000fe40002784470 */
[----:B------:R-:W-:Y:S02]  /*0a20*/  SHF.R.U32.HI R11, RZ, 0x11, R11 ;  /* 0x00000011ff0b7819 */ /* 0x000fe4000001160b */
[----:B------:R-:W-:Y:S02]  /*0a30*/  ISETP.GT.U32.OR P6, PT, R6, 0x7, P6 ;  /* 0x000000070600780c */ /* 0x000fe400037c4470 */
[----:B------:R-:W-:Y:S02]  /*0a40*/  P2R R38, PR, RZ, 0x10 ;  /* 0x00000010ff267803 */ /* 0x000fe40000000000 */
[----:B------:R-:W-:Y:S01]  /*0a50*/  IADD3 R6, PT, PT, R4, R11, RZ ;  /* 0x0000000b04067210 */ /* 0x000fe20007ffe0ff */
[----:B------:R-:W-:Y:S01]  /*0a60*/  IMAD R11, R11, 0x320, RZ ;  /* 0x000003200b0b7824 */ /* 0x000fe200078e02ff */
[----:B------:R-:W-:-:S02]  /*0a70*/  ISETP.GT.U32.AND P4, PT, R22, 0x9f, PT ;  /* 0x0000009f1600780c */ /* 0x000fc40003f84070 */
[----:B------:R-:W-:Y:S02]  /*0a80*/  SHF.R.U32.HI R12, RZ, 0x11, R12 ;  /* 0x00000011ff0c7819 */ /* 0x000fe4000001160c */
[----:B------:R-:W-:Y:S02]  /*0a90*/  ISETP.GT.U32.OR P4, PT, R6, 0x1f, P4 ;  /* 0x0000001f0600780c */ /* 0x000fe40002784470 */
[----:B------:R-:W-:Y:S01]  /*0aa0*/  PRMT R5, R35, 0x9910, RZ ;  /* 0x0000991023057816 */ /* 0x000fe200000000ff */
[----:B------:R-:W-:Y:S01]  /*0ab0*/  IMAD.IADD R6, R4, 0x1, R12 ;  /* 0x0000000104067824 */ /* 0x000fe200078e020c */
[----:B------:R-:W-:Y:S01]  /*0ac0*/  P2R R39, PR, RZ, 0x10 ;  /* 0x00000010ff277803 */ /* 0x000fe20000000000 */
[----:B------:R-:W-:Y:S01]  /*0ad0*/  IMAD R12, R12, 0x320, RZ ;  /* 0x000003200c0c7824 */ /* 0x000fe200078e02ff */
[----:B------:R-:W-:Y:S02]  /*0ae0*/  ISETP.GT.U32.AND P4, PT, R24, 0x9f, PT ;  /* 0x0000009f1800780c */ /* 0x000fe40003f84070 */
[----:B------:R-:W-:-:S02]  /*0af0*/  SHF.R.U32.HI R21, RZ, 0x11, R21 ;  /* 0x00000011ff157819 */ /* 0x000fc40000011615 */
[----:B------:R-:W-:Y:S01]  /*0b00*/  ISETP.GT.U32.OR P4, PT, R6, 0x1f, P4 ;  /* 0x0000001f0600780c */ /* 0x000fe20002784470 */
[C---:B------:R-:W-:Y:S01]  /*0b10*/  IMAD R6, R5.reuse, 0x3, RZ ;  /* 0x0000000305067824 */ /* 0x040fe200078e02ff */
[----:B------:R-:W-:Y:S01]  /*0b20*/  IADD3 R22, PT, PT, R4, R21, RZ ;  /* 0x0000001504167210 */ /* 0x000fe20007ffe0ff */
[----:B------:R-:W-:Y:S01]  /*0b30*/  IMAD R5, R5, 0xab, RZ ;  /* 0x000000ab05057824 */ /* 0x000fe200078e02ff */
[----:B------:R-:W-:Y:S02]  /*0b40*/  P2R R40, PR, RZ, 0x10 ;  /* 0x00000010ff287803 */ /* 0x000fe40000000000 */
[----:B------:R-:W-:Y:S02]  /*0b50*/  ISETP.GT.U32.AND P4, PT, R20, 0x9f, PT ;  /* 0x0000009f1400780c */ /* 0x000fe40003f84070 */
[----:B------:R-:W-:Y:S02]  /*0b60*/  LOP3.LUT R20, R6, 0xffff, RZ, 0xc0, !PT ;  /* 0x0000ffff06147812 */ /* 0x000fe400078ec0ff */
[----:B------:R-:W-:-:S02]  /*0b70*/  LOP3.LUT R24, R29, 0xffff, RZ, 0xc0, !PT ;  /* 0x0000ffff1d187812 */ /* 0x000fc400078ec0ff */
[----:B------:R-:W-:Y:S01]  /*0b80*/  LOP3.LUT R32, R30, 0xffff, RZ, 0xc0, !PT ;  /* 0x0000ffff1e207812 */ /* 0x000fe200078ec0ff */
[----:B------:R-:W-:Y:S01]  /*0b90*/  IMAD R25, R20, 0x1c72, RZ ;  /* 0x00001c7214197824 */ /* 0x000fe200078e02ff */
[----:B------:R-:W-:Y:S01]  /*0ba0*/  ISETP.GT.U32.OR P4, PT, R22, 0x1f, P4 ;  /* 0x0000001f1600780c */ /* 0x000fe20002784470 */
[----:B------:R-:W-:Y:S01]  /*0bb0*/  IMAD R31, R24, 0xe38f, RZ ;  /* 0x0000e38f181f7824 */ /* 0x000fe200078e02ff */
[----:B------:R-:W-:Y:S01]  /*0bc0*/  LOP3.LUT R22, R5, 0xffff, RZ, 0xc0, !PT ;  /* 0x0000ffff05167812 */ /* 0x000fe200078ec0ff */
[----:B------:R-:W-:Y:S01]  /*0bd0*/  IMAD R33, R32, 0xe38f, RZ ;  /* 0x0000e38f20217824 */ /* 0x000fe200078e02ff */
[----:B------:R-:W-:Y:S01]  /*0be0*/  ISETP.GT.U32.OR P3, PT, R35, 0xd, P3 ;  /* 0x0000000d2300780c */ /* 0x000fe20001f64470 */
[----:B------:R-:W-:Y:S01]  /*0bf0*/  IMAD R5, R0, 0xc, RZ ;  /* 0x0000000c00057824 */ /* 0x000fe200078e02ff */
[----:B------:R-:W-:Y:S01]  /*0c00*/  P2R R34, PR, RZ, 0x10 ;  /* 0x00000010ff227803 */ /* 0x000fe20000000000 */
[----:B------:R-:W-:Y:S01]  /*0c10*/  IMAD R26, R20, 0x5556, RZ ;  /* 0x00005556141a7824 */ /* 0x000fe200078e02ff */
[-C--:B------:R-:W-:Y:S01]  /*0c20*/  LEA.HI R20, R25, R4.reuse, RZ, 0x10 ;  /* 0x0000000419147211 */ /* 0x080fe200078f80ff */
[----:B------:R-:W-:Y:S01]  /*0c30*/  IMAD R28, R24, 0xaaab, RZ ;  /* 0x0000aaab181c7824 */ /* 0x000fe200078e02ff */
[-C--:B------:R-:W-:Y:S01]  /*0c40*/  LEA.HI R24, R31, R4.reuse, RZ, 0xd ;  /* 0x000000041f187211 */ /* 0x080fe200078f68ff */
[----:B------:R-:W-:Y:S01]  /*0c50*/  IMAD R32, R32, 0xaaab, RZ ;  /* 0x0000aaab20207824 */ /* 0x000fe200078e02ff */
[----:B------:R-:W-:-:S02]  /*0c60*/  LEA.HI R25, R33, R4, RZ, 0xd ;  /* 0x0000000421197211 */ /* 0x000fc400078f68ff */
[----:B------:R-:W-:Y:S02]  /*0c70*/  LEA.HI R4, R26, R5, RZ, 0x10 ;  /* 0x000000051a047211 */ /* 0x000fe400078f80ff */
[----:B------:R-:W-:Y:S02]  /*0c80*/  SHF.R.U32.HI R22, RZ, 0x9, R22 ;  /* 0x00000009ff167819 */ /* 0x000fe40000011616 */
[----:B------:R-:W-:Y:S02]  /*0c90*/  ISETP.GT.U32.AND P4, PT, R4, 0x5f, PT ;  /* 0x0000005f0400780c */ /* 0x000fe40003f84070 */
[----:B------:R-:W-:Y:S02]  /*0ca0*/  ISETP.GT.U32.OR P2, PT, R35, 0xd, P2 ;  /* 0x0000000d2300780c */ /* 0x000fe40001744470 */
[----:B------:R-:W-:Y:S02]  /*0cb0*/  LOP3.LUT R3, R3, 0xfffffeff, RZ, 0xc0, !PT ;  /* 0xfffffeff03037812 */ /* 0x000fe400078ec0ff */
[----:B------:R-:W-:-:S02]  /*0cc0*/  PRMT R31, R22, 0x9910, RZ ;  /* 0x00009910161f7816 */ /* 0x000fc400000000ff */
[----:B------:R-:W-:Y:S02]  /*0cd0*/  ISETP.GT.U32.OR P4, PT, R20, 0x1f, P4 ;  /* 0x0000001f1400780c */ /* 0x000fe40002784470 */
[----:B------:R-:W-:Y:S02]  /*0ce0*/  LEA.HI R22, R28, R5, RZ, 0xf ;  /* 0x000000051c167211 */ /* 0x000fe400078f78ff */
[----:B------:R-:W-:Y:S02]  /*0cf0*/  @P3 LOP3.LUT R3, R3, 0x100, RZ, 0xfc, !PT ;  /* 0x0000010003033812 */ /* 0x000fe400078efcff */
[----:B------:R-:W-:Y:S02]  /*0d00*/  MOV R26, R31 ;  /* 0x0000001f001a7202 */ /* 0x000fe40000000f00 */
[----:B------:R-:W-:Y:S02]  /*0d10*/  P2R R31, PR, RZ, 0x10 ;  /* 0x00000010ff1f7803 */ /* 0x000fe40000000000 */
[----:B------:R-:W-:Y:S01]  /*0d20*/  ISETP.GT.U32.AND P4, PT, R22, 0x5f, PT ;  /* 0x0000005f1600780c */ /* 0x000fe20003f84070 */
[----:B------:R-:W-:Y:S01]  /*0d30*/  IMAD R4, R26, 0x9, RZ ;  /* 0x000000091a047824 */ /* 0x000fe200078e02ff */
[----:B------:R-:W-:-:S02]  /*0d40*/  ISETP.GT.U32.OR P1, PT, R35, 0xd, P1 ;  /* 0x0000000d2300780c */ /* 0x000fc40000f24470 */
[----:B------:R-:W-:Y:S01]  /*0d50*/  LOP3.LUT R3, R3, 0xffffff7f, RZ, 0xc0, !PT ;  /* 0xffffff7f03037812 */ /* 0x000fe200078ec0ff */
[----:B------:R-:W-:Y:S01]  /*0d60*/  IMAD.MOV R4, RZ, RZ, -R4 ;  /* 0x000000ffff047224 */ /* 0x000fe200078e0a04 */
[----:B------:R-:W-:Y:S01]  /*0d70*/  ISETP.GT.U32.OR P4, PT, R24, 0x1f, P4 ;  /* 0x0000001f1800780c */ /* 0x000fe20002784470 */
[----:B------:R-:W-:Y:S01]  /*0d80*/  IMAD R24, R0, 0xc, R35 ;  /* 0x0000000c00187824 */ /* 0x000fe200078e0223 */
[----:B------:R-:W-:Y:S02]  /*0d90*/  LEA.HI R5, R32, R5, RZ, 0xf ;  /* 0x0000000520057211 */ /* 0x000fe400078f78ff */
[----:B------:R-:W-:Y:S02]  /*0da0*/  @P2 LOP3.LUT R3, R3, 0x80, RZ, 0xfc, !PT ;  /* 0x0000008003032812 */ /* 0x000fe400078efcff */
[----:B------:R-:W-:Y:S02]  /*0db0*/  P2R R26, PR, RZ, 0x10 ;  /* 0x00000010ff1a7803 */ /* 0x000fe40000000000 */
[----:B------:R-:W-:-:S02]  /*0dc0*/  ISETP.GT.U32.OR P6, PT, R35, 0xc, P6 ;  /* 0x0000000c2300780c */ /* 0x000fc400037c4470 */
[----:B------:R-:W-:Y:S02]  /*0dd0*/  ISETP.GT.U32.AND P4, PT, R5, 0x5f, PT ;  /* 0x0000005f0500780c */ /* 0x000fe40003f84070 */
[----:B------:R-:W-:Y:S02]  /*0de0*/  LOP3.LUT R3, R3, 0xffffffbf, RZ, 0xc0, !PT ;  /* 0xffffffbf03037812 */ /* 0x000fe400078ec0ff */
[----:B------:R-:W-:Y:S02]  /*0df0*/  ISETP.GT.U32.OR P4, PT, R25, 0x1f, P4 ;  /* 0x0000001f1900780c */ /* 0x000fe40002784470 */
[----:B------:R-:W-:Y:S02]  /*0e00*/  @P1 LOP3.LUT R3, R3, 0x40, RZ, 0xfc, !PT ;  /* 0x0000004003031812 */ /* 0x000fe400078efcff */
[----:B------:R-:W-:Y:S01]  /*0e10*/  PRMT R25, R4, 0x7710, RZ ;  /* 0x0000771004197816 */ /* 0x000fe200000000ff */
[----:B------:R-:W-:Y:S01]  /*0e20*/  IMAD R4, R0, 0x64, R19 ;  /* 0x0000006400047824 */ /* 0x000fe200078e0213 */
[----:B------:R-:W-:-:S02]  /*0e30*/  ISETP.GT.U32.OR P5, PT, R35, 0xc, P5 ;  /* 0x0000000c2300780c */ /* 0x000fc40002fa4470 */
[----:B------:R-:W-:Y:S02]  /*0e40*/  LOP3.LUT R3, R3, 0xffffffdf, RZ, 0xc0, !PT ;  /* 0xffffffdf03037812 */ /* 0x000fe400078ec0ff */
[----:B------:R-:W-:Y:S02]  /*0e50*/  ISETP.GT.U32.OR P0, PT, R4, 0x31f, P0 ;  /* 0x0000031f0400780c */ /* 0x000fe40000704470 */
[----:B------:R-:W-:Y:S02]  /*0e60*/  @P6 LOP3.LUT R3, R3, 0x20, RZ, 0xfc, !PT ;  /* 0x0000002003036812 */ /* 0x000fe400078efcff */
[----:B------:R-:W-:Y:S02]  /*0e70*/  ISETP.GT.U32.OR P0, PT, R35, 0xe, P0 ;  /* 0x0000000e2300780c */ /* 0x000fe40000704470 */
[----:B------:R-:W-:Y:S02]  /*0e80*/  LOP3.LUT R3, R3, 0xffffffef, RZ, 0xc0, !PT ;  /* 0xffffffef03037812 */ /* 0x000fe400078ec0ff */
[----:B------:R-:W-:-:S02]  /*0e90*/  PRMT R28, R19, 0x9910, RZ ;  /* 0x00009910131c7816 */ /* 0x000fc400000000ff */
[----:B------:R-:W-:Y:S02]  /*0ea0*/  @P5 LOP3.LUT R3, R3, 0x10, RZ, 0xfc, !PT ;  /* 0x0000001003035812 */ /* 0x000fe400078efcff */
[----:B------:R-:W-:Y:S01]  /*0eb0*/  ISETP.NE.AND P1, PT, R37, RZ, PT ;  /* 0x000000ff2500720c */ /* 0x000fe20003f25270 */
[----:B------:R-:W-:Y:S01]  /*0ec0*/  IMAD.MOV.U32 R20, RZ, RZ, R28 ;  /* 0x000000ffff147224 */ /* 0x000fe200078e001c */
[----:B------:R-:W-:Y:S02]  /*0ed0*/  LOP3.LUT R3, R3, 0xfffffff7, RZ, 0xc0, !PT ;  /* 0xfffffff703037812 */ /* 0x000fe400078ec0ff */
[----:B------:R-:W-:Y:S01]  /*0ee0*/  PRMT R28, R23, 0x9910, RZ ;  /* 0x00009910171c7816 */ /* 0x000fe200000000ff */
[----:B------:R-:W-:Y:S01]  /*0ef0*/  IMAD R20, R20, 0x29, RZ ;  /* 0x0000002914147824 */ /* 0x000fe200078e02ff */
[----:B------:R-:W-:Y:S02]  /*0f00*/  @P0 LOP3.LUT R3, R3, 0x8, RZ, 0xfc, !PT ;  /* 0x0000000803030812 */ /* 0x000fe400078efcff */
[----:B------:R-:W-:-:S02]  /*0f10*/  ISETP.NE.AND P0, PT, R36, RZ, PT ;  /* 0x000000ff2400720c */ /* 0x000fc40003f05270 */
[----:B------:R-:W-:Y:S02]  /*0f20*/  CS2R R36, SRZ ;  /* 0x0000000000247805 */ /* 0x000fe4000001ff00 */
[C---:B------:R-:W-:Y:S02]  /*0f30*/  ISETP.GT.U32.OR P1, PT, R4.reuse, 0x31c, P1 ;  /* 0x0000031c0400780c */ /* 0x040fe40000f24470 */
[----:B------:R-:W-:Y:S02]  /*0f40*/  ISETP.GT.U32.OR P0, PT, R4, 0x31d, P0 ;  /* 0x0000031d0400780c */ /* 0x000fe40000704470 */
[----:B------:R-:W-:Y:S02]  /*0f50*/  MOV R22, R28 ;  /* 0x0000001c00167202 */ /* 0x000fe40000000f00 */
[C---:B------:R-:W-:Y:S02]  /*0f60*/  ISETP.GT.U32.OR P0, PT, R35.reuse, 0xd, P0 ;  /* 0x0000000d2300780c */ /* 0x040fe40000704470 */
[----:B------:R-:W-:Y:S01]  /*0f70*/  ISETP.GT.U32.OR P1, PT, R35, 0xd, P1 ;  /* 0x0000000d2300780c */ /* 0x000fe20000f24470 */
[----:B------:R-:W-:Y:S01]  /*0f80*/  IMAD R22, R22, 0x29, RZ ;  /* 0x0000002916167824 */ /* 0x000fe200078e02ff */
[----:B------:R-:W-:-:S02]  /*0f90*/  LOP3.LUT R5, R20, 0xffff, RZ, 0xc0, !PT ;  /* 0x0000ffff14057812 */ /* 0x000fc400078ec0ff */
[----:B------:R-:W-:Y:S02]  /*0fa0*/  LOP3.LUT R3, R3, 0xfffffffd, RZ, 0xc0, !PT ;  /* 0xfffffffd03037812 */ /* 0x000fe400078ec0ff */
[----:B------:R-:W-:Y:S02]  /*0fb0*/  IADD3 R28, PT, PT, R6, R25, RZ ;  /* 0x00000019061c7210 */ /* 0x000fe40007ffe0ff */
[----:B------:R-:W-:Y:S01]  /*0fc0*/  SHF.R.U32.HI R6, RZ, 0xa, R5 ;  /* 0x0000000aff067819 */ /* 0x000fe20000011605 */
[----:B------:R-:W-:Y:S01]  /*0fd0*/  IMAD R5, R24, 0x3, RZ ;  /* 0x0000000318057824 */ /* 0x000fe200078e02ff */
[----:B------:R-:W-:Y:S01]  /*0fe0*/  ISETP.NE.AND P3, PT, R39, RZ, PT ;  /* 0x000000ff2700720c */ /* 0x000fe20003f65270 */
[----:B------:R-:W-:Y:S01]  /*0ff0*/  VIADD R24, R20, 0x7b ;  /* 0x0000007b14187836 */ /* 0x000fe20000000000 */
[----:B------:R-:W-:Y:S02]  /*1000*/  @P0 LOP3.LUT R3, R3, 0x2, RZ, 0xfc, !PT ;  /* 0x0000000203030812 */ /* 0x000fe400078efcff */
[----:B------:R-:W-:-:S02]  /*1010*/  P2R R32, PR, RZ, 0x10 ;  /* 0x00000010ff207803 */ /* 0x000fc40000000000 */
[----:B------:R-:W-:Y:S02]  /*1020*/  LOP3.LUT R22, R22, 0xffff, RZ, 0xc0, !PT ;  /* 0x0000ffff16167812 */ /* 0x000fe400078ec0ff */
[----:B------:R-:W-:Y:S02]  /*1030*/  ISETP.NE.AND P2, PT, R38, RZ, PT ;  /* 0x000000ff2600720c */ /* 0x000fe40003f45270 */
[----:B------:R-:W-:Y:S02]  /*1040*/  CS2R R38, SRZ ;  /* 0x0000000000267805 */ /* 0x000fe4000001ff00 */
[----:B------:R-:W-:Y:S02]  /*1050*/  ISETP.NE.AND P4, PT, R40, RZ, PT ;  /* 0x000000ff2800720c */ /* 0x000fe40003f85270 */
[----:B------:R-:W-:Y:S02]  /*1060*/  CS2R R40, SRZ ;  /* 0x0000000000287805 */ /* 0x000fe4000001ff00 */
[----:B------:R-:W-:-:S02]  /*1070*/  PRMT R6, R6, 0x9910, RZ ;  /* 0x0000991006067816 */ /* 0x000fc400000000ff */
[----:B------:R-:W-:Y:S02]  /*1080*/  LOP3.LUT R3, R3, 0xfffffffe, RZ, 0xc0, !PT ;  /* 0xfffffffe03037812 */ /* 0x000fe400078ec0ff */
[----:B------:R-:W-:Y:S01]  /*1090*/  ISETP.GT.U32.OR P3, PT, R4, 0x31a, P3 ;  /* 0x0000031a0400780c */ /* 0x000fe20001f64470 */
[----:B------:R-:W-:Y:S01]  /*10a0*/  IMAD R6, R6, 0x19, RZ ;  /* 0x0000001906067824 */ /* 0x000fe200078e02ff */
[C---:B------:R-:W-:Y:S02]  /*10b0*/  ISETP.GT.U32.OR P2, PT, R4.reuse, 0x31b, P2 ;  /* 0x0000031b0400780c */ /* 0x040fe40001744470 */
[----:B------:R-:W-:Y:S02]  /*10c0*/  SHF.R.U32.HI R22, RZ, 0xa, R22 ;  /* 0x0000000aff167819 */ /* 0x000fe40000011616 */
[----:B------:R-:W-:Y:S02]  /*10d0*/  ISETP.GT.U32.OR P4, PT, R4, 0x319, P4 ;  /* 0x000003190400780c */ /* 0x000fe40002784470 */
[----:B------:R-:W-:-:S02]  /*10e0*/  @P1 LOP3.LUT R3, R3, 0x1, RZ, 0xfc, !PT ;  /* 0x0000000103031812 */ /* 0x000fc400078efcff */
[----:B------:R-:W-:Y:S02]  /*10f0*/  ISETP.GT.U32.OR P1, PT, R35, 0xd, P3 ;  /* 0x0000000d2300780c */ /* 0x000fe40001f24470 */
[----:B------:R-:W-:Y:S02]  /*1100*/  ISETP.NE.AND P3, PT, R31, RZ, PT ;  /* 0x000000ff1f00720c */ /* 0x000fe40003f65270 */
[C---:B------:R-:W-:Y:S02]  /*1110*/  ISETP.GT.U32.OR P0, PT, R35.reuse, 0xd, P2 ;  /* 0x0000000d2300780c */ /* 0x040fe40001704470 */
[----:B------:R-:W-:Y:S02]  /*1120*/  PRMT R31, R22, 0x9910, RZ ;  /* 0x00009910161f7816 */ /* 0x000fe400000000ff */
[----:B------:R-:W-:Y:S02]  /*1130*/  ISETP.GT.U32.OR P2, PT, R35, 0xd, P4 ;  /* 0x0000000d2300780c */ /* 0x000fe40002744470 */
[----:B------:R-:W-:Y:S01]  /*1140*/  ISETP.NE.AND P4, PT, R26, RZ, PT ;  /* 0x000000ff1a00720c */ /* 0x000fe20003f85270 */
[C---:B------:R-:W-:Y:S01]  /*1150*/  VIADD R26, R20.reuse, 0xcd ;  /* 0x000000cd141a7836 */ /* 0x040fe20000000000 */
[C---:B------:R-:W-:Y:S01]  /*1160*/  IADD3 R25, PT, PT, R20.reuse, 0xa4, RZ ;  /* 0x000000a414197810 */ /* 0x040fe20007ffe0ff */
[----:B------:R-:W-:Y:S01]  /*1170*/  VIADD R20, R20, 0xf6 ;  /* 0x000000f614147836 */ /* 0x000fe20000000000 */
[----:B------:R-:W-:-:S02]  /*1180*/  LOP3.LUT R24, R24, 0xffff, RZ, 0xc0, !PT ;  /* 0x0000ffff18187812 */ /* 0x000fc400078ec0ff */
[----:B------:R-:W-:Y:S01]  /*1190*/  IADD3 R22, PT, PT, RZ, -R6, RZ ;  /* 0x80000006ff167210 */ /* 0x000fe20007ffe0ff */
[----:B------:R-:W-:Y:S01]  /*11a0*/  IMAD.MOV.U32 R6, RZ, RZ, R31 ;  /* 0x000000ffff067224 */ /* 0x000fe200078e001f */
[----:B------:R-:W-:Y:S02]  /*11b0*/  LOP3.LUT R25, R25, 0xffff, RZ, 0xc0, !PT ;  /* 0x0000ffff19197812 */ /* 0x000fe400078ec0ff */
[----:B------:R-:W-:Y:S01]  /*11c0*/  PRMT R22, R22, 0x7710, RZ ;  /* 0x0000771016167816 */ /* 0x000fe200000000ff */
[----:B------:R-:W-:Y:S01]  /*11d0*/  IMAD R6, R6, 0x19, RZ ;  /* 0x0000001906067824 */ /* 0x000fe200078e02ff */
[----:B------:R-:W-:Y:S02]  /*11e0*/  SHF.R.U32.HI R24, RZ, 0xa, R24 ;  /* 0x0000000aff187819 */ /* 0x000fe40000011618 */
[----:B------:R-:W-:Y:S02]  /*11f0*/  LOP3.LUT R26, R26, 0xffff, RZ, 0xc0, !PT ;  /* 0x0000ffff1a1a7812 */ /* 0x000fe400078ec0ff */
[----:B------:R-:W-:-:S02]  /*1200*/  SHF.R.U32.HI R25, RZ, 0xa, R25 ;  /* 0x0000000aff197819 */ /* 0x000fc40000011619 */
[----:B------:R-:W-:Y:S02]  /*1210*/  IADD3 R22, PT, PT, R19, R22, RZ ;  /* 0x0000001613167210 */ /* 0x000fe40007ffe0ff */
[----:B------:R-:W-:Y:S01]  /*1220*/  PRMT R31, R24, 0x9910, RZ ;  /* 0x00009910181f7816 */ /* 0x000fe200000000ff */
[----:B------:R-:W-:Y:S01]  /*1230*/  IMAD.MOV R24, RZ, RZ, -R6 ;  /* 0x000000ffff187224 */ /* 0x000fe200078e0a06 */
[----:B------:R-:W-:Y:S02]  /*1240*/  SHF.R.U32.HI R19, RZ, 0xa, R26 ;  /* 0x0000000aff137819 */ /* 0x000fe4000001161a */
[----:B------:R-:W-:Y:S02]  /*1250*/  PRMT R26, R25, 0x9910, RZ ;  /* 0x00009910191a7816 */ /* 0x000fe400000000ff */
[----:B------:R-:W-:Y:S02]  /*1260*/  MOV R25, R31 ;  /* 0x0000001f00197202 */ /* 0x000fe40000000f00 */
[----:B------:R-:W-:-:S02]  /*1270*/  LOP3.LUT R6, R27, 0xff, R28, 0xf8, !PT ;  /* 0x000000ff1b067812 */ /* 0x000fc400078ef81c */
[----:B------:R-:W-:Y:S01]  /*1280*/  PRMT R27, R19, 0x9910, RZ ;  /* 0x00009910131b7816 */ /* 0x000fe200000000ff */
[----:B------:R-:W-:Y:S01]  /*1290*/  IMAD R19, R25, 0x19, RZ ;  /* 0x0000001919137824 */ /* 0x000fe200078e02ff */
[----:B------:R-:W-:Y:S02]  /*12a0*/  PRMT R24, R24, 0x7710, RZ ;  /* 0x0000771018187816 */ /* 0x000fe400000000ff */
[----:B------:R-:W-:Y:S01]  /*12b0*/  LOP3.LUT R7, R7, 0xff, R22, 0xf8, !PT ;  /* 0x000000ff07077812 */ /* 0x000fe200078ef816 */
[----:B------:R-:W-:Y:S01]  /*12c0*/  IMAD.MOV.U32 R25, RZ, RZ, R27 ;  /* 0x000000ffff197224 */ /* 0x000fe200078e001b */
[----:B------:R-:W-:Y:S01]  /*12d0*/  IADD3 R23, PT, PT, R23, R24, RZ ;  /* 0x0000001817177210 */ /* 0x000fe20007ffe0ff */
[----:B------:R-:W-:Y:S01]  /*12e0*/  IMAD R24, R26, 0x19, RZ ;  /* 0x000000191a187824 */ /* 0x000fe200078e02ff */
[----:B------:R-:W-:Y:S01]  /*12f0*/  PRMT R27, R8, 0x9910, RZ ;  /* 0x00009910081b7816 */ /* 0x000fe200000000ff */
[----:B------:R-:W-:Y:S01]  /*1300*/  IMAD.MOV R26, RZ, RZ, -R19 ;  /* 0x000000ffff1a7224 */ /* 0x000fe200078e0a13 */
[----:B------:R-:W-:Y:S01]  /*1310*/  ISETP.NE.AND P6, PT, R34, RZ, PT ;  /* 0x000000ff2200720c */ /* 0x000fe20003fc5270 */
[----:B------:R-:W-:Y:S01]  /*1320*/  IMAD R19, R25, 0x19, RZ ;  /* 0x0000001919137824 */ /* 0x000fe200078e02ff */
[----:B------:R-:W-:-:S02]  /*1330*/  MOV R25, R27 ;  /* 0x0000001b00197202 */ /* 0x000fc40000000f00 */
[----:B------:R-:W-:Y:S01]  /*1340*/  PRMT R27, R26, 0x7710, RZ ;  /* 0x000077101a1b7816 */ /* 0x000fe200000000ff */
[----:B------:R-:W-:Y:S01]  /*1350*/  IMAD.MOV R26, RZ, RZ, -R19 ;  /* 0x000000ffff1a7224 */ /* 0x000fe200078e0a13 */
[----:B------:R-:W-:Y:S01]  /*1360*/  IADD3 R24, PT, PT, RZ, -R24, RZ ;  /* 0x80000018ff187210 */ /* 0x000fe20007ffe0ff */
[----:B------:R-:W-:Y:S01]  /*1370*/  IMAD R19, R25, 0x29, RZ ;  /* 0x0000002919137824 */ /* 0x000fe200078e02ff */
[----:B------:R-:W-:Y:S02]  /*1380*/  IADD3 R18, PT, PT, R18, R27, RZ ;  /* 0x0000001b12127210 */ /* 0x000fe40007ffe0ff */
[----:B------:R-:W-:Y:S02]  /*1390*/  PRMT R25, R24, 0x7710, RZ ;  /* 0x0000771018197816 */ /* 0x000fe400000000ff */
[----:B------:R-:W-:Y:S02]  /*13a0*/  PRMT R26, R26, 0x7710, RZ ;  /* 0x000077101a1a7816 */ /* 0x000fe400000000ff */
[----:B------:R-:W-:-:S02]  /*13b0*/  LOP3.LUT R27, R20, 0xffff, RZ, 0xc0, !PT ;  /* 0x0000ffff141b7812 */ /* 0x000fc400078ec0ff */
[----:B------:R-:W-:Y:S01]  /*13c0*/  LOP3.LUT R24, R19, 0xffff, RZ, 0xc0, !PT ;  /* 0x0000ffff13187812 */ /* 0x000fe200078ec0ff */
[----:B------:R-:W-:Y:S01]  /*13d0*/  IMAD.IADD R19, R14, 0x1, R25 ;  /* 0x000000010e137824 */ /* 0x000fe200078e0219 */
[----:B------:R-:W-:Y:S02]  /*13e0*/  IADD3 R20, PT, PT, R13, R26, RZ ;  /* 0x0000001a0d147210 */ /* 0x000fe40007ffe0ff */
[----:B------:R-:W-:Y:S02]  /*13f0*/  SHF.R.U32.HI R14, RZ, 0xa, R27 ;  /* 0x0000000aff0e7819 */ /* 0x000fe4000001161b */
[----:B------:R-:W-:Y:S02]  /*1400*/  SHF.R.U32.HI R13, RZ, 0xa, R24 ;  /* 0x0000000aff0d7819 */ /* 0x000fe40000011618 */
[----:B------:R-:W-:Y:S02]  /*1410*/  PRMT R25, R30, 0x9910, RZ ;  /* 0x000099101e197816 */ /* 0x000fe400000000ff */
[----:B------:R-:W-:-:S02]  /*1420*/  PRMT R24, R29, 0x9910, RZ ;  /* 0x000099101d187816 */ /* 0x000fc400000000ff */
[----:B------:R-:W-:Y:S01]  /*1430*/  PRMT R14, R14, 0x9910, RZ ;  /* 0x000099100e0e7816 */ /* 0x000fe200000000ff */
[----:B------:R-:W-:Y:S01]  /*1440*/  IMAD R25, R25, 0x39, RZ ;  /* 0x0000003919197824 */ /* 0x000fe200078e02ff */
[----:B------:R-:W-:Y:S01]  /*1450*/  PRMT R13, R13, 0x9910, RZ ;  /* 0x000099100d0d7816 */ /* 0x000fe200000000ff */
[----:B------:R-:W-:Y:S01]  /*1460*/  IMAD R24, R24, 0x39, RZ ;  /* 0x0000003918187824 */ /* 0x000fe200078e02ff */
[----:B------:R-:W-:Y:S01]  /*1470*/  ISETP.GT.U32.OR P6, PT, R4, 0x31e, P6 ;  /* 0x0000031e0400780c */ /* 0x000fe200037c4470 */
[----:B------:R-:W-:Y:S01]  /*1480*/  IMAD R14, R14, 0x19, RZ ;  /* 0x000000190e0e7824 */ /* 0x000fe200078e02ff */
[----:B------:R-:W-:Y:S01]  /*1490*/  LOP3.LUT R25, R25, 0xffff, RZ, 0xc0, !PT ;  /* 0x0000ffff19197812 */ /* 0x000fe200078ec0ff */
[----:B------:R-:W-:Y:S01]  /*14a0*/  IMAD R13, R13, 0x19, RZ ;  /* 0x000000190d0d7824 */ /* 0x000fe200078e02ff */
[----:B------:R-:W-:Y:S02]  /*14b0*/  LOP3.LUT R24, R24, 0xffff, RZ, 0xc0, !PT ;  /* 0x0000ffff18187812 */ /* 0x000fe400078ec0ff */
[----:B------:R-:W-:Y:S01]  /*14c0*/  IADD3 R22, PT, PT, RZ, -R14, RZ ;  /* 0x8000000eff167210 */ /* 0x000fe20007ffe0ff */
[----:B------:R-:W-:Y:S01]  /*14d0*/  IMAD.MOV R27, RZ, RZ, -R13 ;  /* 0x000000ffff1b7224 */ /* 0x000fe200078e0a0d */
[----:B------:R-:W-:-:S02]  /*14e0*/  SHF.R.U32.HI R14, RZ, 0x9, R25 ;  /* 0x00000009ff0e7819 */ /* 0x000fc40000011619 */
[----:B------:R-:W-:Y:S02]  /*14f0*/  SHF.R.U32.HI R13, RZ, 0x9, R24 ;  /* 0x00000009ff0d7819 */ /* 0x000fe40000011618 */
[----:B------:R-:W-:Y:S02]  /*1500*/  PRMT R22, R22, 0x7710, RZ ;  /* 0x0000771016167816 */ /* 0x000fe400000000ff */
[----:B------:R-:W-:Y:S02]  /*1510*/  PRMT R24, R14, 0x9910, RZ ;  /* 0x000099100e187816 */ /* 0x000fe400000000ff */
[----:B------:R-:W-:Y:S02]  /*1520*/  PRMT R13, R13, 0x9910, RZ ;  /* 0x000099100d0d7816 */ /* 0x000fe400000000ff */
[----:B------:R-:W-:Y:S01]  /*1530*/  IADD3 R25, PT, PT, R9, R22, RZ ;  /* 0x0000001609197210 */ /* 0x000fe20007ffe0ff */
[----:B------:R-:W-:Y:S01]  /*1540*/  IMAD.MOV.U32 R22, RZ, RZ, R24 ;  /* 0x000000ffff167224 */ /* 0x000fe200078e0018 */
[----:B------:R-:W-:Y:S01]  /*1550*/  PRMT R27, R27, 0x7710, RZ ;  /* 0x000077101b1b7816 */ /* 0x000fe200000000ff */
[----:B------:R-:W-:Y:S01]  /*1560*/  IMAD R13, R13, 0x9, RZ ;  /* 0x000000090d0d7824 */ /* 0x000fe200078e02ff */
[----:B------:R-:W-:Y:S01]  /*1570*/  ISETP.GT.U32.OR P6, PT, R35, 0xe, P6 ;  /* 0x0000000e2300780c */ /* 0x000fe200037c4470 */
[----:B------:R-:W-:Y:S01]  /*1580*/  IMAD R9, R16, 0x320, RZ ;  /* 0x0000032010097824 */ /* 0x000fe200078e02ff */
[----:B------:R-:W-:Y:S01]  /*1590*/  IADD3 R14, PT, PT, R8, R27, RZ ;  /* 0x0000001b080e7210 */ /* 0x000fe20007ffe0ff */
[----:B------:R-:W-:Y:S01]  /*15a0*/  IMAD R16, R22, 0x9, RZ ;  /* 0x0000000916107824 */ /* 0x000fe200078e02ff */
[----:B------:R-:W-:Y:S01]  /*15b0*/  IADD3 R13, PT, PT, RZ, -R13, RZ ;  /* 0x8000000dff0d7210 */ /* 0x000fe20007ffe0ff */
[----:B------:R-:W-:Y:S01]  /*15c0*/  IMAD R8, R10, 0x320, RZ ;  /* 0x000003200a087824 */ /* 0x000fe200078e02ff */
[----:B------:R-:W-:Y:S01]  /*15d0*/  ISETP.NE.AND P5, PT, R32, RZ, PT ;  /* 0x000000ff2000720c */ /* 0x000fe20003fa5270 */
[----:B------:R-:W-:Y:S01]  /*15e0*/  IMAD R10, R17, 0x320, RZ ;  /* 0x00000320110a7824 */ /* 0x000fe200078e02ff */
[----:B------:R-:W-:-:S02]  /*15f0*/  IADD3 R17, PT, PT, RZ, -R16, RZ ;  /* 0x80000010ff117210 */ /* 0x000fc40007ffe0ff */
[----:B------:R-:W-:Y:S02]  /*1600*/  CS2R R26, SRZ ;  /* 0x00000000001a7805 */ /* 0x000fe4000001ff00 */
[----:B------:R-:W-:Y:S01]  /*1610*/  PRMT R16, R13, 0x7710, RZ ;  /* 0x000077100d107816 */ /* 0x000fe200000000ff */
[----:B------:R-:W-:Y:S01]  /*1620*/  IMAD R13, R21, 0x320, RZ ;  /* 0x00000320150d7824 */ /* 0x000fe200078e02ff */
[----:B------:R-:W-:Y:S02]  /*1630*/  PRMT R17, R17, 0x7710, RZ ;  /* 0x0000771011117816 */ /* 0x000fe400000000ff */
[----:B------:R-:W-:Y:S02]  /*1640*/  CS2R R32, SRZ ;  /* 0x0000000000207805 */ /* 0x000fe4000001ff00 */
[----:B------:R-:W-:Y:S01]  /*1650*/  ISETP.GT.U32.OR P3, PT, R5, 0x11f, P3 ;  /* 0x0000011f0500780c */ /* 0x000fe20001f64470 */
[----:B------:R-:W-:Y:S01]  /*1660*/  IMAD.IADD R16, R29, 0x1, R16 ;  /* 0x000000011d107824 */ /* 0x000fe200078e0210 */
[----:B------:R-:W-:-:S02]  /*1670*/  ISETP.GT.U32.OR P4, PT, R5, 0x11e, P4 ;  /* 0x0000011e0500780c */ /* 0x000fc40002784470 */
[----:B------:R-:W-:Y:S02]  /*1680*/  CS2R R28, SRZ ;  /* 0x00000000001c7805 */ /* 0x000fe4000001ff00 */
[----:B------:R-:W-:Y:S02]  /*1690*/  ISETP.GT.U32.OR P5, PT, R5, 0x11d, P5 ;  /* 0x0000011d0500780c */ /* 0x000fe40002fa4470 */
[----:B------:R-:W-:Y:S02]  /*16a0*/  IADD3 R30, PT, PT, R30, R17, RZ ;  /* 0x000000111e1e7210 */ /* 0x000fe40007ffe0ff */
[----:B------:R-:W-:Y:S02]  /*16b0*/  LOP3.LUT R3, R3, 0xfffffffb, RZ, 0xc0, !PT ;  /* 0xfffffffb03037812 */ /* 0x000fe400078ec0ff */
[----:B------:R-:W-:Y:S02]  /*16c0*/  LOP3.LUT R13, R13, 0xff, R14, 0xf8, !PT ;  /* 0x000000ff0d0d7812 */ /* 0x000fe400078ef80e */
[----:B------:R-:W-:-:S02]  /*16d0*/  LOP3.LUT R14, R15, 0xff, R16, 0xf8, !PT ;  /* 0x000000ff0f0e7812 */ /* 0x000fc400078ef810 */
[----:B------:R-:W-:Y:S02]  /*16e0*/  CS2R R16, SRZ ;  /* 0x0000000000107805 */ /* 0x000fe4000001ff00 */
[C---:B------:R-:W-:Y:S02]  /*16f0*/  ISETP.GT.U32.OR P3, PT, R35.reuse, 0xb, P3 ;  /* 0x0000000b2300780c */ /* 0x040fe40001f64470 */
[C---:B------:R-:W-:Y:S02]  /*1700*/  ISETP.GT.U32.OR P4, PT, R35.reuse, 0xb, P4 ;  /* 0x0000000b2300780c */ /* 0x040fe40002784470 */
[----:B------:R-:W-:Y:S02]  /*1710*/  ISETP.GT.U32.OR P5, PT, R35, 0xb, P5 ;  /* 0x0000000b2300780c */ /* 0x000fe40002fa4470 */
[----:B------:R-:W-:Y:S02]  /*1720*/  CS2R R34, SRZ ;  /* 0x0000000000227805 */ /* 0x000fe4000001ff00 */
[----:B------:R-:W-:-:S02]  /*1730*/  LOP3.LUT R8, R8, 0xff, R23, 0xf8, !PT ;  /* 0x000000ff08087812 */ /* 0x000fc400078ef817 */
[----:B------:R-:W-:Y:S02]  /*1740*/  CS2R R22, SRZ ;  /* 0x0000000000167805 */ /* 0x000fe4000001ff00 */
[----:B------:R-:W-:Y:S02]  /*1750*/  LOP3.LUT R9, R9, 0xff, R18, 0xf8, !PT ;  /* 0x000000ff09097812 */ /* 0x000fe400078ef812 */
[----:B------:R-:W-:Y:S02]  /*1760*/  LOP3.LUT R10, R10, 0xff, R19, 0xf8, !PT ;  /* 0x000000ff0a0a7812 */ /* 0x000fe400078ef813 */
[----:B------:R-:W-:Y:S02]  /*1770*/  CS2R R18, SRZ ;  /* 0x0000000000127805 */ /* 0x000fe4000001ff00 */
[----:B------:R-:W-:Y:S02]  /*1780*/  LOP3.LUT R11, R11, 0xff, R20, 0xf8, !PT ;  /* 0x000000ff0b0b7812 */ /* 0x000fe400078ef814 */
[----:B------:R-:W-:-:S02]  /*1790*/  CS2R R20, SRZ ;  /* 0x0000000000147805 */ /* 0x000fc4000001ff00 */
[----:B------:R-:W-:Y:S02]  /*17a0*/  LOP3.LUT R12, R12, 0xff, R25, 0xf8, !PT ;  /* 0x000000ff0c0c7812 */ /* 0x000fe400078ef819 */
[----:B------:R-:W-:Y:S02]  /*17b0*/  CS2R R24, SRZ ;  /* 0x0000000000187805 */ /* 0x000fe4000001ff00 */
[----:B------:R-:W-:Y:S02]  /*17c0*/  LOP3.LUT R15, R15, 0xff, R30, 0xf8, !PT ;  /* 0x000000ff0f0f7812 */ /* 0x000fe400078ef81e */
[----:B------:R-:W-:Y:S02]  /*17d0*/  CS2R R30, SRZ ;  /* 0x00000000001e7805 */ /* 0x000fe4000001ff00 */
[----:B0-----:R-:W-:-:S07]  /*17e0*/  @P6 LOP3.LUT R3, R3, 0x4, RZ, 0xfc, !PT ;  /* 0x0000000403036812 */ /* 0x001fce00078efcff */
.L_x_23:
[----:B------:R-:W-:Y:S01]  /*17f0*/  P2R R88, PR, RZ, 0x8 ;  /* 0x00000008ff587803 */ /* 0x000fe20000000000 */
[----:B------:R-:W-:Y:S01]  /*1800*/  BAR.SYNC.DEFER_BLOCKING 0x0 ;  /* 0x0000000000007b1d */ /* 0x000fe20000010000 */
[C---:B------:R-:W-:Y:S02]  /*1810*/  LOP3.LUT P3, RZ, R3.reuse, 0x8, RZ, 0xc0, !PT ;  /* 0x0000000803ff7812 */ /* 0x040fe4000786c0ff */
[----:B------:R-:W-:Y:S02]  /*1820*/  P2R R84, PR, RZ, 0x10 ;  /* 0x00000010ff547803 */ /* 0x000fe40000000000 */
[C---:B------:R-:W-:Y:S02]  /*1830*/  LOP3.LUT P4, RZ, R3.reuse, 0x4, RZ, 0xc0, !PT ;  /* 0x0000000403ff7812 */ /* 0x040fe4000788c0ff */
[----:B------:R-:W-:Y:S02]  /*1840*/  P2R R87, PR, RZ, 0x20 ;  /* 0x00000020ff577803 */ /* 0x000fe40000000000 */
[----:B------:R-:W-:-:S02]  /*1850*/  LOP3.LUT P5, RZ, R3, 0x2, RZ, 0xc0, !PT ;  /* 0x0000000203ff7812 */ /* 0x000fc400078ac0ff */
[----:B------:R-:W-:-:S03]  /*1860*/  LOP3.LUT P6, RZ, R3, 0x1, RZ, 0xc0, !PT ;  /* 0x0000000103ff7812 */ /* 0x000fc600078cc0ff */
[----:B------:R-:W0:Y:S01]  /*1870*/  @!P3 S2R R83, SR_TID.Z ;  /* 0x000000000053b919 */ /* 0x000e220000002300 */
[----:B------:R-:W1:Y:S03]  /*1880*/  @!P3 LDC.64 R92, c[0x0][0x388] ;  /* 0x0000e200ff5cbb82 */ /* 0x000e660000000a00 */
[----:B------:R-:W2:Y:S04]  /*1890*/  @!P4 S2R R89, SR_TID.Z ;  /* 0x000000000059c919 */ /* 0x000ea80000002300 */
[----:B------:R-:W3:Y:S01]  /*18a0*/  @!P5 S2R R85, SR_TID.Z ;  /* 0x000000000055d919 */ /* 0x000ee20000002300 */
[----:B------:R-:W4:Y:S08]  /*18b0*/  @!P4 LDC.64 R80, c[0x0][0x388] ;  /* 0x0000e200ff50cb82 */ /* 0x000f300000000a00 */
[----:B------:R-:W3:Y:S01]  /*18c0*/  @!P5 LDC.64 R94, c[0x0][0x388] ;  /* 0x0000e200ff5edb82 */ /* 0x000ee20000000a00 */
[----:B0-----:R-:W-:-:S02]  /*18d0*/  @!P3 IMAD R82, R83, 0x80, R16 ;  /* 0x000000805352b824 */ /* 0x001fc400078e0210 */
[----:B------:R-:W0:Y:S01]  /*18e0*/  @!P6 S2R R83, SR_TID.Z ;  /* 0x000000000053e919 */ /* 0x000e220000002300 */
[----:B--2---:R-:W-:Y:S01]  /*18f0*/  @!P4 LEA R90, R89, R16, 0x7 ;  /* 0x00000010595ac211 */ /* 0x004fe200078e38ff */
[----:B------:R-:W-:-:S04]  /*1900*/  @!P3 IMAD R89, R82, 0x19, R7 ;  /* 0x000000195259b824 */ /* 0x000fc800078e0207 */
[----:B------:R-:W-:Y:S02]  /*1910*/  @!P4 IMAD R91, R90, 0x19, R13 ;  /* 0x000000195a5bc824 */ /* 0x000fe400078e020d */
[----:B-1----:R-:W-:Y:S01]  /*1920*/  @!P3 IMAD.WIDE.U32 R92, R89, 0x4, R92 ;  /* 0x00000004595cb825 */ /* 0x002fe200078e005c */
[----:B------:R-:W1:Y:S03]  /*1930*/  @!P2 S2R R82, SR_TID.Z ;  /* 0x000000000052a919 */ /* 0x000e660000002300 */
[----:B----4-:R-:W-:Y:S01]  /*1940*/  @!P4 IMAD.WIDE.U32 R80, R91, 0x4, R80 ;  /* 0x000000045b50c825 */ /* 0x010fe200078e0050 */
[----:B------:R-:W2:Y:S01]  /*1950*/  @!P0 S2R R89, SR_TID.Z ;  /* 0x0000000000598919 */ /* 0x000ea20000002300 */
[----:B---3--:R-:W-:Y:S01]  /*1960*/  @!P5 LEA R91, R85, R16, 0x7 ;  /* 0x00000010555bd211 */ /* 0x008fe200078e38ff */
[----:B------:R-:W5:Y:S01]  /*1970*/  @!P3 LDG.E.CONSTANT R92, desc[UR6][R92.64] ;  /* 0x000000065c5cb981 */ /* 0x000f62000c1e9900 */
[----:B------:R-:W-:-:S03]  /*1980*/  ISETP.NE.AND P3, PT, R88, RZ, PT ;  /* 0x000000ff5800720c */ /* 0x000fc60003f65270 */
[----:B------:R3:W5:Y:S01]  /*1990*/  @!P4 LDG.E.CONSTANT R93, desc[UR6][R80.64] ;  /* 0x00000006505dc981 */ /* 0x000762000c1e9900 */
[----:B------:R-:W-:Y:S01]  /*19a0*/  ISETP.NE.AND P4, PT, R84, RZ, PT ;  /* 0x000000ff5400720c */ /* 0x000fe20003f85270 */
[----:B------:R-:W-:Y:S01]  /*19b0*/  @!P5 IMAD R91, R91, 0x19, R8 ;  /* 0x000000195b5bd824 */ /* 0x000fe200078e0208 */
[----:B------:R-:W4:Y:S01]  /*19c0*/  @!P6 LDC.64 R84, c[0x0][0x388] ;  /* 0x0000e200ff54eb82 */ /* 0x000f220000000a00 */
[----:B0-----:R-:W-:-:S06]  /*19d0*/  @!P6 IMAD R88, R83, 0x80, R16 ;  /* 0x000000805358e824 */ /* 0x001fcc00078e0210 */
[----:B------:R-:W0:Y:S01]  /*19e0*/  @!P3 S2R R163, SR_TID.Z ;  /* 0x0000000000a3b919 */ /* 0x000e220000002300 */
[----:B------:R-:W-:Y:S01]  /*19f0*/  @!P5 IMAD.WIDE.U32 R94, R91, 0x4, R94 ;  /* 0x000000045b5ed825 */ /* 0x000fe200078e005e */
[----:B------:R-:W0:Y:S03]  /*1a00*/  @!P1 S2R R83, SR_TID.Z ;  /* 0x0000000000539919 */ /* 0x000e260000002300 */
[----:B------:R-:W-:Y:S01]  /*1a10*/  @!P6 IMAD R91, R88, 0x19, R9 ;  /* 0x00000019585be824 */ /* 0x000fe200078e0209 */
[----:B---3--:R-:W3:Y:S01]  /*1a20*/  @!P0 LDC.64 R80, c[0x0][0x388] ;  /* 0x0000e200ff508b82 */ /* 0x008ee20000000a00 */
[----:B------:R-:W5:Y:S01]  /*1a30*/  @!P5 LDG.E.CONSTANT R94, desc[UR6][R94.64] ;  /* 0x000000065e5ed981 */ /* 0x000f62000c1e9900 */
[----:B------:R-:W3:Y:S01]  /*1a40*/  @!P4 S2R R141, SR_TID.Z ;  /* 0x00000000008dc919 */ /* 0x000ee20000002300 */
[----:B-1----:R-:W-:Y:S01]  /*1a50*/  @!P2 IMAD R165, R82, 0x80, R16 ;  /* 0x0000008052a5a824 */ /* 0x002fe200078e0210 */
[----:B--2---:R-:W-:Y:S01]  /*1a60*/  @!P0 LEA R89, R89, R16, 0x7 ;  /* 0x0000001059598211 */ /* 0x004fe200078e38ff */
[----:B----4-:R-:W-:-:S03]  /*1a70*/  @!P6 IMAD.WIDE.U32 R84, R91, 0x4, R84 ;  /* 0x000000045b54e825 */ /* 0x010fc600078e0054 */
[----:B------:R-:W1:Y:S01]  /*1a80*/  @!P1 LDC.64 R90, c[0x0][0x388] ;  /* 0x0000e200ff5a9b82 */ /* 0x000e620000000a00 */
[----:B------:R-:W-:Y:S01]  /*1a90*/  ISETP.NE.AND P5, PT, R87, RZ, PT ;  /* 0x000000ff5700720c */ /* 0x000fe20003fa5270 */
[----:B------:R-:W-:Y:S01]  /*1aa0*/  @!P0 IMAD R87, R89, 0x19, R10 ;  /* 0x0000001959578824 */ /* 0x000fe200078e020a */
[----:B------:R2:W5:Y:S01]  /*1ab0*/  @!P6 LDG.E.CONSTANT R95, desc[UR6][R84.64] ;  /* 0x00000006545fe981 */ /* 0x000562000c1e9900 */
[----:B0-----:R-:W-:-:S04]  /*1ac0*/  @!P1 LEA R164, R83, R16, 0x7 ;  /* 0x0000001053a49211 */ /* 0x001fc800078e38ff */
[----:B------:R-:W0:Y:S01]  /*1ad0*/  @!P2 LDC.64 R88, c[0x0][0x388] ;  /* 0x0000e200ff58ab82 */ /* 0x000e220000000a00 */
[----:B------:R-:W-:Y:S01]  /*1ae0*/  @!P3 LEA R82, R163, R16, 0x7 ;  /* 0x00000010a352b211 */ /* 0x000fe200078e38ff */
[----:B------:R-:W-:Y:S02]  /*1af0*/  @!P1 IMAD R83, R164, 0x19, R11 ;  /* 0x00000019a4539824 */ /* 0x000fe400078e020b */
[----:B------:R-:W-:Y:S02]  /*1b00*/  @!P2 IMAD R163, R165, 0x19, R12 ;  /* 0x00000019a5a3a824 */ /* 0x000fe400078e020c */
[----:B------:R-:W-:Y:S02]  /*1b10*/  @!P3 IMAD R165, R82, 0x9, R6 ;  /* 0x0000000952a5b824 */ /* 0x000fe400078e0206 */
[----:B--2---:R-:W2:Y:S01]  /*1b20*/  @!P3 LDC.64 R84, c[0x0][0x390] ;  /* 0x0000e400ff54bb82 */ /* 0x004ea20000000a00 */
[----:B-1----:R-:W-:-:S07]  /*1b30*/  @!P1 IMAD.WIDE.U32 R90, R83, 0x4, R90 ;  /* 0x00000004535a9825 */ /* 0x002fce00078e005a */
[----:B------:R-:W1:Y:S01]  /*1b40*/  @!P4 LDC.64 R82, c[0x0][0x390] ;  /* 0x0000e400ff52cb82 */ /* 0x000e620000000a00 */
[----:B---3--:R-:W-:Y:S01]  /*1b50*/  @!P4 LEA R141, R141, R16, 0x7 ;  /* 0x000000108d8dc211 */ /* 0x008fe200078e38ff */
[----:B------:R-:W3:Y:S04]  /*1b60*/  @!P5 S2R R162, SR_TID.Z ;  /* 0x0000000000a2d919 */ /* 0x000ee80000002300 */
[----:B------:R-:W-:Y:S02]  /*1b70*/  @!P4 IMAD R141, R141, 0x9, R14 ;  /* 0x000000098d8dc824 */ /* 0x000fe400078e020e */
[----:B------:R-:W-:Y:S01]  /*1b80*/  @!P0 IMAD.WIDE.U32 R80, R87, 0x4, R80 ;  /* 0x0000000457508825 */ /* 0x000fe200078e0050 */
[----:B------:R-:W-:Y:S01]  /*1b90*/  LOP3.LUT P6, RZ, R3, 0x100, RZ, 0xc0, !PT ;  /* 0x0000010003ff7812 */ /* 0x000fe200078cc0ff */
[----:B------:R-:W5:Y:S02]  /*1ba0*/  @!P1 LDG.E.CONSTANT R90, desc[UR6][R90.64] ;  /* 0x000000065a5a9981 */ /* 0x000f64000c1e9900 */
[----:B0-----:R-:W-:-:S02]  /*1bb0*/  @!P2 IMAD.WIDE.U32 R88, R163, 0x4, R88 ;  /* 0x00000004a358a825 */ /* 0x001fc400078e0058 */
[----:B------:R0:W5:Y:S02]  /*1bc0*/  @!P0 LDG.E.CONSTANT R87, desc[UR6][R80.64] ;  /* 0x0000000650578981 */ /* 0x000164000c1e9900 */
[----:B--2---:R-:W-:Y:S02]  /*1bd0*/  @!P3 IMAD.WIDE.U32 R84, R165, 0x4, R84 ;  /* 0x00000004a554b825 */ /* 0x004fe400078e0054 */
[----:B------:R-:W5:Y:S04]  /*1be0*/  @!P2 LDG.E.CONSTANT R88, desc[UR6][R88.64] ;  /* 0x000000065858a981 */ /* 0x000f68000c1e9900 */
[----:B------:R-:W5:Y:S01]  /*1bf0*/  @!P3 LDG.E.CONSTANT R84, desc[UR6][R84.64] ;  /* 0x000000065454b981 */ /* 0x000f62000c1e9900 */
[----:B-1----:R-:W-:Y:S01]  /*1c00*/  @!P4 IMAD.WIDE.U32 R82, R141, 0x4, R82 ;  /* 0x000000048d52c825 */ /* 0x002fe200078e0052 */
[----:B0-----:R-:W0:Y:S05]  /*1c10*/  @!P5 LDC.64 R80, c[0x0][0x390] ;  /* 0x0000e400ff50db82 */ /* 0x001e2a0000000a00 */
[----:B------:R-:W5:Y:S01]  /*1c20*/  @!P4 LDG.E.CONSTANT R82, desc[UR6][R82.64] ;  /* 0x000000065252c981 */ /* 0x000f62000c1e9900 */
[----:B---3--:R-:W-:-:S04]  /*1c30*/  @!P5 IMAD R162, R162, 0x80, R16 ;  /* 0x00000080a2a2d824 */ /* 0x008fc800078e0210 */
[----:B------:R-:W-:Y:S02]  /*1c40*/  @!P5 IMAD R163, R162, 0x9, R15 ;  /* 0x00000009a2a3d824 */ /* 0x000fe400078e020f */
[----:B------:R-:W1:Y:S02]  /*1c50*/  S2R R162, SR_CTAID.X ;  /* 0x0000000000a27919 */ /* 0x000e640000002500 */
[----:B0-----:R-:W-:Y:S02]  /*1c60*/  @!P5 IMAD.WIDE.U32 R80, R163, 0x4, R80 ;  /* 0x00000004a350d825 */ /* 0x001fe400078e0050 */
[----:B------:R-:W0:Y:S01]  /*1c70*/  S2R R163, SR_CTAID.Y ;  /* 0x0000000000a37919 */ /* 0x000e220000002600 */
[----:B------:R-:W-:Y:S02]  /*1c80*/  P2R R140, PR, RZ, 0x40 ;  /* 0x00000040ff8c7803 */ /* 0x000fe40000000000 */
[----:B------:R-:W-:Y:S01]  /*1c90*/  LOP3.LUT P6, RZ, R3, 0x8, RZ, 0xc0, !PT ;  /* 0x0000000803ff7812 */ /* 0x000fe200078cc0ff */
[----:B------:R2:W5:Y:S02]  /*1ca0*/  @!P5 LDG.E.CONSTANT R141, desc[UR6][R80.64] ;  /* 0x00000006508dd981 */ /* 0x000564000c1e9900 */
[----:B--2---:R-:W2:Y:S01]  /*1cb0*/  LDC.64 R80, c[0x0][0x380] ;  /* 0x0000e000ff507b82 */ /* 0x004ea20000000a00 */
[----:B0-----:R-:W-:-:S04]  /*1cc0*/  LEA R163, R163, R0, 0x2 ;  /* 0x00000000a3a37211 */ /* 0x001fc800078e10ff */
[----:B-1----:R-:W-:-:S05]  /*1cd0*/  LEA R165, R163, R162, 0x2 ;  /* 0x000000a2a3a57211 */ /* 0x002fca00078e10ff */
[----:B------:R-:W0:Y:S01]  /*1ce0*/  @!P6 S2R R0, SR_CgaCtaId ;  /* 0x000000000000e919 */ /* 0x000e220000008800 */
[----:B------:R-:W-:Y:S01]  /*1cf0*/  ISETP.NE.AND P6, PT, R140, RZ, PT ;  /* 0x000000ff8c00720c */ /* 0x000fe20003fc5270 */
[----:B------:R-:W-:-:S05]  /*1d00*/  IMAD.U32 R91, R165, 0x40, R2 ;  /* 0x00000040a55b7824 */ /* 0x000fca00078e0002 */
[----:B------:R-:W-:Y:S01]  /*1d10*/  LEA R91, R16, R91, 0x10 ;  /* 0x0000005b105b7211 */ /* 0x000fe200078e80ff */
[----:B------:R-:W-:Y:S03]  /*1d20*/  BSSY.RECONVERGENT B0, `(.L_x_10) ;  /* 0x0000014000007945 */ /* 0x000fe60003800200 */
[----:B------:R-:W-:-:S05]  /*1d30*/  IADD3 R91, PT, PT, R91, -0x202, RZ ;  /* 0xfffffdfe5b5b7810 */ /* 0x000fca0007ffe0ff */
[----:B--2---:R-:W-:Y:S01]  /*1d40*/  IMAD.WIDE R80, R91, 0x4, R80 ;  /* 0x000000045b507825 */ /* 0x004fe200078e0250 */
[----:B------:R-:W-:Y:S06]  /*1d50*/  @P6 BRA `(.L_x_11) ;  /* 0x0000000000406947 */ /* 0x000fec0003800000 */
[----:B------:R-:W1:Y:S01]  /*1d60*/  S2R R89, SR_TID.X ;  /* 0x0000000000597919 */ /* 0x000e620000002100 */
[----:B------:R-:W-:Y:S01]  /*1d70*/  IMAD.SHL.U32 R2, R162, 0x40, RZ ;  /* 0x00000040a2027824 */ /* 0x000fe200078e00ff */
[----:B------:R-:W-:-:S03]  /*1d80*/  MOV R83, RZ ;  /* 0x000000ff00537202 */ /* 0x000fc60000000f00 */
[----:B-1----:R-:W-:-:S05]  /*1d90*/  IMAD R2, R89, 0x5, R2 ;  /* 0x0000000559027824 */ /* 0x002fca00078e0202 */
[----:B------:R-:W-:-:S04]  /*1da0*/  IADD3 R2, PT, PT, R2, -0x2, RZ ;  /* 0xfffffffe02027810 */ /* 0x000fc80007ffe0ff */
[----:B------:R-:W-:-:S04]  /*1db0*/  VIADDMNMX.U32 R2, R163, 0xfffffffe, R2, !PT ;  /* 0xfffffffea3027846 */ /* 0x000fc80007800002 */
[----:B------:R-:W-:-:S13]  /*1dc0*/  ISETP.GT.U32.AND P6, PT, R2, 0xff, PT ;  /* 0x000000ff0200780c */ /* 0x000fda0003fc4070 */
[----:B------:R-:W2:Y:S01]  /*1dd0*/  @!P6 LDG.E.CONSTANT R83, desc[UR6][R80.64] ;  /* 0x000000065053e981 */ /* 0x000ea2000c1e9900 */
[----:B------:R-:W1:Y:S01]  /*1de0*/  S2UR UR5, SR_CgaCtaId ;  /* 0x00000000000579c3 */ /* 0x000e620000008800 */
[----:B------:R-:W-:Y:S01]  /*1df0*/  IMAD R2, R89, 0x5, RZ ;  /* 0x0000000559027824 */ /* 0x000fe200078e02ff */
[----:B------:R-:W-:Y:S01]  /*1e00*/  UMOV UR4, 0x400 ;  /* 0x0000040000047882 */ /* 0x000fe20000000000 */
[----:B------:R-:W3:Y:S01]  /*1e10*/  S2R R85, SR_TID.Z ;  /* 0x0000000000557919 */ /* 0x000ee20000002300 */
[----:B-1----:R-:W-:Y:S01]  /*1e20*/  ULEA UR4, UR5, UR4, 0x18 ;  /* 0x0000000405047291 */ /* 0x002fe2000f8ec0ff */
[----:B---3--:R-:W-:-:S05]  /*1e30*/  IMAD R85, R85, 0x44, R2 ;  /* 0x0000004455557824 */ /* 0x008fca00078e0202 */
[----:B------:R-:W-:-:S05]  /*1e40*/  LEA R140, R85, UR4, 0x2 ;  /* 0x00000004558c7c11 */ /* 0x000fca000f8e10ff */
[----:B--2---:R1:W-:Y:S02]  /*1e50*/  STS [R140], R83 ;  /* 0x000000538c007388 */ /* 0x0043e40000000800 */
.L_x_11:
[----:B------:R-:W-:Y:S05]  /*1e60*/  BSYNC.RECONVERGENT B0 ;  /* 0x0000000000007941 */ /* 0x000fea0003800200 */
.L_x_10:
[----:B------:R-:W-:Y:S01]  /*1e70*/  LOP3.LUT P6, RZ, R3, 0x80, RZ, 0xc0, !PT ;  /* 0x0000008003ff7812 */ /* 0x000fe200078cc0ff */
[----:B------:R-:W-:-:S12]  /*1e80*/  BSSY.RECONVERGENT B0, `(.L_x_12) ;  /* 0x000000e000007945 */ /* 0x000fd80003800200 */
[----:B------:R-:W-:Y:S05]  /*1e90*/  @P6 BRA `(.L_x_13) ;  /* 0x0000000000306947 */ /* 0x000fea0003800000 */
[----:B------:R-:W-:Y:S01]  /*1ea0*/  LOP3.LUT P6, RZ, R3, 0x400, RZ, 0xc0, !PT ;  /* 0x0000040003ff7812 */ /* 0x000fe200078cc0ff */
[----:B-1----:R-:W-:-:S12]  /*1eb0*/  IMAD.MOV.U32 R83, RZ, RZ, RZ ;  /* 0x000000ffff537224 */ /* 0x002fd800078e00ff */
[----:B------:R-:W2:Y:S01]  /*1ec0*/  @P6 LDG.E.CONSTANT R83, desc[UR6][R80.64+0x4] ;  /* 0x0000040650536981 */ /* 0x000ea2000c1e9900 */
[----:B------:R-:W1:Y:S01]  /*1ed0*/  S2UR UR5, SR_CgaCtaId ;  /* 0x00000000000579c3 */ /* 0x000e620000008800 */
[----:B------:R-:W-:Y:S01]  /*1ee0*/  UMOV UR4, 0x400 ;  /* 0x0000040000047882 */ /* 0x000fe20000000000 */
[----:B------:R-:W3:Y:S01]  /*1ef0*/  S2R R2, SR_TID.X ;  /* 0x0000000000027919 */ /* 0x000ee20000002100 */
[----:B------:R-:W4:Y:S01]  /*1f00*/  S2R R85, SR_TID.Z ;  /* 0x0000000000557919 */ /* 0x000f220000002300 */
[----:B-1----:R-:W-:Y:S01]  /*1f10*/  ULEA UR4, UR5, UR4, 0x18 ;  /* 0x0000000405047291 */ /* 0x002fe2000f8ec0ff */
[----:B---3--:R-:W-:-:S04]  /*1f20*/  IMAD R2, R2, 0x5, RZ ;  /* 0x0000000502027824 */ /* 0x008fc800078e02ff */
[----:B----4-:R-:W-:-:S05]  /*1f30*/  IMAD R85, R85, 0x44, R2 ;  /* 0x0000004455557824 */ /* 0x010fca00078e0202 */
[----:B------:R-:W-:-:S05]  /*1f40*/  LEA R140, R85, UR4, 0x2 ;  /* 0x00000004558c7c11 */ /* 0x000fca000f8e10ff */
[----:B--2---:R2:W-:Y:S02]  /*1f50*/  STS [R140+0x4], R83 ;  /* 0x000004538c007388 */ /* 0x0045e40000000800 */
.L_x_13:
[----:B------:R-:W-:Y:S05]  /*1f60*/  BSYNC.RECONVERGENT B0 ;  /* 0x0000000000007941 */ /* 0x000fea0003800200 */
.L_x_12:
[----:B------:R-:W-:Y:S01]  /*1f70*/  LOP3.LUT P6, RZ, R3, 0x40, RZ, 0xc0, !PT ;  /* 0x0000004003ff7812 */ /* 0x000fe200078cc0ff */
[----:B------:R-:W-:-:S12]  /*1f80*/  BSSY.RECONVERGENT B0, `(.L_x_14) ;  /* 0x0000011000007945 */ /* 0x000fd80003800200 */
[----:B------:R-:W-:Y:S05]  /*1f90*/  @P6 BRA `(.L_x_15) ;  /* 0x00000000003c6947 */ /* 0x000fea0003800000 */
[----:B------:R-:W3:Y:S01]  /*1fa0*/  S2R R89, SR_TID.X ;  /* 0x0000000000597919 */ /* 0x000ee20000002100 */
[----:B------:R-:W-:Y:S01]  /*1fb0*/  SHF.L.U32 R2, R162, 0x6, RZ ;  /* 0x00000006a2027819 */ /* 0x000fe200000006ff */
[----:B-12---:R-:W-:-:S04]  /*1fc0*/  HFMA2 R83, -RZ, RZ, 0, 0 ;  /* 0x00000000ff537431 */ /* 0x006fc800000001ff */
[----:B---3--:R-:W-:-:S05]  /*1fd0*/  IMAD R2, R89, 0x5, R2 ;  /* 0x0000000559027824 */ /* 0x008fca00078e0202 */
        /* <DEDUP_REMOVED lines=10> */
[----:B--2---:R3:W-:Y:S02]  /*2080*/  STS [R140+0x8], R83 ;  /* 0x000008538c007388 */ /* 0x0047e40000000800 */
.L_x_15:
[----:B------:R-:W-:Y:S05]  /*2090*/  BSYNC.RECONVERGENT B0 ;  /* 0x0000000000007941 */ /* 0x000fea0003800200 */
.L_x_14:
[----:B------:R-:W-:Y:S01]  /*20a0*/  LOP3.LUT P6, RZ, R3, 0x20, RZ, 0xc0, !PT ;  /* 0x0000002003ff7812 */ /* 0x000fe200078cc0ff */
[----:B------:R-:W-:-:S12]  /*20b0*/  BSSY.RECONVERGENT B0, `(.L_x_16) ;  /* 0x0000012000007945 */ /* 0x000fd80003800200 */
[----:B------:R-:W-:Y:S05]  /*20c0*/  @P6 BRA `(.L_x_17) ;  /* 0x0000000000406947 */ /* 0x000fea0003800000 */
[----:B------:R-:W4:Y:S01]  /*20d0*/  S2R R89, SR_TID.X ;  /* 0x0000000000597919 */ /* 0x000f220000002100 */
[----:B------:R-:W-:Y:S01]  /*20e0*/  IMAD.SHL.U32 R162, R162, 0x40, RZ ;  /* 0x00000040a2a27824 */ /* 0x000fe200078e00ff */
[----:B-123--:R-:W-:-:S03]  /*20f0*/  MOV R83, RZ ;  /* 0x000000ff00537202 */ /* 0x00efc60000000f00 */
[----:B----4-:R-:W-:-:S05]  /*2100*/  IMAD R2, R89, 0x5, R162 ;  /* 0x0000000559027824 */ /* 0x010fca00078e02a2 */
[----:B------:R-:W-:-:S04]  /*2110*/  IADD3 R2, PT, PT, R2, 0x1, RZ ;  /* 0x0000000102027810 */ /* 0x000fc80007ffe0ff */
        /* <DEDUP_REMOVED lines=11> */
.L_x_17:
[----:B------:R-:W-:Y:S05]  /*21d0*/  BSYNC.RECONVERGENT B0 ;  /* 0x0000000000007941 */ /* 0x000fea0003800200 */
.L_x_16:
[----:B------:R-:W-:Y:S01]  /*21e0*/  LOP3.LUT P6, RZ, R3, 0x10, RZ, 0xc0, !PT ;  /* 0x0000001003ff7812 */ /* 0x000fe200078cc0ff */
[----:B------:R-:W-:-:S12]  /*21f0*/  BSSY.RECONVERGENT B0, `(.L_x_18) ;  /* 0x000000e000007945 */ /* 0x000fd80003800200 */
[----:B------:R-:W-:Y:S05]  /*2200*/  @P6 BRA `(.L_x_19) ;  /* 0x0000000000306947 */ /* 0x000fea0003800000 */
[----:B------:R-:W-:Y:S01]  /*2210*/  LOP3.LUT P6, RZ, R3, 0x200, RZ, 0xc0, !PT ;  /* 0x0000020003ff7812 */ /* 0x000fe200078cc0ff */
[----:B-1234-:R-:W-:-:S12]  /*2220*/  IMAD.MOV.U32 R83, RZ, RZ, RZ ;  /* 0x000000ffff537224 */ /* 0x01efd800078e00ff */
        /* <DEDUP_REMOVED lines=10> */
.L_x_19:
[----:B------:R-:W-:Y:S05]  /*22d0*/  BSYNC.RECONVERGENT B0 ;  /* 0x0000000000007941 */ /* 0x000fea0003800200 */
.L_x_18:
[----:B------:R-:W-:Y:S02]  /*22e0*/  P2R R85, PR, RZ, 0x10 ;  /* 0x00000010ff557803 */ /* 0x000fe40000000000 */
[C---:B------:R-:W-:Y:S02]  /*22f0*/  LOP3.LUT P4, RZ, R3.reuse, 0x4, RZ, 0xc0, !PT ;  /* 0x0000000403ff7812 */ /* 0x040fe4000788c0ff */
[----:B------:R-:W-:Y:S02]  /*2300*/  P2R R80, PR, RZ, 0x8 ;  /* 0x00000008ff507803 */ /* 0x000fe40000000000 */
[C---:B------:R-:W-:Y:S02]  /*2310*/  LOP3.LUT P3, RZ, R3.reuse, 0x8, RZ, 0xc0, !PT ;  /* 0x0000000803ff7812 */ /* 0x040fe4000786c0ff */
[----:B------:R-:W-:Y:S02]  /*2320*/  P2R R89, PR, RZ, 0x20 ;  /* 0x00000020ff597803 */ /* 0x000fe40000000000 */
[----:B------:R-:W-:-:S02]  /*2330*/  LOP3.LUT P5, RZ, R3, 0x2, RZ, 0xc0, !PT ;  /* 0x0000000203ff7812 */ /* 0x000fc400078ac0ff */
[----:B------:R-:W-:-:S03]  /*2340*/  LOP3.LUT P6, RZ, R3, 0x1, RZ, 0xc0, !PT ;  /* 0x0000000103ff7812 */ /* 0x000fc600078cc0ff */
[----:B------:R-:W1:Y:S04]  /*2350*/  @!P4 S2R R91, SR_CgaCtaId ;  /* 0x00000000005bc919 */ /* 0x000e680000008800 */
[----:B------:R-:W-:-:S04]  /*2360*/  @!P3 MOV R81, 0x400 ;  /* 0x000004000051b802 */ /* 0x000fc80000000f00 */
[----:B------:R-:W-:-:S04]  /*2370*/  @!P3 IADD3 R81, PT, PT, R81, 0x880, RZ ;  /* 0x000008805151b810 */ /* 0x000fc80007ffe0ff */
[----:B0-----:R-:W-:Y:S02]  /*2380*/  @!P3 LEA R81, R0, R81, 0x18 ;  /* 0x000000510051b211 */ /* 0x001fe400078ec0ff */
[----:B------:R-:W0:Y:S02]  /*2390*/  @!P5 S2R R0, SR_CgaCtaId ;  /* 0x000000000000d919 */ /* 0x000e240000008800 */
[----:B-1234-:R-:W-:Y:S02]  /*23a0*/  @!P3 LEA R83, R4, R81, 0x2 ;  /* 0x000000510453b211 */ /* 0x01efe400078e10ff */
[----:B------:R-:W1:Y:S03]  /*23b0*/  @!P6 S2R R81, SR_CgaCtaId ;  /* 0x000000000051e919 */ /* 0x000e660000008800 */
[----:B-----5:R2:W-:Y:S01]  /*23c0*/  @!P3 STS [R83], R92 ;  /* 0x0000005c5300b388 */ /* 0x0205e20000000800 */
[----:B------:R-:W-:-:S02]  /*23d0*/  ISETP.NE.AND P3, PT, R80, RZ, PT ;  /* 0x000000ff5000720c */ /* 0x000fc40003f65270 */
[----:B------:R-:W-:-:S05]  /*23e0*/  @!P4 MOV R80, 0x400 ;  /* 0x000004000050c802 */ /* 0x000fca0000000f00 */
[----:B------:R-:W-:Y:S01]  /*23f0*/  @!P4 VIADD R80, R80, 0x880 ;  /* 0x000008805050c836 */ /* 0x000fe20000000000 */
[----:B--2---:R-:W2:Y:S04]  /*2400*/  @!P1 S2R R92, SR_CgaCtaId ;  /* 0x00000000005c9919 */ /* 0x004ea80000008800 */
[----:B------:R-:W-:Y:S02]  /*2410*/  @!P4 LEA R91, R91, R80, 0x18 ;  /* 0x000000505b5bc211 */ /* 0x000fe400078ec0ff */
[----:B------:R-:W-:Y:S02]  /*2420*/  @!P5 MOV R80, 0x400 ;  /* 0x000004000050d802 */ /* 0x000fe40000000f00 */
[----:B------:R-:W-:Y:S02]  /*2430*/  @!P4 LEA R140, R4, R91, 0x2 ;  /* 0x0000005b048cc211 */ /* 0x000fe400078e10ff */
[----:B------:R-:W-:-:S02]  /*2440*/  @!P5 IADD3 R163, PT, PT, R80, 0x880, RZ ;  /* 0x0000088050a3d810 */ /* 0x000fc40007ffe0ff */
[----:B------:R-:W3:Y:S02]  /*2450*/  @!P0 S2R R80, SR_CgaCtaId ;  /* 0x0000000000508919 */ /* 0x000ee40000008800 */
[----:B0-----:R-:W-:Y:S01]  /*2460*/  @!P5 LEA R163, R0, R163, 0x18 ;  /* 0x000000a300a3d211 */ /* 0x001fe200078ec0ff */
[----:B------:R-:W-:Y:S01]  /*2470*/  @!P4 STS [R140+0x4], R93 ;  /* 0x0000045d8c00c388 */ /* 0x000fe20000000800 */
[----:B------:R-:W-:Y:S02]  /*2480*/  @!P6 MOV R0, 0x400 ;  /* 0x000004000000e802 */ /* 0x000fe40000000f00 */
[----:B------:R-:W-:Y:S01]  /*2490*/  ISETP.NE.AND P4, PT, R85, RZ, PT ;  /* 0x000000ff5500720c */ /* 0x000fe20003f85270 */
[----:B------:R-:W-:Y:S01]  /*24a0*/  @!P5 IMAD R163, R4, 0x4, R163 ;  /* 0x0000000404a3d824 */ /* 0x000fe200078e02a3 */
[----:B------:R-:W-:Y:S01]  /*24b0*/  @!P6 IADD3 R0, PT, PT, R0, 0x880, RZ ;  /* 0x000008800000e810 */ /* 0x000fe20007ffe0ff */
[----:B------:R-:W0:Y:S03]  /*24c0*/  @!P3 S2R R85, SR_CgaCtaId ;  /* 0x000000000055b919 */ /* 0x000e260000008800 */
[----:B-1----:R-:W-:Y:S01]  /*24d0*/  @!P6 LEA R81, R81, R0, 0x18 ;  /* 0x000000005151e211 */ /* 0x002fe200078ec0ff */
[----:B------:R-:W-:Y:S01]  /*24e0*/  @!P5 STS [R163+0x8], R94 ;  /* 0x0000085ea300d388 */ /* 0x000fe20000000800 */
[----:B------:R-:W-:-:S02]  /*24f0*/  @!P0 MOV R0, 0x400 ;  /* 0x0000040000008802 */ /* 0x000fc40000000f00 */
[----:B------:R-:W-:Y:S02]  /*2500*/  ISETP.NE.AND P5, PT, R89, RZ, PT ;  /* 0x000000ff5900720c */ /* 0x000fe40003fa5270 */
[----:B------:R-:W-:Y:S01]  /*2510*/  @!P0 IADD3 R83, PT, PT, R0, 0x880, RZ ;  /* 0x0000088000538810 */ /* 0x000fe20007ffe0ff */
[----:B------:R-:W-:Y:S01]  /*2520*/  @!P6 IMAD R0, R4, 0x4, R81 ;  /* 0x000000040400e824 */ /* 0x000fe200078e0251 */
[----:B------:R-:W-:Y:S01]  /*2530*/  @!P1 MOV R81, 0x400 ;  /* 0x0000040000519802 */ /* 0x000fe20000000f00 */
[----:B------:R-:W1:Y:S03]  /*2540*/  @!P4 S2R R89, SR_CgaCtaId ;  /* 0x000000000059c919 */ /* 0x000e660000008800 */
[----:B------:R-:W-:Y:S01]  /*2550*/  @!P1 IADD3 R81, PT, PT, R81, 0x880, RZ ;  /* 0x0000088051519810 */ /* 0x000fe20007ffe0ff */
[----:B------:R4:W-:Y:S03]  /*2560*/  @!P6 STS [R0+0xc], R95 ;  /* 0x00000c5f0000e388 */ /* 0x0009e60000000800 */
[----:B--2---:R-:W-:-:S02]  /*2570*/  @!P1 LEA R81, R92, R81, 0x18 ;  /* 0x000000515c519211 */ /* 0x004fc400078ec0ff */
[----:B------:R-:W2:Y:S01]  /*2580*/  @!P5 S2R R92, SR_CgaCtaId ;  /* 0x00000000005cd919 */ /* 0x000ea20000008800 */
[----:B---3--:R-:W-:Y:S02]  /*2590*/  @!P0 LEA R83, R80, R83, 0x18 ;  /* 0x0000005350538211 */ /* 0x008fe400078ec0ff */
[C---:B------:R-:W-:Y:S02]  /*25a0*/  @!P1 IMAD R81, R4.reuse, 0x4, R81 ;  /* 0x0000000404519824 */ /* 0x040fe400078e0251 */
[----:B------:R-:W-:Y:S02]  /*25b0*/  @!P0 LEA R80, R4, R83, 0x2 ;  /* 0x0000005304508211 */ /* 0x000fe400078e10ff */
[----:B------:R-:W3:Y:S01]  /*25c0*/  @!P2 S2R R83, SR_CgaCtaId ;  /* 0x000000000053a919 */ /* 0x000ee20000008800 */
[----:B----4-:R-:W-:Y:S02]  /*25d0*/  @!P2 MOV R0, 0x400 ;  /* 0x000004000000a802 */ /* 0x010fe40000000f00 */
[----:B------:R4:W-:Y:S02]  /*25e0*/  @!P0 STS [R80+0x10], R87 ;  /* 0x0000105750008388 */ /* 0x0009e40000000800 */
[----:B------:R-:W-:-:S02]  /*25f0*/  @!P2 IADD3 R0, PT, PT, R0, 0x880, RZ ;  /* 0x000008800000a810 */ /* 0x000fc40007ffe0ff */
[----:B------:R0:W-:Y:S01]  /*2600*/  @!P1 STS [R81+0x14], R90 ;  /* 0x0000145a51009388 */ /* 0x0001e20000000800 */
[----:B----4-:R-:W-:Y:S02]  /*2610*/  @!P4 MOV R80, 0x400 ;  /* 0x000004000050c802 */ /* 0x010fe40000000f00 */
[----:B------:R-:W-:-:S03]  /*2620*/  @!P5 MOV R87, 0x400 ;  /* 0x000004000057d802 */ /* 0x000fc60000000f00 */
[----:B------:R-:W-:Y:S01]  /*2630*/  @!P4 VIADD R80, R80, 0x1500 ;  /* 0x000015005050c836 */ /* 0x000fe20000000000 */
[----:B------:R-:W-:-:S04]  /*2640*/  @!P5 IADD3 R87, PT, PT, R87, 0x1500, RZ ;  /* 0x000015005757d810 */ /* 0x000fc80007ffe0ff */
[----:B-1----:R-:W-:Y:S02]  /*2650*/  @!P4 LEA R80, R89, R80, 0x18 ;  /* 0x000000505950c211 */ /* 0x002fe400078ec0ff */
[----:B--2---:R-:W-:-:S04]  /*2660*/  @!P5 LEA R92, R92, R87, 0x18 ;  /* 0x000000575c5cd211 */ /* 0x004fc800078ec0ff */
[----:B------:R-:W-:Y:S02]  /*2670*/  @!P5 LEA R92, R5, R92, 0x2 ;  /* 0x0000005c055cd211 */ /* 0x000fe400078e10ff */
[----:B---3--:R-:W-:Y:S02]  /*2680*/  @!P2 LEA R83, R83, R0, 0x18 ;  /* 0x000000005353a211 */ /* 0x008fe400078ec0ff */
[----:B------:R-:W-:Y:S02]  /*2690*/  @!P3 MOV R0, 0x400 ;  /* 0x000004000000b802 */ /* 0x000fe40000000f00 */
[----:B------:R-:W-:Y:S02]  /*26a0*/  @!P2 LEA R83, R4, R83, 0x2 ;  /* 0x000000530453a211 */ /* 0x000fe400078e10ff */
[----:B------:R-:W-:-:S03]  /*26b0*/  @!P3 IADD3 R0, PT, PT, R0, 0x1500, RZ ;  /* 0x000015000000b810 */ /* 0x000fc60007ffe0ff */
[----:B------:R1:W-:Y:S01]  /*26c0*/  @!P2 STS [R83+0x18], R88 ;  /* 0x000018585300a388 */ /* 0x0003e20000000800 */
[----:B0-----:R-:W-:Y:S02]  /*26d0*/  @!P3 LEA R0, R85, R0, 0x18 ;  /* 0x000000005500b211 */ /* 0x001fe400078ec0ff */
[C---:B------:R-:W-:Y:S01]  /*26e0*/  @!P4 LEA R85, R5.reuse, R80, 0x2 ;  /* 0x000000500555c211 */ /* 0x040fe200078e10ff */
[----:B------:R-:W-:Y:S02]  /*26f0*/  IMAD.MOV.U32 R80, RZ, RZ, RZ ;  /* 0x000000ffff507224 */ /* 0x000fe400078e00ff */
[----:B------:R-:W-:-:S05]  /*2700*/  @!P3 IMAD R81, R5, 0x4, R0 ;  /* 0x000000040551b824 */ /* 0x000fca00078e0200 */
[----:B------:R1:W-:Y:S04]  /*2710*/  @!P3 STS [R81], R84 ;  /* 0x000000545100b388 */ /* 0x0003e80000000800 */
[----:B------:R1:W-:Y:S04]  /*2720*/  @!P4 STS [R85+0x4], R82 ;  /* 0x000004525500c388 */ /* 0x0003e80000000800 */
[----:B------:R1:W-:Y:S01]  /*2730*/  @!P5 STS [R92+0x8], R141 ;  /* 0x0000088d5c00d388 */ /* 0x0003e20000000800 */
[----:B------:R-:W-:Y:S06]  /*2740*/  BAR.SYNC.DEFER_BLOCKING 0x0 ;  /* 0x0000000000007b1d */ /* 0x000fec0000010000 */
.L_x_21:
[----:B------:R-:W0:Y:S01]  /*2750*/  S2R R87, SR_CgaCtaId ;  /* 0x0000000000577919 */ /* 0x000e220000008800 */
[----:B-1----:R-:W-:Y:S01]  /*2760*/  MOV R82, 0x400 ;  /* 0x0000040000527802 */ /* 0x002fe20000000f00 */
[----:B------:R-:W-:Y:S01]  /*2770*/  UMOV UR4, 0x640 ;  /* 0x0000064000047882 */ /* 0x000fe20000000000 */
[----:B------:R-:W1:Y:S02]  /*2780*/  S2R R0, SR_TID.Z ;  /* 0x0000000000007919 */ /* 0x000e640000002300 */
[----:B------:R-:W-:Y:S01]  /*2790*/  IADD3 R84, PT, PT, R82, 0x880, RZ ;  /* 0x0000088052547810 */ /* 0x000fe20007ffe0ff */
[----:B------:R-:W2:Y:S03]  /*27a0*/  S2R R89, SR_TID.X ;  /* 0x0000000000597919 */ /* 0x000ea60000002100 */
[C---:B0-----:R-:W-:Y:S02]  /*27b0*/  LEA R81, R87.reuse, R84, 0x18 ;  /* 0x0000005457517211 */ /* 0x041fe400078ec0ff */
[----:B------:R-:W-:-:S03]  /*27c0*/  LEA R90, R87, R82, 0x18 ;  /* 0x00000052575a7211 */ /* 0x000fc600078ec0ff */
[----:B-1----:R-:W-:Y:S01]  /*27d0*/  IMAD R81, R0, 0x64, R81 ;  /* 0x0000006400517824 */ /* 0x002fe200078e0251 */
[----:B--2---:R-:W-:-:S03]  /*27e0*/  LEA R85, R89, R90, 0x3 ;  /* 0x0000005a59557211 */ /* 0x004fc600078e18ff */
[C---:B------:R-:W-:Y:S02]  /*27f0*/  IMAD R83, R80.reuse, 0x14, R81 ;  /* 0x0000001450537824 */ /* 0x040fe400078e0251 */
[----:B------:R-:W-:Y:S02]  /*2800*/  IMAD R81, R80, 0x110, R85 ;  /* 0x0000011050517824 */ /* 0x000fe400078e0255 */
[----:B------:R-:W-:-:S07]  /*2810*/  VIADD R83, R83, 0x640 ;  /* 0x0000064053537836 */ /* 0x000fce0000000000 */
.L_x_20:
[----:B------:R-:W-:Y:S04]  /*2820*/  LDS R93, [R81+UR4+-0x640] ;  /* 0xfff9c004515d7984 */ /* 0x000fe80008000800 */
[----:B------:R-:W0:Y:S04]  /*2830*/  LDS R91, [R83+-0x640] ;  /* 0xfff9c000535b7984 */ /* 0x000e280000000800 */
[----:B------:R-:W1:Y:S04]  /*2840*/  LDS R88, [R83+-0x320] ;  /* 0xfffce00053587984 */ /* 0x000e680000000800 */
[----:B------:R-:W2:Y:S04]  /*2850*/  LDS R85, [R83] ;  /* 0x0000000053557984 */ /* 0x000ea80000000800 */
[----:B------:R3:W4:Y:S04]  /*2860*/  LDS R84, [R83+0x320] ;  /* 0x0003200053547984 */ /* 0x0007280000000800 */
[----:B------:R-:W5:Y:S04]  /*2870*/  LDS R95, [R81+UR4+-0x420] ;  /* 0xfffbe004515f7984 */ /* 0x000f680008000800 */
[----:B------:R-:W5:Y:S01]  /*2880*/  LDS R92, [R81+UR4+-0x63c] ;  /* 0xfff9c404515c7984 */ /* 0x000f620008000800 */
[----:B---3--:R-:W-:-:S03]  /*2890*/  IADD3 R83, PT, PT, R83, 0x4, RZ ;  /* 0x0000000453537810 */ /* 0x008fc60007ffe0ff */
[----:B------:R-:W3:Y:S04]  /*28a0*/  LDS R94, [R81+UR4+-0x41c] ;  /* 0xfffbe404515e7984 */ /* 0x000ee80008000800 */
[----:B------:R-:W3:Y:S04]  /*28b0*/  LDS R140, [R81+UR4+-0x5bc] ;  /* 0xfffa4404518c7984 */ /* 0x000ee80008000800 */
[----:B------:R-:W3:Y:S04]  /*28c0*/  LDS R162, [R81+UR4+-0x39c] ;  /* 0xfffc640451a27984 */ /* 0x000ee80008000800 */
[----:B------:R-:W3:Y:S01]  /*28d0*/  LDS R141, [R81+UR4+-0x5c0] ;  /* 0xfffa4004518d7984 */ /* 0x000ee20008000800 */
[----:B0-----:R-:W-:-:S03]  /*28e0*/  FFMA R86, R93, R91, R86 ;  /* 0x0000005b5d567223 */ /* 0x001fc60000000056 */
[----:B------:R-:W0:Y:S01]  /*28f0*/  LDS R163, [R81+UR4+-0x3a0] ;  /* 0xfffc600451a37984 */ /* 0x000e220008000800 */
[C---:B-1----:R-:W-:Y:S01]  /*2900*/  FFMA R64, R93.reuse, R88, R64 ;  /* 0x000000585d407223 */ /* 0x042fe20000000040 */
[C---:B--2---:R-:W-:Y:S01]  /*2910*/  FFMA R48, R93.reuse, R85, R48 ;  /* 0x000000555d307223 */ /* 0x044fe20000000030 */
[----:B----4-:R-:W-:Y:S02]  /*2920*/  FFMA R32, R93, R84, R32 ;  /* 0x000000545d207223 */ /* 0x010fe40000000020 */
[----:B------:R-:W1:Y:S01]  /*2930*/  LDS R93, [R81+UR4+-0x530] ;  /* 0xfffad004515d7984 */ /* 0x000e620008000800 */
[C---:B-----5:R-:W-:Y:S01]  /*2940*/  FFMA R72, R95.reuse, R91, R72 ;  /* 0x0000005b5f487223 */ /* 0x060fe20000000048 */
[C---:B------:R-:W-:Y:S01]  /*2950*/  FFMA R56, R95.reuse, R88, R56 ;  /* 0x000000585f387223 */ /* 0x040fe20000000038 */
[C---:B------:R-:W-:Y:S01]  /*2960*/  FFMA R40, R95.reuse, R85, R40 ;  /* 0x000000555f287223 */ /* 0x040fe20000000028 */
[----:B------:R-:W-:Y:S01]  /*2970*/  FFMA R24, R95, R84, R24 ;  /* 0x000000545f187223 */ /* 0x000fe20000000018 */
[C---:B------:R-:W-:Y:S01]  /*2980*/  FFMA R79, R92.reuse, R91, R79 ;  /* 0x0000005b5c4f7223 */ /* 0x040fe2000000004f */
[----:B------:R-:W2:Y:S01]  /*2990*/  LDS R95, [R81+UR4+-0x310] ;  /* 0xfffcf004515f7984 */ /* 0x000ea20008000800 */
[C---:B------:R-:W-:Y:S01]  /*29a0*/  FFMA R63, R92.reuse, R88, R63 ;  /* 0x000000585c3f7223 */ /* 0x040fe2000000003f */
[C---:B------:R-:W-:Y:S01]  /*29b0*/  FFMA R47, R92.reuse, R85, R47 ;  /* 0x000000555c2f7223 */ /* 0x040fe2000000002f */
[----:B------:R-:W-:Y:S01]  /*29c0*/  FFMA R31, R92, R84, R31 ;  /* 0x000000545c1f7223 */ /* 0x000fe2000000001f */
[C---:B---3--:R-:W-:Y:S01]  /*29d0*/  FFMA R71, R94.reuse, R91, R71 ;  /* 0x0000005b5e477223 */ /* 0x048fe20000000047 */
[C---:B------:R-:W-:Y:S01]  /*29e0*/  FFMA R55, R94.reuse, R88, R55 ;  /* 0x000000585e377223 */ /* 0x040fe20000000037 */
        /* <DEDUP_REMOVED lines=8> */
[C---:B------:R-:W-:Y:S01]  /*2a70*/  FFMA R35, R162.reuse, R85, R35 ;  /* 0x00000055a2237223 */ /* 0x040fe20000000023 */
[----:B------:R-:W-:Y:S01]  /*2a80*/  FFMA R19, R162, R84, R19 ;  /* 0x00000054a2137223 */ /* 0x000fe20000000013 */
[----:B------:R-:W3:Y:S01]  /*2a90*/  LDS R92, [R81+UR4+-0x52c] ;  /* 0xfffad404515c7984 */ /* 0x000ee20008000800 */
[C---:B------:R-:W-:Y:S01]  /*2aa0*/  FFMA R76, R141.reuse, R91, R76 ;  /* 0x0000005b8d4c7223 */ /* 0x040fe2000000004c */
[C---:B------:R-:W-:Y:S01]  /*2ab0*/  FFMA R60, R141.reuse, R88, R60 ;  /* 0x000000588d3c7223 */ /* 0x040fe2000000003c */
[C---:B------:R-:W-:Y:S01]  /*2ac0*/  FFMA R44, R141.reuse, R85, R44 ;  /* 0x000000558d2c7223 */ /* 0x040fe2000000002c */
[----:B------:R-:W4:Y:S01]  /*2ad0*/  LDS R94, [R81+UR4+-0x30c] ;  /* 0xfffcf404515e7984 */ /* 0x000f220008000800 */
[----:B------:R-:W-:Y:S01]  /*2ae0*/  FFMA R28, R141, R84, R28 ;  /* 0x000000548d1c7223 */ /* 0x000fe2000000001c */
[C---:B0-----:R-:W-:Y:S01]  /*2af0*/  FFMA R68, R163.reuse, R91, R68 ;  /* 0x0000005ba3447223 */ /* 0x041fe20000000044 */
[C---:B------:R-:W-:Y:S01]  /*2b00*/  FFMA R52, R163.reuse, R88, R52 ;  /* 0x00000058a3347223 */ /* 0x040fe20000000034 */
[----:B------:R-:W0:Y:S01]  /*2b10*/  LDS R140, [R81+UR4+-0x4ac] ;  /* 0xfffb5404518c7984 */ /* 0x000e220008000800 */
[C---:B------:R-:W-:Y:S01]  /*2b20*/  FFMA R36, R163.reuse, R85, R36 ;  /* 0x00000055a3247223 */ /* 0x040fe20000000024 */
[----:B------:R-:W-:-:S02]  /*2b30*/  FFMA R20, R163, R84, R20 ;  /* 0x00000054a3147223 */ /* 0x000fc40000000014 */
[----:B------:R-:W5:Y:S01]  /*2b40*/  LDS R162, [R81+UR4+-0x28c] ;  /* 0xfffd740451a27984 */ /* 0x000f620008000800 */
[C---:B-1----:R-:W-:Y:S01]  /*2b50*/  FFMA R78, R93.reuse, R91, R78 ;  /* 0x0000005b5d4e7223 */ /* 0x042fe2000000004e */
[C---:B------:R-:W-:Y:S01]  /*2b60*/  FFMA R62, R93.reuse, R88, R62 ;  /* 0x000000585d3e7223 */ /* 0x040fe2000000003e */
[C---:B------:R-:W-:Y:S01]  /*2b70*/  FFMA R46, R93.reuse, R85, R46 ;  /* 0x000000555d2e7223 */ /* 0x040fe2000000002e */
[----:B------:R-:W-:Y:S02]  /*2b80*/  FFMA R30, R93, R84, R30 ;  /* 0x000000545d1e7223 */ /* 0x000fe4000000001e */
[----:B------:R-:W1:Y:S01]  /*2b90*/  LDS R93, [R81+UR4+-0x4b0] ;  /* 0xfffb5004515d7984 */ /* 0x000e620008000800 */
[C---:B--2---:R-:W-:Y:S01]  /*2ba0*/  FFMA R70, R95.reuse, R91, R70 ;  /* 0x0000005b5f467223 */ /* 0x044fe20000000046 */
[C---:B------:R-:W-:Y:S01]  /*2bb0*/  FFMA R54, R95.reuse, R88, R54 ;  /* 0x000000585f367223 */ /* 0x040fe20000000036 */
[C---:B------:R-:W-:Y:S01]  /*2bc0*/  FFMA R38, R95.reuse, R85, R38 ;  /* 0x000000555f267223 */ /* 0x040fe20000000026 */
[----:B------:R-:W-:-:S02]  /*2bd0*/  FFMA R22, R95, R84, R22 ;  /* 0x000000545f167223 */ /* 0x000fc40000000016 */
[----:B------:R-:W2:Y:S01]  /*2be0*/  LDS R95, [R81+UR4+-0x290] ;  /* 0xfffd7004515f7984 */ /* 0x000ea20008000800 */
[----:B------:R-:W-:-:S04]  /*2bf0*/  UIADD3 UR4, UPT, UPT, UR4, 0x4, URZ ;  /* 0x0000000404047890 */ /* 0x000fc8000fffe0ff */
[----:B------:R-:W-:Y:S01]  /*2c00*/  UISETP.NE.AND UP0, UPT, UR4, 0x654, UPT ;  /* 0x000006540400788c */ /* 0x000fe2000bf05270 */
[C---:B---3--:R-:W-:Y:S01]  /*2c10*/  FFMA R77, R92.reuse, R91, R77 ;  /* 0x0000005b5c4d7223 */ /* 0x048fe2000000004d */
[C---:B------:R-:W-:Y:S01]  /*2c20*/  FFMA R61, R92.reuse, R88, R61 ;  /* 0x000000585c3d7223 */ /* 0x040fe2000000003d */
[C---:B------:R-:W-:Y:S01]  /*2c30*/  FFMA R45, R92.reuse, R85, R45 ;  /* 0x000000555c2d7223 */ /* 0x040fe2000000002d */
[----:B------:R-:W-:Y:S01]  /*2c40*/  FFMA R29, R92, R84, R29 ;  /* 0x000000545c1d7223 */ /* 0x000fe2000000001d */
[C---:B----4-:R-:W-:Y:S01]  /*2c50*/  FFMA R69, R94.reuse, R91, R69 ;  /* 0x0000005b5e457223 */ /* 0x050fe20000000045 */
[C---:B------:R-:W-:Y:S01]  /*2c60*/  FFMA R53, R94.reuse, R88, R53 ;  /* 0x000000585e357223 */ /* 0x040fe20000000035 */
[C---:B------:R-:W-:Y:S01]  /*2c70*/  FFMA R37, R94.reuse, R85, R37 ;  /* 0x000000555e257223 */ /* 0x040fe20000000025 */
[----:B------:R-:W-:Y:S01]  /*2c80*/  FFMA R21, R94, R84, R21 ;  /* 0x000000545e157223 */ /* 0x000fe20000000015 */
[C---:B0-----:R-:W-:Y:S01]  /*2c90*/  FFMA R73, R140.reuse, R91, R73 ;  /* 0x0000005b8c497223 */ /* 0x041fe20000000049 */
[C---:B------:R-:W-:Y:S01]  /*2ca0*/  FFMA R57, R140.reuse, R88, R57 ;  /* 0x000000588c397223 */ /* 0x040fe20000000039 */
[C---:B------:R-:W-:Y:S01]  /*2cb0*/  FFMA R41, R140.reuse, R85, R41 ;  /* 0x000000558c297223 */ /* 0x040fe20000000029 */
[----:B------:R-:W-:Y:S01]  /*2cc0*/  FFMA R25, R140, R84, R25 ;  /* 0x000000548c197223 */ /* 0x000fe20000000019 */
[C---:B-----5:R-:W-:Y:S01]  /*2cd0*/  FFMA R65, R162.reuse, R91, R65 ;  /* 0x0000005ba2417223 */ /* 0x060fe20000000041 */
[C---:B------:R-:W-:Y:S01]  /*2ce0*/  FFMA R49, R162.reuse, R88, R49 ;  /* 0x00000058a2317223 */ /* 0x040fe20000000031 */
[C---:B------:R-:W-:Y:S01]  /*2cf0*/  FFMA R33, R162.reuse, R85, R33 ;  /* 0x00000055a2217223 */ /* 0x040fe20000000021 */
[----:B------:R-:W-:Y:S01]  /*2d00*/  FFMA R17, R162, R84, R17 ;  /* 0x00000054a2117223 */ /* 0x000fe20000000011 */
[C---:B-1----:R-:W-:Y:S01]  /*2d10*/  FFMA R74, R93.reuse, R91, R74 ;  /* 0x0000005b5d4a7223 */ /* 0x042fe2000000004a */
[C---:B------:R-:W-:Y:S01]  /*2d20*/  FFMA R58, R93.reuse, R88, R58 ;  /* 0x000000585d3a7223 */ /* 0x040fe2000000003a */
[C---:B------:R-:W-:Y:S01]  /*2d30*/  FFMA R42, R93.reuse, R85, R42 ;  /* 0x000000555d2a7223 */ /* 0x040fe2000000002a */
[----:B------:R-:W-:Y:S01]  /*2d40*/  FFMA R26, R93, R84, R26 ;  /* 0x000000545d1a7223 */ /* 0x000fe2000000001a */
[C---:B--2---:R-:W-:Y:S01]  /*2d50*/  FFMA R66, R95.reuse, R91, R66 ;  /* 0x0000005b5f427223 */ /* 0x044fe20000000042 */
[C---:B------:R-:W-:Y:S01]  /*2d60*/  FFMA R50, R95.reuse, R88, R50 ;  /* 0x000000585f327223 */ /* 0x040fe20000000032 */
[C---:B------:R-:W-:Y:S01]  /*2d70*/  FFMA R34, R95.reuse, R85, R34 ;  /* 0x000000555f227223 */ /* 0x040fe20000000022 */
[----:B------:R-:W-:Y:S01]  /*2d80*/  FFMA R18, R95, R84, R18 ;  /* 0x000000545f127223 */ /* 0x000fe20000000012 */
[----:B------:R-:W-:Y:S06]  /*2d90*/  BRA.U UP0, `(.L_x_20) ;  /* 0xfffffff900a07547 */ /* 0x000fec000b83ffff */
[----:B------:R-:W-:-:S04]  /*2da0*/  IADD3 R80, PT, PT, R80, 0x1, RZ ;  /* 0x0000000150507810 */ /* 0x000fc80007ffe0ff */
[----:B------:R-:W-:-:S13]  /*2db0*/  ISETP.NE.AND P6, PT, R80, 0x5, PT ;  /* 0x000000055000780c */ /* 0x000fda0003fc5270 */
[----:B------:R-:W-:Y:S05]  /*2dc0*/  @P6 BRA `(.L_x_21) ;  /* 0xfffffff800606947 */ /* 0x000fea000383ffff */
[----:B------:R-:W-:Y:S02]  /*2dd0*/  VIADD R82, R82, 0x1500 ;  /* 0x0000150052527836 */ /* 0x000fe40000000000 */
[----:B------:R-:W-:-:S03]  /*2de0*/  HFMA2 R88, -RZ, RZ, 0, 0 ;  /* 0x00000000ff587431 */ /* 0x000fc600000001ff */
[----:B------:R-:W-:-:S07]  /*2df0*/  LEA R87, R87, R82, 0x18 ;  /* 0x0000005257577211 */ /* 0x000fce00078ec0ff */
.L_x_22:
[----:B------:R-:W-:Y:S02]  /*2e00*/  IMAD R95, R88, 0x22, R89 ;  /* 0x00000022585f7824 */ /* 0x000fe400078e0259 */
[----:B------:R-:W-:Y:S01]  /*2e10*/  IMAD R140, R0, 0x3, R88 ;  /* 0x00000003008c7824 */ /* 0x000fe200078e0258 */
[----:B------:R-:W-:Y:S02]  /*2e20*/  IADD3 R88, PT, PT, R88, 0x1, RZ ;  /* 0x0000000158587810 */ /* 0x000fe40007ffe0ff */
[----:B------:R-:W-:Y:S01]  /*2e30*/  SHF.L.U32 R95, R95, 0x1, RZ ;  /* 0x000000015f5f7819 */ /* 0x000fe200000006ff */
[----:B------:R-:W-:Y:S01]  /*2e40*/  IMAD R140, R140, 0x3, RZ ;  /* 0x000000038c8c7824 */ /* 0x000fe200078e02ff */
[----:B------:R-:W-:Y:S02]  /*2e50*/  ISETP.NE.AND P6, PT, R88, 0x3, PT ;  /* 0x000000035800780c */ /* 0x000fe40003fc5270 */
[----:B------:R-:W-:Y:S01]  /*2e60*/  LEA R95, R95, R90, 0x2 ;  /* 0x0000005a5f5f7211 */ /* 0x000fe200078e10ff */
[----:B------:R-:W-:-:S04]  /*2e70*/  IMAD R140, R140, 0x4, R87 ;  /* 0x000000048c8c7824 */ /* 0x000fc800078e0257 */
[----:B------:R-:W-:Y:S04]  /*2e80*/  LDS.64 R80, [R95] ;  /* 0x000000005f507984 */ /* 0x000fe80000000a00 */
[----:B------:R-:W0:Y:S04]  /*2e90*/  LDS R164, [R140] ;  /* 0x000000008ca47984 */ /* 0x000e280000000800 */
[----:B------:R-:W1:Y:S04]  /*2ea0*/  LDS R163, [R140+0x120] ;  /* 0x000120008ca37984 */ /* 0x000e680000000800 */
[----:B------:R-:W2:Y:S04]  /*2eb0*/  LDS R162, [R140+0x240] ;  /* 0x000240008ca27984 */ /* 0x000ea80000000800 */
[----:B------:R-:W3:Y:S04]  /*2ec0*/  LDS R141, [R140+0x360] ;  /* 0x000360008c8d7984 */ /* 0x000ee80000000800 */
[----:B------:R-:W4:Y:S04]  /*2ed0*/  LDS R91, [R140+0x4] ;  /* 0x000004008c5b7984 */ /* 0x000f280000000800 */
[----:B------:R-:W5:Y:S04]  /*2ee0*/  LDS R92, [R140+0x124] ;  /* 0x000124008c5c7984 */ /* 0x000f680000000800 */
[----:B------:R-:W5:Y:S04]  /*2ef0*/  LDS R93, [R140+0x244] ;  /* 0x000244008c5d7984 */ /* 0x000f680000000800 */
[----:B------:R-:W5:Y:S04]  /*2f00*/  LDS R94, [R140+0x364] ;  /* 0x000364008c5e7984 */ /* 0x000f680000000800 */
[----:B------:R-:W5:Y:S04]  /*2f10*/  LDS.64 R82, [R95+0x220] ;  /* 0x000220005f527984 */ /* 0x000f680000000a00 */
[----:B------:R-:W5:Y:S01]  /*2f20*/  LDS.64 R84, [R95+0x190] ;  /* 0x000190005f547984 */ /* 0x000f620000000a00 */
[----:B0-----:R-:W-:Y:S01]  /*2f30*/  FFMA R98, R80, R164, R98 ;  /* 0x000000a450627223 */ /* 0x001fe20000000062 */
[----:B------:R-:W-:Y:S01]  /*2f40*/  FFMA R101, R164, R81, R101 ;  /* 0x00000051a4657223 */ /* 0x000fe20000000065 */
[C---:B-1----:R-:W-:Y:S01]  /*2f50*/  FFMA R97, R80.reuse, R163, R97 ;  /* 0x000000a350617223 */ /* 0x042fe20000000061 */
[-C--:B------:R-:W-:Y:S01]  /*2f60*/  FFMA R100, R163, R81.reuse, R100 ;  /* 0x00000051a3647223 */ /* 0x080fe20000000064 */
[----:B--2---:R-:W-:Y:S01]  /*2f70*/  FFMA R96, R80, R162, R96 ;  /* 0x000000a250607223 */ /* 0x004fe20000000060 */
[----:B------:R-:W-:Y:S01]  /*2f80*/  FFMA R99, R162, R81, R99 ;  /* 0x00000051a2637223 */ /* 0x000fe20000000063 */
[----:B---3--:R-:W-:Y:S01]  /*2f90*/  FFMA R102, R80, R141, R102 ;  /* 0x0000008d50667223 */ /* 0x008fe20000000066 */
[-C--:B------:R-:W-:Y:S01]  /*2fa0*/  FFMA R154, R141, R81.reuse, R154 ;  /* 0x000000518d9a7223 */ /* 0x080fe2000000009a */
[-C--:B----4-:R-:W-:Y:S01]  /*2fb0*/  FFMA R98, R91, R81.reuse, R98 ;  /* 0x000000515b627223 */ /* 0x090fe20000000062 */
[-C--:B-----5:R-:W-:Y:S01]  /*2fc0*/  FFMA R97, R92, R81.reuse, R97 ;  /* 0x000000515c617223 */ /* 0x0a0fe20000000061 */
[-C--:B------:R-:W-:Y:S01]  /*2fd0*/  FFMA R96, R93, R81.reuse, R96 ;  /* 0x000000515d607223 */ /* 0x080fe20000000060 */
[----:B------:R-:W-:-:S02]  /*2fe0*/  FFMA R102, R94, R81, R102 ;  /* 0x000000515e667223 */ /* 0x000fc40000000066 */
[----:B------:R-:W0:Y:S01]  /*2ff0*/  LDS.64 R80, [R95+0x80] ;  /* 0x000080005f507984 */ /* 0x000e220000000a00 */
[C---:B------:R-:W-:Y:S01]  /*3000*/  FFMA R113, R82.reuse, R164, R113 ;  /* 0x000000a452717223 */ /* 0x040fe20000000071 */
        /* <DEDUP_REMOVED lines=11> */
[C---:B------:R-:W-:Y:S01]  /*30c0*/  FFMA R114, R84.reuse, R164, R114 ;  /* 0x000000a454727223 */ /* 0x040fe20000000072 */
[----:B------:R-:W1:Y:S01]  /*30d0*/  LDS.64 R82, [R95+0x2a0] ;  /* 0x0002a0005f527984 */ /* 0x000e620000000a00 */
        /* <DEDUP_REMOVED lines=23> */
[----:B------:R-:W0:Y:S01]  /*3250*/  LDS.64 R80, [R95+0x110] ;  /* 0x000110005f507984 */ /* 0x000e220000000a00 */
[C---:B-1----:R-:W-:Y:S01]  /*3260*/  FFMA R112, R82.reuse, R164, R112 ;  /* 0x000000a452707223 */ /* 0x042fe20000000070 */
        /* <DEDUP_REMOVED lines=11> */
[----:B------:R-:W1:Y:S01]  /*3320*/  LDS.64 R82, [R95+0x330] ;  /* 0x000330005f527984 */ /* 0x000e620000000a00 */
        /* <DEDUP_REMOVED lines=33> */
[----:B------:R-:W0:Y:S01]  /*3540*/  LDS R159, [R140+0x8] ;  /* 0x000008008c9f7984 */ /* 0x000e220000000800 */
[-C--:B------:R-:W-:Y:S01]  /*3550*/  FFMA R163, R141, R81.reuse, R155 ;  /* 0x000000518da37223 */ /* 0x080fe2000000009b */
[-C--:B------:R-:W-:Y:S01]  /*3560*/  FFMA R162, R91, R81.reuse, R165 ;  /* 0x000000515ba27223 */ /* 0x080fe200000000a5 */
[-C--:B------:R-:W-:Y:S01]  /*3570*/  FFMA R155, R92, R81.reuse, R161 ;  /* 0x000000515c9b7223 */ /* 0x080fe200000000a1 */
[----:B------:R-:W2:Y:S01]  /*3580*/  LDS R158, [R140+0x128] ;  /* 0x000128008c9e7984 */ /* 0x000ea20000000800 */
[-C--:B------:R-:W-:Y:S01]  /*3590*/  FFMA R141, R93, R81.reuse, R85 ;  /* 0x000000515d8d7223 */ /* 0x080fe20000000055 */
[----:B------:R-:W-:-:S02]  /*35a0*/  FFMA R160, R94, R81, R160 ;  /* 0x000000515ea07223 */ /* 0x000fc400000000a0 */
[----:B------:R-:W3:Y:S01]  /*35b0*/  LDS R157, [R140+0x248] ;  /* 0x000248008c9d7984 */ /* 0x000ee20000000800 */
[C---:B-1----:R-:W-:Y:S01]  /*35c0*/  FFMA R101, R82.reuse, R91, R101 ;  /* 0x0000005b52657223 */ /* 0x042fe20000000065 */
[C---:B------:R-:W-:Y:S01]  /*35d0*/  FFMA R100, R82.reuse, R92, R100 ;  /* 0x0000005c52647223 */ /* 0x040fe20000000064 */
[C---:B------:R-:W-:Y:S01]  /*35e0*/  FFMA R99, R82.reuse, R93, R99 ;  /* 0x0000005d52637223 */ /* 0x040fe20000000063 */
[----:B------:R-:W1:Y:S01]  /*35f0*/  LDS R140, [R140+0x368] ;  /* 0x000368008c8c7984 */ /* 0x000e620000000800 */
[----:B------:R-:W-:-:S03]  /*3600*/  FFMA R154, R82, R94, R154 ;  /* 0x0000005e529a7223 */ /* 0x000fc6000000009a */
[----:B------:R-:W4:Y:S01]  /*3610*/  LDS.64 R80, [R95+0x228] ;  /* 0x000228005f507984 */ /* 0x000f220000000a00 */
[CC--:B0-----:R-:W-:Y:S01]  /*3620*/  FFMA R98, R159.reuse, R82.reuse, R98 ;  /* 0x000000529f627223 */ /* 0x0c1fe20000000062 */
[-C--:B------:R-:W-:Y:S01]  /*3630*/  FFMA R101, R159, R83.reuse, R101 ;  /* 0x000000539f657223 */ /* 0x080fe20000000065 */
[CC--:B--2---:R-:W-:Y:S01]  /*3640*/  FFMA R97, R158.reuse, R82.reuse, R97 ;  /* 0x000000529e617223 */ /* 0x0c4fe20000000061 */
[-C--:B------:R-:W-:Y:S01]  /*3650*/  FFMA R100, R158, R83.reuse, R100 ;  /* 0x000000539e647223 */ /* 0x080fe20000000064 */
[CC--:B---3--:R-:W-:Y:S01]  /*3660*/  FFMA R96, R157.reuse, R82.reuse, R96 ;  /* 0x000000529d607223 */ /* 0x0c8fe20000000060 */
[-C--:B------:R-:W-:Y:S01]  /*3670*/  FFMA R99, R157, R83.reuse, R99 ;  /* 0x000000539d637223 */ /* 0x080fe20000000063 */
[C---:B-1----:R-:W-:Y:S01]  /*3680*/  FFMA R102, R140.reuse, R82, R102 ;  /* 0x000000528c667223 */ /* 0x042fe20000000066 */
[----:B------:R-:W-:Y:S02]  /*3690*/  FFMA R154, R140, R83, R154 ;  /* 0x000000538c9a7223 */ /* 0x000fe4000000009a */
[----:B------:R-:W0:Y:S01]  /*36a0*/  LDS.64 R82, [R95+0x88] ;  /* 0x000088005f527984 */ /* 0x000e220000000a00 */
[C---:B----4-:R-:W-:Y:S01]  /*36b0*/  FFMA R108, R80.reuse, R91, R108 ;  /* 0x0000005b506c7223 */ /* 0x050fe2000000006c */
        /* <DEDUP_REMOVED lines=54> */
[----:B------:R-:W1:Y:S01]  /*3a20*/  LDS.64 R84, [R95+0x3b8] ;  /* 0x0003b8005f547984 */ /* 0x000e620000000a00 */
        /* <DEDUP_REMOVED lines=22> */
[CC--:B------:R-:W-:Y:S01]  /*3b90*/  FFMA R107, R158.reuse, R83.reuse, R107 ;  /* 0x000000539e6b7223 */ /* 0x0c0fe2000000006b */
[-C--:B------:R-:W-:Y:S01]  /*3ba0*/  FFMA R131, R157, R83.reuse, R131 ;  /* 0x000000539d837223 */ /* 0x080fe20000000083 */
[-C--:B------:R-:W-:Y:S01]  /*3bb0*/  FFMA R139, R159, R84.reuse, R162 ;  /* 0x000000549f8b7223 */ /* 0x080fe200000000a2 */
[-C--:B------:R-:W-:Y:S01]  /*3bc0*/  FFMA R138, R158, R84.reuse, R155 ;  /* 0x000000549e8a7223 */ /* 0x080fe2000000009b */
[-C--:B------:R-:W-:Y:S01]  /*3bd0*/  FFMA R153, R157, R84.reuse, R141 ;  /* 0x000000549d997223 */ /* 0x080fe2000000008d */
[C---:B------:R-:W-:Y:S01]  /*3be0*/  FFMA R121, R140.reuse, R83, R121 ;  /* 0x000000538c797223 */ /* 0x040fe20000000079 */
[----:B------:R-:W-:Y:S01]  /*3bf0*/  FFMA R160, R140, R84, R160 ;  /* 0x000000548ca07223 */ /* 0x000fe200000000a0 */
[-C--:B------:R-:W-:Y:S01]  /*3c00*/  FFMA R159, R159, R85.reuse, R80 ;  /* 0x000000559f9f7223 */ /* 0x080fe20000000050 */
[-C--:B------:R-:W-:Y:S01]  /*3c10*/  FFMA R158, R158, R85.reuse, R81 ;  /* 0x000000559e9e7223 */ /* 0x080fe20000000051 */
[-C--:B------:R-:W-:Y:S01]  /*3c20*/  FFMA R157, R157, R85.reuse, R82 ;  /* 0x000000559d9d7223 */ /* 0x080fe20000000052 */
[----:B------:R-:W-:Y:S01]  /*3c30*/  FFMA R155, R140, R85, R163 ;  /* 0x000000558c9b7223 */ /* 0x000fe200000000a3 */
[----:B------:R-:W-:Y:S06]  /*3c40*/  @P6 BRA `(.L_x_22) ;  /* 0xfffffff0006c6947 */ /* 0x000fec000383ffff */
[----:B------:R-:W-:-:S05]  /*3c50*/  VIADD R16, R16, 0x1 ;  /* 0x0000000110107836 */ /* 0x000fca0000000000 */
[----:B------:R-:W-:-:S13]  /*3c60*/  ISETP.NE.AND P6, PT, R16, 0x20, PT ;  /* 0x000000201000780c */ /* 0x000fda0003fc5270 */
[----:B------:R-:W-:Y:S05]  /*3c70*/  @P6 BRA `(.L_x_23) ;  /* 0xffffffd800dc6947 */ /* 0x000fea000383ffff */
[----:B------:R-:W0:Y:S08]  /*3c80*/  S2UR UR4, SR_CTAID.Y ;  /* 0x00000000000479c3 */ /* 0x000e300000002600 */
[----:B------:R-:W1:Y:S08]  /*3c90*/  S2UR UR5, SR_CTAID.X ;  /* 0x00000000000579c3 */ /* 0x000e700000002500 */
[----:B------:R-:W2:Y:S08]  /*3ca0*/  LDC.64 R2, c[0x0][0x398] ;  /* 0x0000e600ff027b82 */ /* 0x000eb00000000a00 */
[----:B------:R-:W3:Y:S01]  /*3cb0*/  LDC.64 R4, c[0x0][0x3a0] ;  /* 0x0000e800ff047b82 */ /* 0x000ee20000000a00 */
[----:B0-----:R-:W-:-:S04]  /*3cc0*/  LEA R0, R0, UR4, 0x6 ;  /* 0x0000000400007c11 */ /* 0x001fc8000f8e30ff */
[----:B-1----:R-:W-:-:S04]  /*3cd0*/  LEA R0, R0, UR5, 0x4 ;  /* 0x0000000500007c11 */ /* 0x002fc8000f8e20ff */
[----:B------:R-:W-:-:S04]  /*3ce0*/  LEA R0, R0, R89, 0x5 ;  /* 0x0000005900007211 */ /* 0x000fc800078e28ff */
[----:B------:R-:W-:-:S05]  /*3cf0*/  SHF.L.U32 R7, R0, 0x1, RZ ;  /* 0x0000000100077819 */ /* 0x000fca00000006ff */
[----:B--2---:R-:W-:-:S04]  /*3d00*/  IMAD.WIDE.U32 R2, R7, 0x4, R2 ;  /* 0x0000000407027825 */ /* 0x004fc800078e0002 */
[----:B---3--:R-:W-:Y:S01]  /*3d10*/  IMAD.WIDE.U32 R4, R7, 0x4, R4 ;  /* 0x0000000407047825 */ /* 0x008fe200078e0004 */
        /* <DEDUP_REMOVED lines=129> */
.L_x_24:
        /* <DEDUP_REMOVED lines=13> */
.L_x_79:


//--------------------- .text.conv5               --------------------------
	.section	.text.conv5,"ax",@progbits
	.align	128
        .global         conv5
        .type           conv5,@function
        .size           conv5,(.L_x_80 - conv5)
        .other          conv5,@"STO_CUDA_ENTRY STV_DEFAULT"
conv5:
.text.conv5:
[----:B------:R-:W-:Y:S01]  /*0000*/  LDC R1, c[0x0][0x37c] ;  /* 0x0000df00ff017b82 */ /* 0x000fe20000000800 */
[----:B------:R-:W0:Y:S01]  /*0010*/  S2R R0, SR_TID.Z ;  /* 0x0000000000007919 */ /* 0x000e220000002300 */
[----:B------:R-:W-:Y:S01]  /*0020*/  MOV R5, 0x400 ;  /* 0x0000040000057802 */ /* 0x000fe20000000f00 */
[----:B------:R-:W-:Y:S01]  /*0030*/  HFMA2 R123, -RZ, RZ, 0, 0 ;  /* 0x00000000ff7b7431 */ /* 0x000fe200000001ff */
[----:B------:R-:W-:Y:S01]  /*0040*/  CS2R R40, SRZ ;  /* 0x0000000000287805 */ /* 0x000fe2000001ff00 */
[----:B------:R-:W1:Y:S01]  /*0050*/  S2R R3, SR_CTAID.Y ;  /* 0x0000000000037919 */ /* 0x000e620000002600 */
[----:B------:R-:W-:Y:S02]  /*0060*/  HFMA2 R107, -RZ, RZ, 0, 0 ;  /* 0x00000000ff6b7431 */ /* 0x000fe400000001ff */
[----:B------:R-:W-:Y:S02]  /*0070*/  VIADD R7, R5, 0x880 ;  /* 0x0000088005077836 */ /* 0x000fe40000000000 */
[----:B------:R-:W-:Y:S01]  /*0080*/  HFMA2 R91, -RZ, RZ, 0, 0 ;  /* 0x00000000ff5b7431 */ /* 0x000fe200000001ff */
[----:B------:R-:W2:Y:S01]  /*0090*/  S2R R12, SR_TID.X ;  /* 0x00000000000c7919 */ /* 0x000ea20000002100 */
[----:B------:R-:W-:-:S02]  /*00a0*/  HFMA2 R75, -RZ, RZ, 0, 0 ;  /* 0x00000000ff4b7431 */ /* 0x000fc400000001ff */
[----:B------:R-:W-:Y:S02]  /*00b0*/  IMAD.MOV.U32 R125, RZ, RZ, RZ ;  /* 0x000000ffff7d7224 */ /* 0x000fe400078e00ff */
[----:B------:R-:W-:Y:S01]  /*00c0*/  HFMA2 R59, -RZ, RZ, 0, 0 ;  /* 0x00000000ff3b7431 */ /* 0x000fe200000001ff */
[----:B------:R-:W3:Y:S01]  /*00d0*/  S2R R13, SR_CTAID.X ;  /* 0x00000000000d7919 */ /* 0x000ee20000002500 */
[----:B------:R-:W-:Y:S02]  /*00e0*/  HFMA2 R37, -RZ, RZ, 0, 0 ;  /* 0x00000000ff257431 */ /* 0x000fe400000001ff */
[----:B------:R-:W-:Y:S01]  /*00f0*/  IMAD.MOV.U32 R121, RZ, RZ, RZ ;  /* 0x000000ffff797224 */ /* 0x000fe200078e00ff */
[----:B------:R-:W-:Y:S01]  /*0100*/  MOV R115, RZ ;  /* 0x000000ff00737202 */ /* 0x000fe20000000f00 */
[----:B------:R-:W4:Y:S01]  /*0110*/  S2R R6, SR_CgaCtaId ;  /* 0x0000000000067919 */ /* 0x000f220000008800 */
[----:B------:R-:W-:Y:S01]  /*0120*/  IMAD.MOV.U32 R119, RZ, RZ, RZ ;  /* 0x000000ffff777224 */ /* 0x000fe200078e00ff */
[----:B------:R-:W-:Y:S01]  /*0130*/  MOV R99, RZ ;  /* 0x000000ff00637202 */ /* 0x000fe20000000f00 */
[----:B------:R-:W-:Y:S01]  /*0140*/  IMAD.MOV.U32 R117, RZ, RZ, RZ ;  /* 0x000000ffff757224 */ /* 0x000fe200078e00ff */
[----:B------:R-:W-:Y:S01]  /*0150*/  MOV R83, RZ ;  /* 0x000000ff00537202 */ /* 0x000fe20000000f00 */
[----:B------:R-:W-:Y:S01]  /*0160*/  IMAD.MOV.U32 R113, RZ, RZ, RZ ;  /* 0x000000ffff717224 */ /* 0x000fe200078e00ff */
[----:B------:R-:W-:Y:S01]  /*0170*/  MOV R67, RZ ;  /* 0x000000ff00437202 */ /* 0x000fe20000000f00 */
[----:B------:R-:W-:Y:S01]  /*0180*/  IMAD.MOV.U32 R111, RZ, RZ, RZ ;  /* 0x000000ffff6f7224 */ /* 0x000fe200078e00ff */
[----:B------:R-:W-:Y:S01]  /*0190*/  MOV R51, RZ ;  /* 0x000000ff00337202 */ /* 0x000fe20000000f00 */
[----:B------:R-:W-:Y:S01]  /*01a0*/  IMAD.MOV.U32 R109, RZ, RZ, RZ ;  /* 0x000000ffff6d7224 */ /* 0x000fe200078e00ff */
[----:B------:R-:W3:Y:S01]  /*01b0*/  LDCU.64 UR6, c[0x0][0x358] ;  /* 0x00006b00ff0677ac */ /* 0x000ee20008000a00 */
[----:B------:R-:W-:-:S02]  /*01c0*/  IMAD.MOV.U32 R105, RZ, RZ, RZ ;  /* 0x000000ffff697224 */ /* 0x000fc400078e00ff */
[----:B------:R-:W-:Y:S02]  /*01d0*/  IMAD.MOV.U32 R103, RZ, RZ, RZ ;  /* 0x000000ffff677224 */ /* 0x000fe400078e00ff */
[----:B------:R-:W-:Y:S02]  /*01e0*/  IMAD.MOV.U32 R101, RZ, RZ, RZ ;  /* 0x000000ffff657224 */ /* 0x000fe400078e00ff */
[----:B0-----:R-:W-:Y:S02]  /*01f0*/  IMAD R11, R0, 0x14, RZ ;  /* 0x00000014000b7824 */ /* 0x001fe400078e02ff */
[----:B------:R-:W-:Y:S02]  /*0200*/  IMAD.MOV.U32 R97, RZ, RZ, RZ ;  /* 0x000000ffff617224 */ /* 0x000fe400078e00ff */
[----:B-1----:R-:W-:Y:S02]  /*0210*/  IMAD R2, R3, 0x4, R0 ;  /* 0x0000000403027824 */ /* 0x002fe400078e0200 */
[----:B------:R-:W-:-:S02]  /*0220*/  IMAD.MOV.U32 R95, RZ, RZ, RZ ;  /* 0x000000ffff5f7224 */ /* 0x000fc400078e00ff */
[----:B--2---:R-:W-:Y:S02]  /*0230*/  IMAD R9, R12, 0x7, RZ ;  /* 0x000000070c097824 */ /* 0x004fe400078e02ff */
[----:B------:R-:W-:Y:S02]  /*0240*/  VIADD R2, R2, 0xfffffffe ;  /* 0xfffffffe02027836 */ /* 0x000fe40000000000 */
[----:B---3--:R-:W-:Y:S01]  /*0250*/  IMAD.SHL.U32 R13, R13, 0x40, RZ ;  /* 0x000000400d0d7824 */ /* 0x008fe200078e00ff */
[C---:B------:R-:W-:Y:S01]  /*0260*/  LOP3.LUT R17, R9.reuse, 0xffff, RZ, 0xc0, !PT ;  /* 0x0000ffff09117812 */ /* 0x040fe200078ec0ff */
[----:B------:R-:W-:Y:S01]  /*0270*/  IMAD R10, R12, 0x5, RZ ;  /* 0x000000050c0a7824 */ /* 0x000fe200078e02ff */
[----:B------:R-:W-:Y:S01]  /*0280*/  ISETP.GE.U32.AND P0, PT, R2, 0x100, PT ;  /* 0x000001000200780c */ /* 0x000fe20003f06070 */
[----:B------:R-:W-:Y:S01]  /*0290*/  VIADD R18, R9, 0x2 ;  /* 0x0000000209127836 */ /* 0x000fe20000000000 */
[----:B----4-:R-:W-:Y:S01]  /*02a0*/  LEA R5, R6, R5, 0x18 ;  /* 0x0000000506057211 */ /* 0x010fe200078ec0ff */
[----:B------:R-:W-:Y:S01]  /*02b0*/  IMAD R4, R17, 0x3334, RZ ;  /* 0x0000333411047824 */ /* 0x000fe200078e02ff */
[C---:B------:R-:W-:Y:S01]  /*02c0*/  IADD3 R2, PT, PT, R10.reuse, R13, RZ ;  /* 0x0000000d0a027210 */ /* 0x040fe20007ffe0ff */
[----:B------:R-:W-:Y:S01]  /*02d0*/  VIADD R14, R10, 0x1 ;  /* 0x000000010a0e7836 */ /* 0x000fe20000000000 */
[----:B------:R-:W-:Y:S01]  /*02e0*/  LEA R7, R6, R7, 0x18 ;  /* 0x0000000706077211 */ /* 0x000fe200078ec0ff */
[C---:B------:R-:W-:Y:S01]  /*02f0*/  VIADD R6, R9.reuse, 0x4 ;  /* 0x0000000409067836 */ /* 0x040fe20000000000 */
[-C--:B------:R-:W-:Y:S01]  /*0300*/  LEA.HI R4, R4, R11.reuse, RZ, 0x10 ;  /* 0x0000000b04047211 */ /* 0x080fe200078f80ff */
[C---:B------:R-:W-:Y:S01]  /*0310*/  VIADD R8, R2.reuse, 0xffffffff ;  /* 0xffffffff02087836 */ /* 0x040fe20000000000 */
[C---:B------:R-:W-:Y:S01]  /*0320*/  IADD3 R16, PT, PT, R9.reuse, 0x1, RZ ;  /* 0x0000000109107810 */ /* 0x040fe20007ffe0ff */
[----:B------:R-:W-:Y:S01]  /*0330*/  VIADD R2, R2, 0x2 ;  /* 0x0000000202027836 */ /* 0x000fe20000000000 */
[----:B------:R-:W-:Y:S01]  /*0340*/  ISETP.GT.U32.AND P6, PT, R4, 0x9f, PT ;  /* 0x0000009f0400780c */ /* 0x000fe20003fc4070 */
[----:B------:R-:W-:Y:S01]  /*0350*/  IMAD R56, R0, 0x44, R10 ;  /* 0x0000004400387824 */ /* 0x000fe200078e020a */
[----:B------:R-:W-:Y:S01]  /*0360*/  ISETP.LT.U32.AND P1, PT, R8, 0x100, !P0 ;  /* 0x000001000800780c */ /* 0x000fe20004721070 */
[C---:B------:R-:W-:Y:S01]  /*0370*/  VIADD R8, R9.reuse, 0x3 ;  /* 0x0000000309087836 */ /* 0x040fe20000000000 */
[----:B------:R-:W-:Y:S01]  /*0380*/  ISETP.LT.U32.AND P0, PT, R2, 0x100, !P0 ;  /* 0x000001000200780c */ /* 0x000fe20004701070 */
[C---:B------:R-:W-:Y:S01]  /*0390*/  VIADD R2, R9.reuse, 0x6 ;  /* 0x0000000609027836 */ /* 0x040fe20000000000 */
[----:B------:R-:W-:Y:S01]  /*03a0*/  IADD3 R4, PT, PT, R9, 0x5, RZ ;  /* 0x0000000509047810 */ /* 0x000fe20007ffe0ff */
[----:B------:R-:W-:Y:S01]  /*03b0*/  IMAD R21, R17, 0x147b, RZ ;  /* 0x0000147b11157824 */ /* 0x000fe200078e02ff */
[----:B------:R-:W-:Y:S01]  /*03c0*/  LOP3.LUT R25, R16, 0xffff, RZ, 0xc0, !PT ;  /* 0x0000ffff10197812 */ /* 0x000fe200078ec0ff */
[----:B------:R-:W-:Y:S01]  /*03d0*/  IMAD R48, R0, 0x64, R9 ;  /* 0x0000006400307824 */ /* 0x000fe200078e0209 */
[----:B------:R-:W-:Y:S01]  /*03e0*/  LOP3.LUT R15, R10, 0xffff, RZ, 0xc0, !PT ;  /* 0x0000ffff0a0f7812 */ /* 0x000fe200078ec0ff */
[----:B------:R-:W-:Y:S01]  /*03f0*/  IMAD R5, R12, 0x8, R5 ;  /* 0x000000080c057824 */ /* 0x000fe200078e0205 */
[----:B------:R-:W-:Y:S01]  /*0400*/  LOP3.LUT R27, R18, 0xffff, RZ, 0xc0, !PT ;  /* 0x0000ffff121b7812 */ /* 0x000fe200078ec0ff */
[----:B------:R-:W-:Y:S01]  /*0410*/  IMAD R20, R25, 0x3334, RZ ;  /* 0x0000333419147824 */ /* 0x000fe200078e02ff */
        /* <DEDUP_REMOVED lines=8> */
[----:B------:R-:W-:Y:S01]  /*04a0*/  P2R R60, PR, RZ, 0x1 ;  /* 0x00000001ff3c7803 */ /* 0x000fe20000000000 */
[----:B------:R-:W-:Y:S01]  /*04b0*/  IMAD R32, R30, 0x3334, RZ ;  /* 0x000033341e207824 */ /* 0x000fe200078e02ff */
[----:B------:R-:W-:Y:S01]  /*04c0*/  LOP3.LUT R19, R14, 0xffff, RZ, 0xc0, !PT ;  /* 0x0000ffff0e137812 */ /* 0x000fe200078ec0ff */
[----:B------:R-:W-:Y:S01]  /*04d0*/  IMAD R34, R31, 0x3334, RZ ;  /* 0x000033341f227824 */ /* 0x000fe200078e02ff */
[-C--:B------:R-:W-:Y:S01]  /*04e0*/  LEA.HI R17, R20, R11.reuse, RZ, 0x10 ;  /* 0x0000000b14117211 */ /* 0x080fe200078f80ff */
[----:B------:R-:W-:Y:S01]  /*04f0*/  IMAD R25, R25, 0x147b, RZ ;  /* 0x0000147b19197824 */ /* 0x000fe200078e02ff */
[----:B------:R-:W-:Y:S01]  /*0500*/  ISETP.GT.U32.AND P0, PT, R56, 0x21f, PT ;  /* 0x0000021f3800780c */ /* 0x000fe20003f04070 */
[----:B------:R-:W-:Y:S01]  /*0510*/  IMAD R19, R19, 0x3c3d, RZ ;  /* 0x00003c3d13137824 */ /* 0x000fe200078e02ff */
[-C--:B------:R-:W-:Y:S01]  /*0520*/  LEA.HI R14, R15, R0.reuse, RZ, 0xd ;  /* 0x000000000f0e7211 */ /* 0x080fe200078f68ff */
[----:B------:R-:W-:Y:S01]  /*0530*/  IMAD R27, R27, 0x147b, RZ ;  /* 0x0000147b1b1b7824 */ /* 0x000fe200078e02ff */
[-C--:B------:R-:W-:Y:S01]  /*0540*/  LEA.HI R20, R22, R11.reuse, RZ, 0x10 ;  /* 0x0000000b16147211 */ /* 0x080fe200078f80ff */
[----:B------:R-:W-:Y:S01]  /*0550*/  IMAD R33, R31, 0x147b, RZ ;  /* 0x0000147b1f217824 */ /* 0x000fe200078e02ff */
[-C--:B------:R-:W-:Y:S01]  /*0560*/  LEA.HI R22, R24, R11.reuse, RZ, 0x10 ;  /* 0x0000000b18167211 */ /* 0x080fe200078f80ff */
[----:B------:R-:W-:Y:S01]  /*0570*/  IMAD.MOV.U32 R93, RZ, RZ, RZ ;  /* 0x000000ffff5d7224 */ /* 0x000fe200078e00ff */
[-C--:B------:R-:W-:Y:S01]  /*0580*/  LEA.HI R23, R26, R11.reuse, RZ, 0x10 ;  /* 0x0000000b1a177211 */ /* 0x080fe200078f80ff */
[----:B------:R-:W-:Y:S01]  /*0590*/  IMAD.MOV.U32 R89, RZ, RZ, RZ ;  /* 0x000000ffff597224 */ /* 0x000fe200078e00ff */
[-C--:B------:R-:W-:Y:S01]  /*05a0*/  LEA.HI R24, R32, R11.reuse, RZ, 0x10 ;  /* 0x0000000b20187211 */ /* 0x080fe200078f80ff */
[----:B------:R-:W-:Y:S01]  /*05b0*/  IMAD.MOV.U32 R87, RZ, RZ, RZ ;  /* 0x000000ffff577224 */ /* 0x000fe200078e00ff */
[----:B------:R-:W-:Y:S01]  /*05c0*/  LEA.HI R26, R34, R11, RZ, 0x10 ;  /* 0x0000000b221a7211 */ /* 0x000fe200078f80ff */
[----:B------:R-:W-:Y:S01]  /*05d0*/  VIADD R11, R10, 0x2 ;  /* 0x000000020a0b7836 */ /* 0x000fe20000000000 */
[----:B------:R-:W-:Y:S01]  /*05e0*/  ISETP.GT.U32.OR P0, PT, R14, 0x7, P0 ;  /* 0x000000070e00780c */ /* 0x000fe20000704470 */
[----:B------:R-:W-:Y:S01]  /*05f0*/  IMAD.MOV.U32 R85, RZ, RZ, RZ ;  /* 0x000000ffff557224 */ /* 0x000fe200078e00ff */
[----:B------:R-:W-:Y:S01]  /*0600*/  IADD3 R14, PT, PT, R10, 0x3, RZ ;  /* 0x000000030a0e7810 */ /* 0x000fe20007ffe0ff */
[----:B------:R-:W-:Y:S01]  /*0610*/  IMAD.MOV.U32 R81, RZ, RZ, RZ ;  /* 0x000000ffff517224 */ /* 0x000fe200078e00ff */
[----:B------:R-:W-:Y:S01]  /*0620*/  SHF.R.U32.HI R15, RZ, 0x11, R21 ;  /* 0x00000011ff0f7819 */ /* 0x000fe20000011615 */
[----:B------:R-:W-:Y:S01]  /*0630*/  IMAD.MOV.U32 R79, RZ, RZ, RZ ;  /* 0x000000ffff4f7224 */ /* 0x000fe200078e00ff */
[----:B------:R-:W-:Y:S01]  /*0640*/  P2R R42, PR, RZ, 0x1 ;  /* 0x00000001ff2a7803 */ /* 0x000fe20000000000 */
[----:B------:R-:W-:Y:S01]  /*0650*/  IMAD.MOV.U32 R77, RZ, RZ, RZ ;  /* 0x000000ffff4d7224 */ /* 0x000fe200078e00ff */
[----:B------:R-:W-:Y:S01]  /*0660*/  LOP3.LUT R21, R11, 0xffff, RZ, 0xc0, !PT ;  /* 0x0000ffff0b157812 */ /* 0x000fe200078ec0ff */
[----:B------:R-:W-:Y:S01]  /*0670*/  IMAD R32, R0, 0x4, R15 ;  /* 0x0000000400207824 */ /* 0x000fe200078e020f */
[----:B------:R-:W-:Y:S01]  /*0680*/  ISETP.GT.U32.AND P0, PT, R56, 0x21e, PT ;  /* 0x0000021e3800780c */ /* 0x000fe20003f04070 */
[----:B------:R-:W-:Y:S01]  /*0690*/  IMAD.MOV.U32 R73, RZ, RZ, RZ ;  /* 0x000000ffff497224 */ /* 0x000fe200078e00ff */
[-C--:B------:R-:W-:Y:S01]  /*06a0*/  LEA.HI R11, R19, R0.reuse, RZ, 0xc ;  /* 0x00000000130b7211 */ /* 0x080fe200078f60ff */
[----:B------:R-:W-:Y:S01]  /*06b0*/  IMAD R21, R21, 0x3c3d, RZ ;  /* 0x00003c3d15157824 */ /* 0x000fe200078e02ff */
[----:B------:R-:W-:Y:S01]  /*06c0*/  LOP3.LUT R14, R14, 0xffff, RZ, 0xc0, !PT ;  /* 0x0000ffff0e0e7812 */ /* 0x000fe200078ec0ff */
[----:B------:R-:W-:Y:S01]  /*06d0*/  IMAD.MOV.U32 R71, RZ, RZ, RZ ;  /* 0x000000ffff477224 */ /* 0x000fe200078e00ff */
[----:B------:R-:W-:Y:S01]  /*06e0*/  ISETP.GT.U32.OR P0, PT, R11, 0x7, P0 ;  /* 0x000000070b00780c */ /* 0x000fe20000704470 */
[----:B------:R-:W-:Y:S01]  /*06f0*/  VIADD R11, R10, 0x4 ;  /* 0x000000040a0b7836 */ /* 0x000fe20000000000 */
[----:B------:R-:W-:Y:S01]  /*0700*/  P2R R58, PR, RZ, 0x2 ;  /* 0x00000002ff3a7803 */ /* 0x000fe20000000000 */
[----:B------:R-:W-:Y:S01]  /*0710*/  IMAD R19, R14, 0x3c3d, RZ ;  /* 0x00003c3d0e137824 */ /* 0x000fe200078e02ff */
[----:B------:R-:W-:Y:S01]  /*0720*/  P2R R44, PR, RZ, 0x1 ;  /* 0x00000001ff2c7803 */ /* 0x000fe20000000000 */
[----:B------:R-:W-:Y:S01]  /*0730*/  IMAD.MOV.U32 R69, RZ, RZ, RZ ;  /* 0x000000ffff457224 */ /* 0x000fe200078e00ff */
[----:B------:R-:W-:Y:S01]  /*0740*/  LOP3.LUT R14, R11, 0xffff, RZ, 0xc0, !PT ;  /* 0x0000ffff0b0e7812 */ /* 0x000fe200078ec0ff */
[----:B------:R-:W-:Y:S01]  /*0750*/  IMAD.MOV.U32 R65, RZ, RZ, RZ ;  /* 0x000000ffff417224 */ /* 0x000fe200078e00ff */
[----:B------:R-:W-:Y:S01]  /*0760*/  ISETP.GT.U32.AND P0, PT, R56, 0x21c, PT ;  /* 0x0000021c3800780c */ /* 0x000fe20003f04070 */
[----:B------:R-:W-:Y:S01]  /*0770*/  IMAD.MOV.U32 R63, RZ, RZ, RZ ;  /* 0x000000ffff3f7224 */ /* 0x000fe200078e00ff */
[-C--:B------:R-:W-:Y:S01]  /*0780*/  LEA.HI R11, R19, R0.reuse, RZ, 0xc ;  /* 0x00000000130b7211 */ /* 0x080fe200078f60ff */
[----:B------:R-:W-:Y:S01]  /*0790*/  IMAD R19, R14, 0x3c3d, RZ ;  /* 0x00003c3d0e137824 */ /* 0x000fe200078e02ff */
[----:B------:R-:W-:Y:S01]  /*07a0*/  ISETP.GT.U32.AND P1, PT, R56, 0x21d, PT ;  /* 0x0000021d3800780c */ /* 0x000fe20003f24070 */
[----:B------:R-:W-:Y:S01]  /*07b0*/  IMAD.MOV.U32 R61, RZ, RZ, RZ ;  /* 0x000000ffff3d7224 */ /* 0x000fe200078e00ff */
[-C--:B------:R-:W-:Y:S01]  /*07c0*/  LEA.HI R10, R21, R0.reuse, RZ, 0xc ;  /* 0x00000000150a7211 */ /* 0x080fe200078f60ff */
[----:B------:R-:W-:Y:S01]  /*07d0*/  IMAD R21, R28, 0x147b, RZ ;  /* 0x0000147b1c157824 */ /* 0x000fe200078e02ff */
[----:B------:R-:W-:Y:S01]  /*07e0*/  ISETP.GT.U32.OR P0, PT, R11, 0x7, P0 ;  /* 0x000000070b00780c */ /* 0x000fe20000704470 */
[----:B------:R-:W-:Y:S01]  /*07f0*/  IMAD.MOV.U32 R57, RZ, RZ, RZ ;  /* 0x000000ffff397224 */ /* 0x000fe200078e00ff */
[----:B------:R-:W-:Y:S01]  /*0800*/  ISETP.GT.U32.OR P1, PT, R10, 0x7, P1 ;  /* 0x000000070a00780c */ /* 0x000fe20000f24470 */
[----:B------:R-:W-:Y:S01]  /*0810*/  IMAD.MOV.U32 R55, RZ, RZ, RZ ;  /* 0x000000ffff377224 */ /* 0x000fe200078e00ff */
[----:B------:R-:W-:Y:S01]  /*0820*/  P2R R50, PR, RZ, 0x1 ;  /* 0x00000001ff327803 */ /* 0x000fe20000000000 */
[----:B------:R-:W-:Y:S01]  /*0830*/  IMAD.MOV.U32 R53, RZ, RZ, RZ ;  /* 0x000000ffff357224 */ /* 0x000fe200078e00ff */
[----:B------:R-:W-:Y:S01]  /*0840*/  PRMT R14, R9, 0x9910, RZ ;  /* 0x00009910090e7816 */ /* 0x000fe200000000ff */
[----:B------:R-:W-:Y:S01]  /*0850*/  IMAD.MOV.U32 R49, RZ, RZ, RZ ;  /* 0x000000ffff317224 */ /* 0x000fe200078e00ff */
[----:B------:R-:W-:Y:S01]  /*0860*/  LEA.HI R10, R19, R0, RZ, 0xc ;  /* 0x00000000130a7211 */ /* 0x000fe200078f60ff */
[----:B------:R-:W-:Y:S01]  /*0870*/  IMAD.MOV.U32 R47, RZ, RZ, RZ ;  /* 0x000000ffff2f7224 */ /* 0x000fe200078e00ff */
[----:B------:R-:W-:Y:S01]  /*0880*/  ISETP.GT.U32.AND P0, PT, R56, 0x21b, PT ;  /* 0x0000021b3800780c */ /* 0x000fe20003f04070 */
[----:B------:R-:W-:Y:S01]  /*0890*/  IMAD.MOV.U32 R39, RZ, RZ, RZ ;  /* 0x000000ffff277224 */ /* 0x000fe200078e00ff */
[----:B------:R-:W-:Y:S01]  /*08a0*/  SHF.R.U32.HI R11, RZ, 0x11, R25 ;  /* 0x00000011ff0b7819 */ /* 0x000fe20000011619 */
[----:B------:R-:W-:Y:S01]  /*08b0*/  IMAD R25, R29, 0x147b, RZ ;  /* 0x0000147b1d197824 */ /* 0x000fe200078e02ff */
[----:B------:R-:W-:Y:S01]  /*08c0*/  ISETP.GT.U32.OR P0, PT, R10, 0x7, P0 ;  /* 0x000000070a00780c */ /* 0x000fe20000704470 */
[----:B------:R-:W-:Y:S01]  /*08d0*/  IMAD.MOV.U32 R10, RZ, RZ, R14 ;  /* 0x000000ffff0a7224 */ /* 0x000fe200078e000e */
[----:B------:R-:W-:Y:S01]  /*08e0*/  SHF.R.U32.HI R19, RZ, 0x11, R27 ;  /* 0x00000011ff137819 */ /* 0x000fe2000001161b */
[----:B------:R-:W-:Y:S01]  /*08f0*/  IMAD R29, R30, 0x147b, RZ ;  /* 0x0000147b1e1d7824 */ /* 0x000fe200078e02ff */
[----:B------:R-:W-:Y:S01]  /*0900*/  LEA R14, R0, R11, 0x2 ;  /* 0x0000000b000e7211 */ /* 0x000fe200078e10ff */
[----:B------:R-:W-:Y:S01]  /*0910*/  IMAD R10, R10, 0x29, RZ ;  /* 0x000000290a0a7824 */ /* 0x000fe200078e02ff */
[----:B------:R-:W-:Y:S01]  /*0920*/  ISETP.GT.U32.AND P5, PT, R17, 0x9f, PT ;  /* 0x0000009f1100780c */ /* 0x000fe20003fa4070 */
[----:B------:R-:W-:Y:S01]  /*0930*/  IMAD R30, R19, 0x320, RZ ;  /* 0x00000320131e7824 */ /* 0x000fe200078e02ff */
[----:B------:R-:W-:Y:S01]  /*0940*/  P2R R52, PR, RZ, 0x1 ;  /* 0x00000001ff347803 */ /* 0x000fe20000000000 */
[----:B------:R-:W-:Y:S01]  /*0950*/  VIADD R17, R10, 0x52 ;  /* 0x000000520a117836 */ /* 0x000fe20000000000 */
[----:B------:R-:W-:Y:S01]  /*0960*/  ISETP.GT.U32.OR P5, PT, R14, 0x1f, P5 ;  /* 0x0000001f0e00780c */ /* 0x000fe20002fa4470 */
[----:B------:R-:W-:Y:S01]  /*0970*/  IMAD R14, R0, 0x4, R19 ;  /* 0x00000004000e7824 */ /* 0x000fe200078e0213 */
[----:B------:R-:W-:-:S02]  /*0980*/  ISETP.GT.U32.AND P0, PT, R20, 0x9f, PT ;  /* 0x0000009f1400780c */ /* 0x000fc40003f04070 */
[----:B------:R-:W-:Y:S02]  /*0990*/  SHF.R.U32.HI R21, RZ, 0x11, R21 ;  /* 0x00000011ff157819 */ /* 0x000fe40000011615 */
[----:B------:R-:W-:Y:S01]  /*09a0*/  ISETP.GT.U32.OR P0, PT, R14, 0x1f, P0 ;  /* 0x0000001f0e00780c */ /* 0x000fe20000704470 */
[----:B------:R-:W-:Y:S01]  /*09b0*/  VIADD R14, R10, 0x29 ;  /* 0x000000290a0e7836 */ /* 0x000fe20000000000 */
[----:B------:R-:W-:Y:S02]  /*09c0*/  P2R R46, PR, RZ, 0x2 ;  /* 0x00000002ff2e7803 */ /* 0x000fe40000000000 */
[----:B------:R-:W-:Y:S02]  /*09d0*/  LEA R20, R0, R21, 0x2 ;  /* 0x0000001500147211 */ /* 0x000fe400078e10ff */
[----:B------:R-:W-:Y:S02]  /*09e0*/  LOP3.LUT R14, R14, 0xffff, RZ, 0xc0, !PT ;  /* 0x0000ffff0e0e7812 */ /* 0x000fe400078ec0ff */
[----:B------:R-:W-:-:S02]  /*09f0*/  ISETP.GT.U32.AND P1, PT, R22, 0x9f, PT ;  /* 0x0000009f1600780c */ /* 0x000fc40003f24070 */
[----:B------:R-:W-:Y:S02]  /*0a00*/  SHF.R.U32.HI R25, RZ, 0x11, R25 ;  /* 0x00000011ff197819 */ /* 0x000fe40000011619 */
[----:B------:R-:W-:Y:S02]  /*0a10*/  LOP3.LUT R17, R17, 0xffff, RZ, 0xc0, !PT ;  /* 0x0000ffff11117812 */ /* 0x000fe400078ec0ff */
[----:B------:R-:W-:Y:S01]  /*0a20*/  ISETP.GT.U32.OR P1, PT, R20, 0x1f, P1 ;  /* 0x0000001f1400780c */ /* 0x000fe20000f24470 */
[----:B------:R-:W-:Y:S01]  /*0a30*/  IMAD R20, R0, 0x4, R25 ;  /* 0x0000000400147824 */ /* 0x000fe200078e0219 */
[----:B------:R-:W-:Y:S01]  /*0a40*/  SHF.R.U32.HI R14, RZ, 0xa, R14 ;  /* 0x0000000aff0e7819 */ /* 0x000fe2000001160e */
[----:B------:R-:W-:Y:S01]  /*0a50*/  IMAD R34, R25, 0x320, RZ ;  /* 0x0000032019227824 */ /* 0x000fe200078e02ff */
[----:B------:R-:W-:Y:S02]  /*0a60*/  SHF.R.U32.HI R17, RZ, 0xa, R17 ;  /* 0x0000000aff117819 */ /* 0x000fe40000011611 */
[----:B------:R-:W-:-:S02]  /*0a70*/  ISETP.GT.U32.AND P2, PT, R23, 0x9f, PT ;  /* 0x0000009f1700780c */ /* 0x000fc40003f44070 */
[----:B------:R-:W-:Y:S02]  /*0a80*/  SHF.R.U32.HI R29, RZ, 0x11, R29 ;  /* 0x00000011ff1d7819 */ /* 0x000fe4000001161d */
[----:B------:R-:W-:Y:S02]  /*0a90*/  PRMT R14, R14, 0x9910, RZ ;  /* 0x000099100e0e7816 */ /* 0x000fe400000000ff */
[----:B------:R-:W-:Y:S01]  /*0aa0*/  PRMT R17, R17, 0x9910, RZ ;  /* 0x0000991011117816 */ /* 0x000fe200000000ff */
[----:B------:R-:W-:Y:S01]  /*0ab0*/  IMAD R22, R0, 0x4, R29 ;  /* 0x0000000400167824 */ /* 0x000fe200078e021d */
[----:B------:R-:W-:Y:S01]  /*0ac0*/  ISETP.GT.U32.OR P2, PT, R20, 0x1f, P2 ;  /* 0x0000001f1400780c */ /* 0x000fe20001744470 */
[----:B------:R-:W-:Y:S01]  /*0ad0*/  VIADD R20, R10, 0x7b ;  /* 0x0000007b0a147836 */ /* 0x000fe20000000000 */
[----:B------:R-:W-:Y:S01]  /*0ae0*/  ISETP.GT.U32.AND P3, PT, R24, 0x9f, PT ;  /* 0x0000009f1800780c */ /* 0x000fe20003f64070 */
[----:B------:R-:W-:Y:S01]  /*0af0*/  IMAD R14, R14, 0x19, RZ ;  /* 0x000000190e0e7824 */ /* 0x000fe200078e02ff */
[----:B------:R-:W-:Y:S01]  /*0b00*/  SHF.R.U32.HI R33, RZ, 0x11, R33 ;  /* 0x00000011ff217819 */ /* 0x000fe20000011621 */
[----:B------:R-:W-:Y:S01]  /*0b10*/  IMAD R17, R17, 0x19, RZ ;  /* 0x0000001911117824 */ /* 0x000fe200078e02ff */
[----:B------:R-:W-:Y:S01]  /*0b20*/  LOP3.LUT R20, R20, 0xffff, RZ, 0xc0, !PT ;  /* 0x0000ffff14147812 */ /* 0x000fe200078ec0ff */
[----:B------:R-:W-:Y:S01]  /*0b30*/  IMAD R36, R29, 0x320, RZ ;  /* 0x000003201d247824 */ /* 0x000fe200078e02ff */
[----:B------:R-:W-:Y:S01]  /*0b40*/  ISETP.GT.U32.OR P3, PT, R22, 0x1f, P3 ;  /* 0x0000001f1600780c */ /* 0x000fe20001f64470 */
[----:B------:R-:W-:Y:S01]  /*0b50*/  IMAD.MOV R23, RZ, RZ, -R17 ;  /* 0x000000ffff177224 */ /* 0x000fe200078e0a11 */
[----:B------:R-:W-:Y:S01]  /*0b60*/  IADD3 R22, PT, PT, RZ, -R14, RZ ;  /* 0x8000000eff167210 */ /* 0x000fe20007ffe0ff */
[----:B------:R-:W-:Y:S01]  /*0b70*/  IMAD R24, R0, 0x4, R33 ;  /* 0x0000000400187824 */ /* 0x000fe200078e0221 */
[----:B------:R-:W-:Y:S01]  /*0b80*/  SHF.R.U32.HI R14, RZ, 0xa, R20 ;  /* 0x0000000aff0e7819 */ /* 0x000fe20000011614 */
[----:B------:R-:W-:Y:S01]  /*0b90*/  IMAD R38, R33, 0x320, RZ ;  /* 0x0000032021267824 */ /* 0x000fe200078e02ff */
[----:B------:R-:W-:Y:S01]  /*0ba0*/  PRMT R17, R22, 0x7710, RZ ;  /* 0x0000771016117816 */ /* 0x000fe200000000ff */
[----:B------:R-:W-:Y:S01]  /*0bb0*/  IMAD.MOV.U32 R33, RZ, RZ, RZ ;  /* 0x000000ffff217224 */ /* 0x000fe200078e00ff */
[----:B------:R-:W-:-:S02]  /*0bc0*/  PRMT R23, R23, 0x7710, RZ ;  /* 0x0000771017177816 */ /* 0x000fc400000000ff */
[----:B------:R-:W-:Y:S02]  /*0bd0*/  CS2R R28, SRZ ;  /* 0x00000000001c7805 */ /* 0x000fe4000001ff00 */
[----:B------:R-:W-:Y:S01]  /*0be0*/  PRMT R20, R14, 0x9910, RZ ;  /* 0x000099100e147816 */ /* 0x000fe200000000ff */
[----:B------:R-:W-:Y:S01]  /*0bf0*/  IMAD.IADD R16, R16, 0x1, R17 ;  /* 0x0000000110107824 */ /* 0x000fe200078e0211 */
[----:B------:R-:W-:Y:S01]  /*0c00*/  ISETP.GT.U32.AND P4, PT, R26, 0x9f, PT ;  /* 0x0000009f1a00780c */ /* 0x000fe20003f84070 */
[----:B------:R-:W-:Y:S01]  /*0c10*/  VIADD R14, R10, 0xa4 ;  /* 0x000000a40a0e7836 */ /* 0x000fe20000000000 */
[----:B------:R-:W-:Y:S01]  /*0c20*/  IADD3 R17, PT, PT, R18, R23, RZ ;  /* 0x0000001712117210 */ /* 0x000fe20007ffe0ff */
[----:B------:R-:W-:Y:S01]  /*0c30*/  IMAD.MOV.U32 R23, RZ, RZ, R20 ;  /* 0x000000ffff177224 */ /* 0x000fe200078e0014 */
[----:B------:R-:W-:Y:S01]  /*0c40*/  ISETP.GT.U32.OR P4, PT, R24, 0x1f, P4 ;  /* 0x0000001f1800780c */ /* 0x000fe20002784470 */
[C---:B------:R-:W-:Y:S01]  /*0c50*/  VIADD R18, R10.reuse, 0xcd ;  /* 0x000000cd0a127836 */ /* 0x040fe20000000000 */
[----:B------:R-:W-:-:S02]  /*0c60*/  LOP3.LUT R22, R10, 0xffff, RZ, 0xc0, !PT ;  /* 0x0000ffff0a167812 */ /* 0x000fc400078ec0ff */
[----:B------:R-:W-:Y:S01]  /*0c70*/  LOP3.LUT R24, R14, 0xffff, RZ, 0xc0, !PT ;  /* 0x0000ffff0e187812 */ /* 0x000fe200078ec0ff */
[----:B------:R-:W-:Y:S01]  /*0c80*/  IMAD R14, R23, 0x19, RZ ;  /* 0x00000019170e7824 */ /* 0x000fe200078e02ff */
[----:B------:R-:W-:Y:S02]  /*0c90*/  IADD3 R20, PT, PT, R10, 0xf6, RZ ;  /* 0x000000f60a147810 */ /* 0x000fe40007ffe0ff */
[----:B------:R-:W-:Y:S02]  /*0ca0*/  LOP3.LUT R23, R18, 0xffff, RZ, 0xc0, !PT ;  /* 0x0000ffff12177812 */ /* 0x000fe400078ec0ff */
[----:B------:R-:W-:Y:S02]  /*0cb0*/  SHF.R.U32.HI R10, RZ, 0xa, R22 ;  /* 0x0000000aff0a7819 */ /* 0x000fe40000011616 */
[----:B------:R-:W-:Y:S01]  /*0cc0*/  SHF.R.U32.HI R18, RZ, 0xa, R24 ;  /* 0x0000000aff127819 */ /* 0x000fe20000011618 */
[----:B------:R-:W-:Y:S01]  /*0cd0*/  IMAD.MOV R24, RZ, RZ, -R14 ;  /* 0x000000ffff187224 */ /* 0x000fe200078e0a0e */
[----:B------:R-:W-:-:S02]  /*0ce0*/  LOP3.LUT R20, R20, 0xffff, RZ, 0xc0, !PT ;  /* 0x0000ffff14147812 */ /* 0x000fc400078ec0ff */
[----:B------:R-:W-:Y:S02]  /*0cf0*/  SHF.R.U32.HI R14, RZ, 0xa, R23 ;  /* 0x0000000aff0e7819 */ /* 0x000fe40000011617 */
[----:B------:R-:W-:Y:S02]  /*0d00*/  PRMT R22, R10, 0x9910, RZ ;  /* 0x000099100a167816 */ /* 0x000fe400000000ff */
[----:B------:R-:W-:Y:S02]  /*0d10*/  SHF.R.U32.HI R10, RZ, 0xa, R20 ;  /* 0x0000000aff0a7819 */ /* 0x000fe40000011614 */
[----:B------:R-:W-:Y:S02]  /*0d20*/  PRMT R23, R24, 0x7710, RZ ;  /* 0x0000771018177816 */ /* 0x000fe400000000ff */
[----:B------:R-:W-:Y:S02]  /*0d30*/  CS2R R24, SRZ ;  /* 0x0000000000187805 */ /* 0x000fe4000001ff00 */
[----:B------:R-:W-:-:S02]  /*0d40*/  PRMT R18, R18, 0x9910, RZ ;  /* 0x0000991012127816 */ /* 0x000fc400000000ff */
[----:B------:R-:W-:Y:S01]  /*0d50*/  PRMT R20, R14, 0x9910, RZ ;  /* 0x000099100e147816 */ /* 0x000fe200000000ff */
[----:B------:R-:W-:Y:S01]  /*0d60*/  IMAD.MOV.U32 R14, RZ, RZ, R22 ;  /* 0x000000ffff0e7224 */ /* 0x000fe200078e0016 */
[----:B------:R-:W-:Y:S01]  /*0d70*/  PRMT R22, R10, 0x9910, RZ ;  /* 0x000099100a167816 */ /* 0x000fe200000000ff */
[----:B------:R-:W-:Y:S01]  /*0d80*/  IMAD.IADD R23, R8, 0x1, R23 ;  /* 0x0000000108177824 */ /* 0x000fe200078e0217 */
[----:B------:R-:W-:Y:S01]  /*0d90*/  MOV R10, R18 ;  /* 0x00000012000a7202 */ /* 0x000fe20000000f00 */
[----:B------:R-:W-:Y:S01]  /*0da0*/  IMAD R8, R14, 0x19, RZ ;  /* 0x000000190e087824 */ /* 0x000fe200078e02ff */
[----:B------:R-:W-:Y:S01]  /*0db0*/  ISETP.GT.U32.OR P6, PT, R32, 0x1f, P6 ;  /* 0x0000001f2000780c */ /* 0x000fe200037c4470 */
[----:B------:R-:W-:Y:S01]  /*0dc0*/  IMAD.MOV.U32 R18, RZ, RZ, R20 ;  /* 0x000000ffff127224 */ /* 0x000fe200078e0014 */
[----:B------:R-:W-:Y:S01]  /*0dd0*/  LOP3.LUT R30, R30, 0xff, R17, 0xf8, !PT ;  /* 0x000000ff1e1e7812 */ /* 0x000fe200078ef811 */
[----:B------:R-:W-:Y:S01]  /*0de0*/  IMAD.MOV.U32 R20, RZ, RZ, R22 ;  /* 0x000000ffff147224 */ /* 0x000fe200078e0016 */
[----:B------:R-:W-:Y:S01]  /*0df0*/  ISETP.GT.U32.OR P6, PT, R48, 0x31f, P6 ;  /* 0x0000031f3000780c */ /* 0x000fe200037c4470 */
[----:B------:R-:W-:-:S02]  /*0e00*/  IMAD R10, R10, 0x19, RZ ;  /* 0x000000190a0a7824 */ /* 0x000fc400078e02ff */
[----:B------:R-:W-:Y:S02]  /*0e10*/  IMAD.MOV R22, RZ, RZ, -R8 ;  /* 0x000000ffff167224 */ /* 0x000fe400078e0a08 */
[----:B------:R-:W-:Y:S01]  /*0e20*/  IMAD R8, R20, 0x19, RZ ;  /* 0x0000001914087824 */ /* 0x000fe200078e02ff */
[----:B------:R-:W-:Y:S01]  /*0e30*/  IADD3 R27, PT, PT, RZ, -R10, RZ ;  /* 0x8000000aff1b7210 */ /* 0x000fe20007ffe0ff */
[----:B------:R-:W-:Y:S01]  /*0e40*/  IMAD R14, R15, 0x320, RZ ;  /* 0x000003200f0e7824 */ /* 0x000fe200078e02ff */
[----:B------:R-:W-:Y:S01]  /*0e50*/  PRMT R10, R22, 0x7710, RZ ;  /* 0x00007710160a7816 */ /* 0x000fe200000000ff */
[----:B------:R-:W-:Y:S01]  /*0e60*/  IMAD.MOV R8, RZ, RZ, -R8 ;  /* 0x000000ffff087224 */ /* 0x000fe200078e0a08 */
[----:B------:R-:W-:Y:S01]  /*0e70*/  PRMT R27, R27, 0x7710, RZ ;  /* 0x000077101b1b7816 */ /* 0x000fe200000000ff */
[----:B------:R-:W-:Y:S02]  /*0e80*/  IMAD R15, R11, 0x320, RZ ;  /* 0x000003200b0f7824 */ /* 0x000fe400078e02ff */
[----:B------:R-:W-:Y:S01]  /*0e90*/  IMAD.IADD R11, R9, 0x1, R10 ;  /* 0x00000001090b7824 */ /* 0x000fe200078e020a */
[----:B------:R-:W-:Y:S01]  /*0ea0*/  PRMT R35, R8, 0x7710, RZ ;  /* 0x0000771008237816 */ /* 0x000fe200000000ff */
[----:B------:R-:W-:Y:S01]  /*0eb0*/  IMAD R18, R18, 0x19, RZ ;  /* 0x0000001912127824 */ /* 0x000fe200078e02ff */
[----:B------:R-:W-:Y:S01]  /*0ec0*/  P2R R10, PR, RZ, 0x40 ;  /* 0x00000040ff0a7803 */ /* 0x000fe20000000000 */
[----:B------:R-:W-:Y:S01]  /*0ed0*/  IMAD R32, R21, 0x320, RZ ;  /* 0x0000032015207824 */ /* 0x000fe200078e02ff */
[----:B------:R-:W-:Y:S01]  /*0ee0*/  ISETP.GT.U32.OR P6, PT, R48, 0x31e, P5 ;  /* 0x0000031e3000780c */ /* 0x000fe20002fc4470 */
[----:B------:R-:W-:Y:S01]  /*0ef0*/  IMAD.MOV R18, RZ, RZ, -R18 ;  /* 0x000000ffff127224 */ /* 0x000fe200078e0a12 */
[----:B------:R-:W-:Y:S01]  /*0f00*/  LOP3.LUT R14, R14, 0xff, R11, 0xf8, !PT ;  /* 0x000000ff0e0e7812 */ /* 0x000fe200078ef80b */
[----:B------:R-:W-:Y:S01]  /*0f10*/  IMAD.IADD R11, R2, 0x1, R35 ;  /* 0x00000001020b7824 */ /* 0x000fe200078e0223 */
[----:B------:R-:W-:-:S02]  /*0f20*/  P2R R2, PR, RZ, 0x40 ;  /* 0x00000040ff027803 */ /* 0x000fc40000000000 */
[----:B------:R-:W-:Y:S02]  /*0f30*/  CS2R R20, SRZ ;  /* 0x0000000000147805 */ /* 0x000fe4000001ff00 */
[----:B------:R-:W-:Y:S01]  /*0f40*/  ISETP.GT.U32.OR P5, PT, R48, 0x31d, P0 ;  /* 0x0000031d3000780c */ /* 0x000fe200007a4470 */
[----:B------:R-:W-:Y:S01]  /*0f50*/  IMAD.MOV.U32 R35, RZ, RZ, RZ ;  /* 0x000000ffff237224 */ /* 0x000fe200078e00ff */
[----:B------:R-:W-:Y:S02]  /*0f60*/  ISETP.NE.AND P0, PT, R2, RZ, PT ;  /* 0x000000ff0200720c */ /* 0x000fe40003f05270 */
[----:B------:R-:W-:Y:S02]  /*0f70*/  PRMT R31, R18, 0x7710, RZ ;  /* 0x00007710121f7816 */ /* 0x000fe400000000ff */
[----:B------:R-:W-:Y:S02]  /*0f80*/  CS2R R18, SRZ ;  /* 0x0000000000127805 */ /* 0x000fe4000001ff00 */
[----:B------:R-:W-:-:S02]  /*0f90*/  P2R R9, PR, RZ, 0x1 ;  /* 0x00000001ff097803 */ /* 0x000fc40000000000 */
[----:B------:R-:W-:Y:S01]  /*0fa0*/  ISETP.NE.AND P0, PT, R52, RZ, PT ;  /* 0x000000ff3400720c */ /* 0x000fe20003f05270 */
[----:B------:R-:W-:Y:S01]  /*0fb0*/  IMAD.IADD R31, R4, 0x1, R31 ;  /* 0x00000001041f7824 */ /* 0x000fe200078e021f */
[----:B------:R-:W-:Y:S01]  /*0fc0*/  IADD3 R27, PT, PT, R6, R27, RZ ;  /* 0x0000001b061b7210 */ /* 0x000fe20007ffe0ff */
[----:B------:R-:W-:Y:S01]  /*0fd0*/  IMAD R52, R0, 0x64, R7 ;  /* 0x0000006400347824 */ /* 0x000fe200078e0207 */
[----:B------:R-:W-:Y:S02]  /*0fe0*/  P2R R8, PR, RZ, 0x1 ;  /* 0x00000001ff087803 */ /* 0x000fe40000000000 */
[----:B------:R-:W-:Y:S01]  /*0ff0*/  ISETP.NE.AND P0, PT, R50, RZ, PT ;  /* 0x000000ff3200720c */ /* 0x000fe20003f05270 */
[----:B------:R-:W-:Y:S01]  /*1000*/  VIADD R50, R5, 0x3b4 ;  /* 0x000003b405327836 */ /* 0x000fe20000000000 */
[----:B------:R-:W-:Y:S01]  /*1010*/  LOP3.LUT R38, R38, 0xff, R11, 0xf8, !PT ;  /* 0x000000ff26267812 */ /* 0x000fe200078ef80b */
[----:B------:R-:W-:Y:S01]  /*1020*/  VIADD R52, R52, 0x640 ;  /* 0x0000064034347836 */ /* 0x000fe20000000000 */
[----:B------:R-:W-:-:S02]  /*1030*/  P2R R6, PR, RZ, 0x1 ;  /* 0x00000001ff067803 */ /* 0x000fc40000000000 */
[----:B------:R-:W-:Y:S02]  /*1040*/  ISETP.NE.AND P0, PT, R46, RZ, PT ;  /* 0x000000ff2e00720c */ /* 0x000fe40003f05270 */
[----:B------:R-:W-:Y:S02]  /*1050*/  P2R R11, PR, RZ, 0x20 ;  /* 0x00000020ff0b7803 */ /* 0x000fe40000000000 */
[----:B------:R-:W-:Y:S02]  /*1060*/  P2R R4, PR, RZ, 0x1 ;  /* 0x00000001ff047803 */ /* 0x000fe40000000000 */
[----:B------:R-:W-:Y:S02]  /*1070*/  ISETP.NE.AND P0, PT, R44, RZ, PT ;  /* 0x000000ff2c00720c */ /* 0x000fe40003f05270 */
[----:B------:R-:W-:Y:S02]  /*1080*/  CS2R R44, SRZ ;  /* 0x00000000002c7805 */ /* 0x000fe4000001ff00 */
[----:B------:R-:W-:-:S02]  /*1090*/  ISETP.GT.U32.OR P6, PT, R48, 0x31c, P1 ;  /* 0x0000031c3000780c */ /* 0x000fc40000fc4470 */
[----:B------:R-:W-:Y:S02]  /*10a0*/  P2R R2, PR, RZ, 0x1 ;  /* 0x00000001ff027803 */ /* 0x000fe40000000000 */
[----:B------:R-:W-:Y:S02]  /*10b0*/  ISETP.NE.AND P0, PT, R42, RZ, PT ;  /* 0x000000ff2a00720c */ /* 0x000fe40003f05270 */
[----:B------:R-:W-:Y:S02]  /*10c0*/  CS2R R42, SRZ ;  /* 0x00000000002a7805 */ /* 0x000fe4000001ff00 */
[----:B------:R-:W-:Y:S02]  /*10d0*/  ISETP.NE.AND P1, PT, R11, RZ, PT ;  /* 0x000000ff0b00720c */ /* 0x000fe40003f25270 */
[----:B------:R-:W-:Y:S02]  /*10e0*/  ISETP.GT.U32.OR P0, PT, R12, 0xd, P0 ;  /* 0x0000000d0c00780c */ /* 0x000fe40000704470 */
[----:B------:R-:W-:-:S02]  /*10f0*/  P2R R11, PR, RZ, 0x40 ;  /* 0x00000040ff0b7803 */ /* 0x000fc40000000000 */
[----:B------:R-:W-:Y:S02]  /*1100*/  P2R R62, PR, RZ, 0x1 ;  /* 0x00000001ff3e7803 */ /* 0x000fe40000000000 */
[----:B------:R-:W-:Y:S02]  /*1110*/  ISETP.NE.AND P0, PT, R2, RZ, PT ;  /* 0x000000ff0200720c */ /* 0x000fe40003f05270 */
[----:B------:R-:W-:Y:S02]  /*1120*/  ISETP.GT.U32.OR P5, PT, R48, 0x31b, P2 ;  /* 0x0000031b3000780c */ /* 0x000fe400017a4470 */
[----:B------:R-:W-:Y:S02]  /*1130*/  ISETP.GT.U32.OR P0, PT, R12, 0xd, P0 ;  /* 0x0000000d0c00780c */ /* 0x000fe40000704470 */
[----:B------:R-:W-:Y:S02]  /*1140*/  ISETP.NE.AND P2, PT, R11, RZ, PT ;  /* 0x000000ff0b00720c */ /* 0x000fe40003f45270 */
[----:B------:R-:W-:-:S02]  /*1150*/  P2R R64, PR, RZ, 0x1 ;  /* 0x00000001ff407803 */ /* 0x000fc40000000000 */
[----:B------:R-:W-:Y:S02]  /*1160*/  ISETP.NE.AND P0, PT, R4, RZ, PT ;  /* 0x000000ff0400720c */ /* 0x000fe40003f05270 */
[----:B------:R-:W-:Y:S02]  /*1170*/  P2R R11, PR, RZ, 0x20 ;  /* 0x00000020ff0b7803 */ /* 0x000fe40000000000 */
[----:B------:R-:W-:Y:S02]  /*1180*/  ISETP.GT.U32.OR P0, PT, R12, 0xd, P0 ;  /* 0x0000000d0c00780c */ /* 0x000fe40000704470 */
[----:B------:R-:W-:Y:S02]  /*1190*/  ISETP.GT.U32.OR P5, PT, R48, 0x319, P4 ;  /* 0x000003193000780c */ /* 0x000fe400027a4470 */
[----:B------:R-:W-:Y:S02]  /*11a0*/  P2R R66, PR, RZ, 0x1 ;  /* 0x00000001ff427803 */ /* 0x000fe40000000000 */
[----:B------:R-:W-:-:S02]  /*11b0*/  ISETP.NE.AND P0, PT, R6, RZ, PT ;  /* 0x000000ff0600720c */ /* 0x000fc40003f05270 */
[----:B------:R-:W-:Y:S02]  /*11c0*/  ISETP.NE.AND P4, PT, R10, RZ, PT ;  /* 0x000000ff0a00720c */ /* 0x000fe40003f85270 */
[----:B------:R-:W-:Y:S02]  /*11d0*/  ISETP.GT.U32.OR P0, PT, R12, 0xc, P0 ;  /* 0x0000000c0c00780c */ /* 0x000fe40000704470 */
[C---:B------:R-:W-:Y:S01]  /*11e0*/  ISETP.GT.U32.OR P6, PT, R48.reuse, 0x31a, P3 ;  /* 0x0000031a3000780c */ /* 0x040fe20001fc4470 */
[----:B------:R-:W-:Y:S01]  /*11f0*/  IMAD R48, R48, 0x4, R7 ;  /* 0x0000000430307824 */ /* 0x000fe200078e0207 */
[----:B------:R-:W-:Y:S02]  /*1200*/  P2R R68, PR, RZ, 0x1 ;  /* 0x00000001ff447803 */ /* 0x000fe40000000000 */
[----:B------:R-:W-:Y:S02]  /*1210*/  ISETP.NE.AND P0, PT, R8, RZ, PT ;  /* 0x000000ff0800720c */ /* 0x000fe40003f05270 */
[----:B------:R-:W-:-:S02]  /*1220*/  ISETP.GT.U32.OR P4, PT, R12, 0xe, P4 ;  /* 0x0000000e0c00780c */ /* 0x000fc40002784470 */
[----:B------:R-:W-:Y:S02]  /*1230*/  ISETP.GT.U32.OR P0, PT, R12, 0xc, P0 ;  /* 0x0000000c0c00780c */ /* 0x000fe40000704470 */
[----:B------:R-:W-:Y:S02]  /*1240*/  ISETP.NE.AND P3, PT, R11, RZ, PT ;  /* 0x000000ff0b00720c */ /* 0x000fe40003f65270 */
[----:B------:R-:W-:Y:S02]  /*1250*/  P2R R70, PR, RZ, 0x1 ;  /* 0x00000001ff467803 */ /* 0x000fe40000000000 */
[----:B------:R-:W-:Y:S02]  /*1260*/  ISETP.NE.AND P0, PT, R9, RZ, PT ;  /* 0x000000ff0900720c */ /* 0x000fe40003f05270 */
[----:B------:R-:W-:Y:S02]  /*1270*/  LOP3.LUT R15, R15, 0xff, R16, 0xf8, !PT ;  /* 0x000000ff0f0f7812 */ /* 0x000fe400078ef810 */
[----:B------:R-:W-:-:S02]  /*1280*/  CS2R R16, SRZ ;  /* 0x0000000000107805 */ /* 0x000fc4000001ff00 */
[----:B------:R-:W-:Y:S02]  /*1290*/  LOP3.LUT R32, R32, 0xff, R23, 0xf8, !PT ;  /* 0x000000ff20207812 */ /* 0x000fe400078ef817 */
[----:B------:R-:W-:Y:S02]  /*12a0*/  CS2R R22, SRZ ;  /* 0x0000000000167805 */ /* 0x000fe4000001ff00 */
[----:B------:R-:W-:Y:S02]  /*12b0*/  LOP3.LUT R34, R34, 0xff, R27, 0xf8, !PT ;  /* 0x000000ff22227812 */ /* 0x000fe400078ef81b */
[----:B------:R-:W-:Y:S02]  /*12c0*/  CS2R R26, SRZ ;  /* 0x00000000001a7805 */ /* 0x000fe4000001ff00 */
[----:B------:R-:W-:Y:S02]  /*12d0*/  LOP3.LUT R36, R36, 0xff, R31, 0xf8, !PT ;  /* 0x000000ff24247812 */ /* 0x000fe400078ef81f */
[----:B------:R-:W-:-:S02]  /*12e0*/  P2R R72, PR, RZ, 0x10 ;  /* 0x00000010ff487803 */ /* 0x000fc40000000000 */
[----:B------:R-:W-:Y:S02]  /*12f0*/  MOV R31, RZ ;  /* 0x000000ff001f7202 */ /* 0x000fe40000000f00 */
[C---:B------:R-:W-:Y:S02]  /*1300*/  ISETP.GT.U32.OR P0, PT, R12.reuse, 0xe, P0 ;  /* 0x0000000e0c00780c */ /* 0x040fe40000704470 */
[C---:B------:R-:W-:Y:S02]  /*1310*/  ISETP.GT.U32.OR P1, PT, R12.reuse, 0xd, P1 ;  /* 0x0000000d0c00780c */ /* 0x040fe40000f24470 */
[C---:B------:R-:W-:Y:S02]  /*1320*/  ISETP.GT.U32.OR P2, PT, R12.reuse, 0xd, P2 ;  /* 0x0000000d0c00780c */ /* 0x040fe40001744470 */
[C---:B------:R-:W-:Y:S02]  /*1330*/  ISETP.GT.U32.OR P3, PT, R12.reuse, 0xd, P3 ;  /* 0x0000000d0c00780c */ /* 0x040fe40001f64470 */
[----:B------:R-:W-:-:S02]  /*1340*/  ISETP.GT.U32.OR P4, PT, R12, 0xd, P6 ;  /* 0x0000000d0c00780c */ /* 0x000fc40003784470 */
[----:B------:R-:W-:Y:S02]  /*1350*/  ISETP.GT.U32.OR P5, PT, R12, 0xd, P5 ;  /* 0x0000000d0c00780c */ /* 0x000fe40002fa4470 */
[----:B------:R-:W-:-:S11]  /*1360*/  SHF.L.U32 R46, R3, 0xa, RZ ;  /* 0x0000000a032e7819 */ /* 0x000fd600000006ff */
.L_x_47:
[----:B------:R-:W0:Y:S01]  /*1370*/  S2UR UR5, SR_CgaCtaId ;  /* 0x00000000000579c3 */ /* 0x000e220000008800 */
[----:B------:R-:W-:Y:S01]  /*1380*/  LEA R4, R0, R46, 0x8 ;  /* 0x0000002e00047211 */ /* 0x000fe200078e40ff */
[----:B------:R-:W-:-:S06]  /*1390*/  UMOV UR4, 0x400 ;  /* 0x0000040000047882 */ /* 0x000fcc0000000000 */
[----:B------:R-:W-:Y:S01]  /*13a0*/  BAR.SYNC.DEFER_BLOCKING 0x0 ;  /* 0x0000000000007b1d */ /* 0x000fe20000010000 */
[----:B------:R-:W-:Y:S01]  /*13b0*/  ISETP.NE.AND P6, PT, R62, RZ, PT ;  /* 0x000000ff3e00720c */ /* 0x000fe20003fc5270 */
[----:B------:R-:W-:-:S06]  /*13c0*/  IMAD.IADD R5, R13, 0x1, R4 ;  /* 0x000000010d057824 */ /* 0x000fcc00078e0204 */
[----:B------:R-:W1:Y:S01]  /*13d0*/  LDC.64 R2, c[0x0][0x380] ;  /* 0x0000e000ff027b82 */ /* 0x000e620000000a00 */
[----:B------:R-:W-:Y:S01]  /*13e0*/  IMAD R5, R12, 0x5, R5 ;  /* 0x000000050c057824 */ /* 0x000fe200078e0205 */
[----:B------:R-:W-:Y:S03]  /*13f0*/  BSSY.RECONVERGENT B0, `(.L_x_25) ;  /* 0x0000013000007945 */ /* 0x000fe60003800200 */
[----:B------:R-:W-:-:S05]  /*1400*/  IMAD R5, R40, 0x10000, R5 ;  /* 0x0001000028057824 */ /* 0x000fca00078e0205 */
[----:B------:R-:W-:Y:S01]  /*1410*/  IADD3 R5, PT, PT, R5, -0x202, RZ ;  /* 0xfffffdfe05057810 */ /* 0x000fe20007ffe0ff */
[----:B0-----:R-:W-:-:S06]  /*1420*/  ULEA UR4, UR5, UR4, 0x18 ;  /* 0x0000000405047291 */ /* 0x001fcc000f8ec0ff */
[----:B------:R-:W-:Y:S01]  /*1430*/  LEA R4, R56, UR4, 0x2 ;  /* 0x0000000438047c11 */ /* 0x000fe2000f8e10ff */
[----:B-1----:R-:W-:Y:S01]  /*1440*/  IMAD.WIDE R2, R5, 0x4, R2 ;  /* 0x0000000405027825 */ /* 0x002fe200078e0202 */
[----:B------:R-:W-:Y:S06]  /*1450*/  @P6 BRA `(.L_x_26) ;  /* 0x0000000000306947 */ /* 0x000fec0003800000 */
[----:B------:R-:W0:Y:S01]  /*1460*/  S2R R7, SR_CTAID.Y ;  /* 0x0000000000077919 */ /* 0x000e220000002600 */
[----:B------:R-:W-:Y:S01]  /*1470*/  IMAD R5, R12, 0x5, R13 ;  /* 0x000000050c057824 */ /* 0x000fe200078e020d */
[----:B------:R-:W-:Y:S03]  /*1480*/  BSSY.RECONVERGENT B1, `(.L_x_27) ;  /* 0x0000008000017945 */ /* 0x000fe60003800200 */
[----:B------:R-:W-:Y:S02]  /*1490*/  VIADD R5, R5, 0xfffffffe ;  /* 0xfffffffe05057836 */ /* 0x000fe40000000000 */
[----:B0-----:R-:W-:Y:S02]  /*14a0*/  IMAD R6, R7, 0x4, R0 ;  /* 0x0000000407067824 */ /* 0x001fe400078e0200 */
[----:B------:R-:W-:-:S03]  /*14b0*/  HFMA2 R7, -RZ, RZ, 0, 0 ;  /* 0x00000000ff077431 */ /* 0x000fc600000001ff */
[----:B------:R-:W-:-:S04]  /*14c0*/  VIADDMNMX.U32 R5, R6, 0xfffffffe, R5, !PT ;  /* 0xfffffffe06057846 */ /* 0x000fc80007800005 */
[----:B------:R-:W-:-:S13]  /*14d0*/  ISETP.GT.U32.AND P6, PT, R5, 0xff, PT ;  /* 0x000000ff0500780c */ /* 0x000fda0003fc4070 */
[----:B------:R-:W-:Y:S05]  /*14e0*/  @P6 BRA `(.L_x_28) ;  /* 0x0000000000046947 */ /* 0x000fea0003800000 */
[----:B------:R0:W5:Y:S02]  /*14f0*/  LDG.E.CONSTANT R7, desc[UR6][R2.64] ;  /* 0x0000000602077981 */ /* 0x000164000c1e9900 */
.L_x_28:
[----:B------:R-:W-:Y:S05]  /*1500*/  BSYNC.RECONVERGENT B1 ;  /* 0x0000000000017941 */ /* 0x000fea0003800200 */
.L_x_27:
[----:B-----5:R1:W-:Y:S02]  /*1510*/  STS [R4], R7 ;  /* 0x0000000704007388 */ /* 0x0203e40000000800 */
.L_x_26:
[----:B------:R-:W-:Y:S05]  /*1520*/  BSYNC.RECONVERGENT B0 ;  /* 0x0000000000007941 */ /* 0x000fea0003800200 */
.L_x_25:
[----:B------:R-:W-:Y:S01]  /*1530*/  ISETP.NE.AND P6, PT, R64, RZ, PT ;  /* 0x000000ff4000720c */ /* 0x000fe20003fc5270 */
[----:B------:R-:W-:-:S12]  /*1540*/  BSSY.RECONVERGENT B0, `(.L_x_29) ;  /* 0x0000009000007945 */ /* 0x000fd80003800200 */
[----:B------:R-:W-:Y:S05]  /*1550*/  @P6 BRA `(.L_x_30) ;  /* 0x00000000001c6947 */ /* 0x000fea0003800000 */
[----:B------:R-:W-:Y:S01]  /*1560*/  ISETP.NE.AND P6, PT, R58, RZ, PT ;  /* 0x000000ff3a00720c */ /* 0x000fe20003fc5270 */
[----:B------:R-:W-:Y:S01]  /*1570*/  BSSY.RECONVERGENT B1, `(.L_x_31) ;  /* 0x0000004000017945 */ /* 0x000fe20003800200 */
[----:B------:R-:W-:-:S11]  /*1580*/  IMAD.MOV.U32 R5, RZ, RZ, RZ ;  /* 0x000000ffff057224 */ /* 0x000fd600078e00ff */
[----:B------:R-:W-:Y:S05]  /*1590*/  @!P6 BRA `(.L_x_32) ;  /* 0x000000000004e947 */ /* 0x000fea0003800000 */
[----:B------:R2:W5:Y:S02]  /*15a0*/  LDG.E.CONSTANT R5, desc[UR6][R2.64+0x4] ;  /* 0x0000040602057981 */ /* 0x000564000c1e9900 */
.L_x_32:
[----:B------:R-:W-:Y:S05]  /*15b0*/  BSYNC.RECONVERGENT B1 ;  /* 0x0000000000017941 */ /* 0x000fea0003800200 */
.L_x_31:
[----:B-----5:R3:W-:Y:S02]  /*15c0*/  STS [R4+0x4], R5 ;  /* 0x0000040504007388 */ /* 0x0207e40000000800 */
.L_x_30:
[----:B------:R-:W-:Y:S05]  /*15d0*/  BSYNC.RECONVERGENT B0 ;  /* 0x0000000000007941 */ /* 0x000fea0003800200 */
.L_x_29:
[----:B------:R-:W-:Y:S01]  /*15e0*/  ISETP.NE.AND P6, PT, R66, RZ, PT ;  /* 0x000000ff4200720c */ /* 0x000fe20003fc5270 */
[----:B------:R-:W-:-:S12]  /*15f0*/  BSSY.RECONVERGENT B0, `(.L_x_33) ;  /* 0x000000d000007945 */ /* 0x000fd80003800200 */
[----:B------:R-:W-:Y:S05]  /*1600*/  @P6 BRA `(.L_x_34) ;  /* 0x00000000002c6947 */ /* 0x000fea0003800000 */
[----:B---3--:R-:W3:Y:S01]  /*1610*/  S2R R5, SR_CTAID.Y ;  /* 0x0000000000057919 */ /* 0x008ee20000002600 */
[----:B------:R-:W-:Y:S01]  /*1620*/  IMAD R6, R12, 0x5, R13 ;  /* 0x000000050c067824 */ /* 0x000fe200078e020d */
[----:B------:R-:W-:Y:S01]  /*1630*/  BSSY.RECONVERGENT B1, `(.L_x_35) ;  /* 0x0000007000017945 */ /* 0x000fe20003800200 */
[----:B-1----:R-:W-:Y:S01]  /*1640*/  MOV R7, RZ ;  /* 0x000000ff00077202 */ /* 0x002fe20000000f00 */
[----:B---3--:R-:W-:-:S05]  /*1650*/  IMAD R5, R5, 0x4, R0 ;  /* 0x0000000405057824 */ /* 0x008fca00078e0200 */
[----:B------:R-:W-:-:S04]  /*1660*/  VIADDMNMX.U32 R5, R5, 0xfffffffe, R6, !PT ;  /* 0xfffffffe05057846 */ /* 0x000fc80007800006 */
[----:B------:R-:W-:-:S13]  /*1670*/  ISETP.GT.U32.AND P6, PT, R5, 0xff, PT ;  /* 0x000000ff0500780c */ /* 0x000fda0003fc4070 */
[----:B------:R-:W-:Y:S05]  /*1680*/  @P6 BRA `(.L_x_36) ;  /* 0x0000000000046947 */ /* 0x000fea0003800000 */
[----:B------:R1:W5:Y:S02]  /*1690*/  LDG.E.CONSTANT R7, desc[UR6][R2.64+0x8] ;  /* 0x0000080602077981 */ /* 0x000364000c1e9900 */
.L_x_36:
[----:B------:R-:W-:Y:S05]  /*16a0*/  BSYNC.RECONVERGENT B1 ;  /* 0x0000000000017941 */ /* 0x000fea0003800200 */
.L_x_35:
[----:B-----5:R4:W-:Y:S02]  /*16b0*/  STS [R4+0x8], R7 ;  /* 0x0000080704007388 */ /* 0x0209e40000000800 */
.L_x_34:
[----:B------:R-:W-:Y:S05]  /*16c0*/  BSYNC.RECONVERGENT B0 ;  /* 0x0000000000007941 */ /* 0x000fea0003800200 */
.L_x_33:
[----:B------:R-:W-:Y:S01]  /*16d0*/  ISETP.NE.AND P6, PT, R68, RZ, PT ;  /* 0x000000ff4400720c */ /* 0x000fe20003fc5270 */
[----:B------:R-:W-:-:S12]  /*16e0*/  BSSY.RECONVERGENT B0, `(.L_x_37) ;  /* 0x000000e000007945 */ /* 0x000fd80003800200 */
[----:B------:R-:W-:Y:S05]  /*16f0*/  @P6 BRA `(.L_x_38) ;  /* 0x0000000000306947 */ /* 0x000fea0003800000 */
[----:B---3--:R-:W3:Y:S01]  /*1700*/  S2R R5, SR_CTAID.Y ;  /* 0x0000000000057919 */ /* 0x008ee20000002600 */
[----:B-1--4-:R-:W-:Y:S01]  /*1710*/  IMAD R7, R12, 0x5, R13 ;  /* 0x000000050c077824 */ /* 0x012fe200078e020d */
[----:B------:R-:W-:Y:S01]  /*1720*/  BSSY.RECONVERGENT B1, `(.L_x_39) ;  /* 0x0000008000017945 */ /* 0x000fe20003800200 */
[----:B---3--:R-:W-:Y:S02]  /*1730*/  IMAD R6, R5, 0x4, R0 ;  /* 0x0000000405067824 */ /* 0x008fe400078e0200 */
[----:B------:R-:W-:Y:S02]  /*1740*/  VIADD R5, R7, 0x1 ;  /* 0x0000000107057836 */ /* 0x000fe40000000000 */
[----:B------:R-:W-:-:S03]  /*1750*/  HFMA2 R7, -RZ, RZ, 0, 0 ;  /* 0x00000000ff077431 */ /* 0x000fc600000001ff */
[----:B------:R-:W-:-:S04]  /*1760*/  VIADDMNMX.U32 R5, R6, 0xfffffffe, R5, !PT ;  /* 0xfffffffe06057846 */ /* 0x000fc80007800005 */
[----:B------:R-:W-:-:S13]  /*1770*/  ISETP.GT.U32.AND P6, PT, R5, 0xff, PT ;  /* 0x000000ff0500780c */ /* 0x000fda0003fc4070 */
[----:B------:R-:W-:Y:S05]  /*1780*/  @P6 BRA `(.L_x_40) ;  /* 0x0000000000046947 */ /* 0x000fea0003800000 */
[----:B------:R1:W5:Y:S02]  /*1790*/  LDG.E.CONSTANT R7, desc[UR6][R2.64+0xc] ;  /* 0x00000c0602077981 */ /* 0x000364000c1e9900 */
.L_x_40:
[----:B------:R-:W-:Y:S05]  /*17a0*/  BSYNC.RECONVERGENT B1 ;  /* 0x0000000000017941 */ /* 0x000fea0003800200 */
.L_x_39:
[----:B-----5:R3:W-:Y:S02]  /*17b0*/  STS [R4+0xc], R7 ;  /* 0x00000c0704007388 */ /* 0x0207e40000000800 */
.L_x_38:
[----:B------:R-:W-:Y:S05]  /*17c0*/  BSYNC.RECONVERGENT B0 ;  /* 0x0000000000007941 */ /* 0x000fea0003800200 */
.L_x_37:
[----:B------:R-:W-:Y:S01]  /*17d0*/  ISETP.NE.AND P6, PT, R70, RZ, PT ;  /* 0x000000ff4600720c */ /* 0x000fe20003fc5270 */
[----:B------:R-:W-:-:S12]  /*17e0*/  BSSY.RECONVERGENT B0, `(.L_x_41) ;  /* 0x0000009000007945 */ /* 0x000fd80003800200 */
[----:B------:R-:W-:Y:S05]  /*17f0*/  @P6 BRA `(.L_x_42) ;  /* 0x00000000001c6947 */ /* 0x000fea0003800000 */
[----:B------:R-:W-:Y:S01]  /*1800*/  ISETP.NE.AND P6, PT, R60, RZ, PT ;  /* 0x000000ff3c00720c */ /* 0x000fe20003fc5270 */
[----:B------:R-:W-:Y:S01]  /*1810*/  BSSY.RECONVERGENT B1, `(.L_x_43) ;  /* 0x0000004000017945 */ /* 0x000fe20003800200 */
[----:B---3--:R-:W-:-:S11]  /*1820*/  IMAD.MOV.U32 R5, RZ, RZ, RZ ;  /* 0x000000ffff057224 */ /* 0x008fd600078e00ff */
[----:B------:R-:W-:Y:S05]  /*1830*/  @!P6 BRA `(.L_x_44) ;  /* 0x000000000004e947 */ /* 0x000fea0003800000 */
[----:B------:R3:W5:Y:S02]  /*1840*/  LDG.E.CONSTANT R5, desc[UR6][R2.64+0x10] ;  /* 0x0000100602057981 */ /* 0x000764000c1e9900 */
.L_x_44:
[----:B------:R-:W-:Y:S05]  /*1850*/  BSYNC.RECONVERGENT B1 ;  /* 0x0000000000017941 */ /* 0x000fea0003800200 */
.L_x_43:
[----:B-----5:R0:W-:Y:S02]  /*1860*/  STS [R4+0x10], R5 ;  /* 0x0000100504007388 */ /* 0x0201e40000000800 */
.L_x_42:
[----:B------:R-:W-:Y:S05]  /*1870*/  BSYNC.RECONVERGENT B0 ;  /* 0x0000000000007941 */ /* 0x000fea0003800200 */
.L_x_41:
[----:B------:R-:W-:Y:S01]  /*1880*/  ISETP.NE.AND P6, PT, R72, RZ, PT ;  /* 0x000000ff4800720c */ /* 0x000fe20003fc5270 */
[----:B-1-34-:R-:W1:Y:S01]  /*1890*/  @!P0 LDC.64 R6, c[0x0][0x388] ;  /* 0x0000e200ff068b82 */ /* 0x01ae620000000a00 */
[----:B------:R-:W-:-:S04]  /*18a0*/  IMAD R54, R0, 0x80, R40 ;  /* 0x0000008000367824 */ /* 0x000fc800078e0228 */
[----:B------:R-:W-:-:S04]  /*18b0*/  IMAD R54, R54, 0x19, RZ ;  /* 0x0000001936367824 */ /* 0x000fc800078e02ff */
[----:B------:R-:W-:-:S03]  /*18c0*/  @!P0 IMAD.IADD R9, R15, 0x1, R54 ;  /* 0x000000010f098824 */ /* 0x000fc600078e0236 */
[----:B0-2---:R-:W0:Y:S01]  /*18d0*/  @!P6 LDC.64 R2, c[0x0][0x388] ;  /* 0x0000e200ff02eb82 */ /* 0x005e220000000a00 */
[----:B------:R-:W-:Y:S01]  /*18e0*/  @!P6 IADD3 R5, PT, PT, R14, R54, RZ ;  /* 0x000000360e05e210 */ /* 0x000fe20007ffe0ff */
[----:B-1----:R-:W-:-:S06]  /*18f0*/  @!P0 IMAD.WIDE.U32 R6, R9, 0x4, R6 ;  /* 0x0000000409068825 */ /* 0x002fcc00078e0006 */
[----:B------:R-:W1:Y:S01]  /*1900*/  @!P1 LDC.64 R8, c[0x0][0x388] ;  /* 0x0000e200ff089b82 */ /* 0x000e620000000a00 */
[----:B------:R-:W-:Y:S01]  /*1910*/  @!P2 IADD3 R10, PT, PT, R32, R54, RZ ;  /* 0x00000036200aa210 */ /* 0x000fe20007ffe0ff */
[----:B------:R-:W-:Y:S01]  /*1920*/  @!P1 IMAD.IADD R11, R30, 0x1, R54 ;  /* 0x000000011e0b9824 */ /* 0x000fe200078e0236 */
[----:B------:R-:W2:Y:S01]  /*1930*/  @!P0 LDG.E.CONSTANT R76, desc[UR6][R6.64] ;  /* 0x00000006064c8981 */ /* 0x000ea2000c1e9900 */
[----:B0-----:R-:W-:-:S04]  /*1940*/  @!P6 IMAD.WIDE.U32 R2, R5, 0x4, R2 ;  /* 0x000000040502e825 */ /* 0x001fc800078e0002 */
[----:B------:R-:W0:Y:S01]  /*1950*/  @!P2 LDC.64 R4, c[0x0][0x388] ;  /* 0x0000e200ff04ab82 */ /* 0x000e220000000a00 */
[----:B------:R3:W4:Y:S07]  /*1960*/  @!P6 LDG.E.CONSTANT R74, desc[UR6][R2.64] ;  /* 0x00000006024ae981 */ /* 0x00072e000c1e9900 */
[----:B---3--:R-:W3:Y:S01]  /*1970*/  @!P4 LDC.64 R2, c[0x0][0x388] ;  /* 0x0000e200ff02cb82 */ /* 0x008ee20000000a00 */
[----:B------:R-:W-:Y:S02]  /*1980*/  @!P4 IMAD.IADD R7, R36, 0x1, R54 ;  /* 0x000000012407c824 */ /* 0x000fe400078e0236 */
[----:B-1----:R-:W-:-:S04]  /*1990*/  @!P1 IMAD.WIDE.U32 R8, R11, 0x4, R8 ;  /* 0x000000040b089825 */ /* 0x002fc800078e0008 */
[----:B------:R-:W-:Y:S02]  /*19a0*/  @!P3 IMAD.IADD R78, R34, 0x1, R54 ;  /* 0x00000001224eb824 */ /* 0x000fe400078e0236 */
[----:B0-----:R-:W-:Y:S01]  /*19b0*/  @!P2 IMAD.WIDE.U32 R4, R10, 0x4, R4 ;  /* 0x000000040a04a825 */ /* 0x001fe200078e0004 */
[----:B------:R-:W5:Y:S01]  /*19c0*/  @!P1 LDG.E.CONSTANT R9, desc[UR6][R8.64] ;  /* 0x0000000608099981 */ /* 0x000f62000c1e9900 */
[----:B------:R-:W0:Y:S02]  /*19d0*/  @!P3 LDC.64 R10, c[0x0][0x388] ;  /* 0x0000e200ff0abb82 */ /* 0x000e240000000a00 */
[----:B---3--:R-:W-:Y:S01]  /*19e0*/  @!P4 IMAD.WIDE.U32 R2, R7, 0x4, R2 ;  /* 0x000000040702c825 */ /* 0x008fe200078e0002 */
[----:B------:R-:W-:-:S05]  /*19f0*/  @!P5 IADD3 R54, PT, PT, R38, R54, RZ ;  /* 0x000000362636d210 */ /* 0x000fca0007ffe0ff */
[----:B------:R-:W1:Y:S01]  /*1a00*/  @!P5 LDC.64 R6, c[0x0][0x388] ;  /* 0x0000e200ff06db82 */ /* 0x000e620000000a00 */
[----:B------:R-:W3:Y:S04]  /*1a10*/  @!P2 LDG.E.CONSTANT R5, desc[UR6][R4.64] ;  /* 0x000000060405a981 */ /* 0x000ee8000c1e9900 */
[----:B------:R1:W3:Y:S01]  /*1a20*/  @!P4 LDG.E.CONSTANT R3, desc[UR6][R2.64] ;  /* 0x000000060203c981 */ /* 0x0002e2000c1e9900 */
[----:B0-----:R-:W-:-:S06]  /*1a30*/  @!P3 IMAD.WIDE.U32 R10, R78, 0x4, R10 ;  /* 0x000000044e0ab825 */ /* 0x001fcc00078e000a */
[----:B------:R-:W3:Y:S01]  /*1a40*/  @!P3 LDG.E.CONSTANT R11, desc[UR6][R10.64] ;  /* 0x000000060a0bb981 */ /* 0x000ee2000c1e9900 */
[----:B-1----:R-:W-:-:S06]  /*1a50*/  @!P5 IMAD.WIDE.U32 R6, R54, 0x4, R6 ;  /* 0x000000043606d825 */ /* 0x002fcc00078e0006 */
[----:B------:R-:W3:Y:S01]  /*1a60*/  @!P5 LDG.E.CONSTANT R7, desc[UR6][R6.64] ;  /* 0x000000060607d981 */ /* 0x000ee2000c1e9900 */
[----:B------:R-:W-:-:S03]  /*1a70*/  IMAD.MOV.U32 R2, RZ, RZ, RZ ;  /* 0x000000ffff027224 */ /* 0x000fc600078e00ff */
[----:B--2---:R0:W-:Y:S04]  /*1a80*/  @!P0 STS [R48+0x4], R76 ;  /* 0x0000044c30008388 */ /* 0x0041e80000000800 */
[----:B----4-:R0:W-:Y:S04]  /*1a90*/  @!P6 STS [R48], R74 ;  /* 0x0000004a3000e388 */ /* 0x0101e80000000800 */
[----:B-----5:R0:W-:Y:S04]  /*1aa0*/  @!P1 STS [R48+0x8], R9 ;  /* 0x0000080930009388 */ /* 0x0201e80000000800 */
[----:B---3--:R0:W-:Y:S04]  /*1ab0*/  @!P2 STS [R48+0xc], R5 ;  /* 0x00000c053000a388 */ /* 0x0081e80000000800 */
[----:B------:R0:W-:Y:S04]  /*1ac0*/  @!P4 STS [R48+0x14], R3 ;  /* 0x000014033000c388 */ /* 0x0001e80000000800 */
[----:B------:R0:W-:Y:S04]  /*1ad0*/  @!P3 STS [R48+0x10], R11 ;  /* 0x0000100b3000b388 */ /* 0x0001e80000000800 */
[----:B------:R0:W-:Y:S01]  /*1ae0*/  @!P5 STS [R48+0x18], R7 ;  /* 0x000018073000d388 */ /* 0x0001e20000000800 */
[----:B------:R-:W-:Y:S06]  /*1af0*/  BAR.SYNC.DEFER_BLOCKING 0x0 ;  /* 0x0000000000007b1d */ /* 0x000fec0000010000 */
.L_x_46:
[C---:B0-----:R-:W-:Y:S01]  /*1b00*/  IMAD R7, R2.reuse, 0x110, R50 ;  /* 0x0000011002077824 */ /* 0x041fe200078e0232 */
[----:B------:R-:W-:Y:S01]  /*1b10*/  UMOV UR4, 0x640 ;  /* 0x0000064000047882 */ /* 0x000fe20000000000 */
[C---:B------:R-:W-:Y:S02]  /*1b20*/  IMAD R3, R2.reuse, 0x14, R52 ;  /* 0x0000001402037824 */ /* 0x040fe400078e0234 */
[----:B------:R-:W-:-:S05]  /*1b30*/  VIADD R2, R2, 0x1 ;  /* 0x0000000102027836 */ /* 0x000fca0000000000 */
[----:B------:R-:W-:-:S13]  /*1b40*/  ISETP.NE.AND P6, PT, R2, 0x5, PT ;  /* 0x000000050200780c */ /* 0x000fda0003fc5270 */
.L_x_45:
[----:B------:R-:W-:Y:S04]  /*1b50*/  LDS R4, [R7+UR4+-0x9f4] ;  /* 0xfff60c0407047984 */ /* 0x000fe80008000800 */
[----:B------:R-:W0:Y:S04]  /*1b60*/  LDS R5, [R3+-0x640] ;  /* 0xfff9c00003057984 */ /* 0x000e280000000800 */
[----:B------:R-:W1:Y:S04]  /*1b70*/  LDS R8, [R3+-0x320] ;  /* 0xfffce00003087984 */ /* 0x000e680000000800 */
[----:B------:R-:W2:Y:S04]  /*1b80*/  LDS R10, [R3] ;  /* 0x00000000030a7984 */ /* 0x000ea80000000800 */
[----:B------:R3:W4:Y:S04]  /*1b90*/  LDS R54, [R3+0x320] ;  /* 0x0003200003367984 */ /* 0x0007280000000800 */
[----:B------:R-:W5:Y:S01]  /*1ba0*/  LDS R6, [R7+UR4+-0x7d4] ;  /* 0xfff82c0407067984 */ /* 0x000f620008000800 */
[----:B---3--:R-:W-:Y:S01]  /*1bb0*/  IADD3 R3, PT, PT, R3, 0x4, RZ ;  /* 0x0000000403037810 */ /* 0x008fe20007ffe0ff */
[C---:B0-----:R-:W-:Y:S01]  /*1bc0*/  FFMA R39, R4.reuse, R5, R39 ;  /* 0x0000000504277223 */ /* 0x041fe20000000027 */
[C---:B-1----:R-:W-:Y:S01]  /*1bd0*/  FFMA R71, R4.reuse, R8, R71 ;  /* 0x0000000804477223 */ /* 0x042fe20000000047 */
[C---:B--2---:R-:W-:Y:S01]  /*1be0*/  FFMA R103, R4.reuse, R10, R103 ;  /* 0x0000000a04677223 */ /* 0x044fe20000000067 */
[----:B----4-:R-:W-:-:S02]  /*1bf0*/  FFMA R37, R4, R54, R37 ;  /* 0x0000003604257223 */ /* 0x010fc40000000025 */
[----:B------:R-:W0:Y:S01]  /*1c00*/  LDS R4, [R7+UR4+-0x974] ;  /* 0xfff68c0407047984 */ /* 0x000e220008000800 */
[CC--:B-----5:R-:W-:Y:S01]  /*1c10*/  FFMA R55, R6.reuse, R5.reuse, R55 ;  /* 0x0000000506377223 */ /* 0x0e0fe20000000037 */
[C---:B------:R-:W-:Y:S01]  /*1c20*/  FFMA R87, R6.reuse, R8, R87 ;  /* 0x0000000806577223 */ /* 0x040fe20000000057 */
[C---:B------:R-:W-:Y:S01]  /*1c30*/  FFMA R119, R6.reuse, R10, R119 ;  /* 0x0000000a06777223 */ /* 0x040fe20000000077 */
[----:B------:R-:W-:Y:S02]  /*1c40*/  FFMA R21, R6, R54, R21 ;  /* 0x0000003606157223 */ /* 0x000fe40000000015 */
[----:B------:R-:W1:Y:S01]  /*1c50*/  LDS R6, [R7+UR4+-0x754] ;  /* 0xfff8ac0407067984 */ /* 0x000e620008000800 */
[C---:B0-----:R-:W-:Y:S01]  /*1c60*/  FFMA R47, R4.reuse, R5, R47 ;  /* 0x00000005042f7223 */ /* 0x041fe2000000002f */
[C---:B------:R-:W-:Y:S01]  /*1c70*/  FFMA R79, R4.reuse, R8, R79 ;  /* 0x00000008044f7223 */ /* 0x040fe2000000004f */
[C---:B------:R-:W-:Y:S01]  /*1c80*/  FFMA R111, R4.reuse, R10, R111 ;  /* 0x0000000a046f7223 */ /* 0x040fe2000000006f */
[----:B------:R-:W-:-:S02]  /*1c90*/  FFMA R29, R4, R54, R29 ;  /* 0x00000036041d7223 */ /* 0x000fc4000000001d */
[----:B------:R-:W0:Y:S01]  /*1ca0*/  LDS R4, [R7+UR4+-0x9f0] ;  /* 0xfff6100407047984 */ /* 0x000e220008000800 */
[CC--:B-1----:R-:W-:Y:S01]  /*1cb0*/  FFMA R63, R6.reuse, R5.reuse, R63 ;  /* 0x00000005063f7223 */ /* 0x0c2fe2000000003f */
        /* <DEDUP_REMOVED lines=49> */
[C---:B-1----:R-:W-:Y:S01]  /*1fd0*/  FFMA R61, R6.reuse, R5, R61 ;  /* 0x00000005063d7223 */ /* 0x042fe2000000003d */
[C---:B------:R-:W-:Y:S01]  /*1fe0*/  FFMA R93, R6.reuse, R8, R93 ;  /* 0x00000008065d7223 */ /* 0x040fe2000000005d */
[C---:B------:R-:W-:Y:S01]  /*1ff0*/  FFMA R125, R6.reuse, R10, R125 ;  /* 0x0000000a067d7223 */ /* 0x040fe2000000007d */
[----:B------:R-:W-:Y:S02]  /*2000*/  FFMA R28, R6, R54, R28 ;  /* 0x00000036061c7223 */ /* 0x000fe4000000001c */
[----:B------:R-:W1:Y:S01]  /*2010*/  LDS R6, [R7+UR4+-0x640] ;  /* 0xfff9c00407067984 */ /* 0x000e620008000800 */
[----:B------:R-:W-:-:S04]  /*2020*/  UIADD3 UR4, UPT, UPT, UR4, 0x4, URZ ;  /* 0x0000000404047890 */ /* 0x000fc8000fffe0ff */
[----:B------:R-:W-:Y:S01]  /*2030*/  UISETP.NE.AND UP0, UPT, UR4, 0x654, UPT ;  /* 0x000006540400788c */ /* 0x000fe2000bf05270 */
[CC--:B0-----:R-:W-:Y:S01]  /*2040*/  FFMA R53, R4.reuse, R5.reuse, R53 ;  /* 0x0000000504357223 */ /* 0x0c1fe20000000035 */
[C---:B------:R-:W-:Y:S01]  /*2050*/  FFMA R85, R4.reuse, R8, R85 ;  /* 0x0000000804557223 */ /* 0x040fe20000000055 */
[C---:B------:R-:W-:Y:S01]  /*2060*/  FFMA R117, R4.reuse, R10, R117 ;  /* 0x0000000a04757223 */ /* 0x040fe20000000075 */
[----:B------:R-:W-:Y:S01]  /*2070*/  FFMA R23, R4, R54, R23 ;  /* 0x0000003604177223 */ /* 0x000fe20000000017 */
[C---:B-1----:R-:W-:Y:S01]  /*2080*/  FFMA R69, R6.reuse, R5, R69 ;  /* 0x0000000506457223 */ /* 0x042fe20000000045 */
[C---:B------:R-:W-:Y:S01]  /*2090*/  FFMA R101, R6.reuse, R8, R101 ;  /* 0x0000000806657223 */ /* 0x040fe20000000065 */
[C---:B------:R-:W-:Y:S01]  /*20a0*/  FFMA R22, R6.reuse, R10, R22 ;  /* 0x0000000a06167223 */ /* 0x040fe20000000016 */
[----:B------:R-:W-:Y:S01]  /*20b0*/  FFMA R42, R6, R54, R42 ;  /* 0x00000036062a7223 */ /* 0x000fe2000000002a */
[----:B------:R-:W-:Y:S06]  /*20c0*/  BRA.U UP0, `(.L_x_45) ;  /* 0xfffffff900a07547 */ /* 0x000fec000b83ffff */
[----:B------:R-:W-:Y:S05]  /*20d0*/  @P6 BRA `(.L_x_46) ;  /* 0xfffffff800886947 */ /* 0x000fea000383ffff */
[----:B------:R-:W-:-:S05]  /*20e0*/  VIADD R40, R40, 0x1 ;  /* 0x0000000128287836 */ /* 0x000fca0000000000 */
[----:B------:R-:W-:-:S13]  /*20f0*/  ISETP.NE.AND P6, PT, R40, 0x20, PT ;  /* 0x000000202800780c */ /* 0x000fda0003fc5270 */
[----:B------:R-:W-:Y:S05]  /*2100*/  @P6 BRA `(.L_x_47) ;  /* 0xfffffff000986947 */ /* 0x000fea000383ffff */
[----:B------:R-:W0:Y:S01]  /*2110*/  LDC.64 R2, c[0x0][0x390] ;  /* 0x0000e400ff027b82 */ /* 0x000e220000000a00 */
[----:B------:R-:W-:-:S05]  /*2120*/  IMAD R0, R0, 0x10000, R46 ;  /* 0x0001000000007824 */ /* 0x000fca00078e022e */
[----:B------:R-:W-:-:S05]  /*2130*/  IADD3 R13, PT, PT, R13, R0, RZ ;  /* 0x000000000d0d7210 */ /* 0x000fca0007ffe0ff */
[----:B------:R-:W-:-:S04]  /*2140*/  IMAD R13, R12, 0x2, R13 ;  /* 0x000000020c0d7824 */ /* 0x000fc800078e020d */
[----:B0-----:R-:W-:-:S05]  /*2150*/  IMAD.WIDE.U32 R2, R13, 0x4, R2 ;  /* 0x000000040d027825 */ /* 0x001fca00078e0002 */
        /* <DEDUP_REMOVED lines=65> */
.L_x_48:
        /* <DEDUP_REMOVED lines=9> */
.L_x_80:


//--------------------- .text.conv3               --------------------------
	.section	.text.conv3,"ax",@progbits
	.align	128
        .global         conv3
        .type           conv3,@function
        .size           conv3,(.L_x_81 - conv3)
        .other          conv3,@"STO_CUDA_ENTRY STV_DEFAULT"
conv3:
.text.conv3:
[----:B------:R-:W-:Y:S01]  /*0000*/  LDC R1, c[0x0][0x37c] ;  /* 0x0000df00ff017b82 */ /* 0x000fe20000000800 */
[----:B------:R-:W0:Y:S07]  /*0010*/  S2R R2, SR_TID.X ;  /* 0x0000000000027919 */ /* 0x000e2e0000002100 */
[----:B------:R-:W1:Y:S01]  /*0020*/  S2UR UR4, SR_CTAID.X ;  /* 0x00000000000479c3 */ /* 0x000e620000002500 */
[----:B------:R-:W-:Y:S01]  /*0030*/  IMAD.MOV.U32 R34, RZ, RZ, RZ ;  /* 0x000000ffff227224 */ /* 0x000fe200078e00ff */
[----:B------:R-:W-:Y:S01]  /*0040*/  CS2R R32, SRZ ;  /* 0x0000000000207805 */ /* 0x000fe2000001ff00 */
[----:B------:R-:W2:Y:S01]  /*0050*/  S2R R0, SR_TID.Z ;  /* 0x0000000000007919 */ /* 0x000ea20000002300 */
[----:B------:R-:W-:-:S02]  /*0060*/  MOV R31, RZ ;  /* 0x000000ff001f7202 */ /* 0x000fc40000000f00 */
[----:B------:R-:W-:Y:S01]  /*0070*/  CS2R R54, SRZ ;  /* 0x0000000000367805 */ /* 0x000fe2000001ff00 */
[----:B------:R-:W-:Y:S01]  /*0080*/  IMAD.MOV.U32 R58, RZ, RZ, RZ ;  /* 0x000000ffff3a7224 */ /* 0x000fe200078e00ff */
[----:B------:R-:W-:Y:S02]  /*0090*/  CS2R R56, SRZ ;  /* 0x0000000000387805 */ /* 0x000fe4000001ff00 */
[----:B------:R-:W-:Y:S02]  /*00a0*/  CS2R R38, SRZ ;  /* 0x0000000000267805 */ /* 0x000fe4000001ff00 */
[----:B------:R-:W-:Y:S02]  /*00b0*/  CS2R R26, SRZ ;  /* 0x00000000001a7805 */ /* 0x000fe4000001ff00 */
[----:B------:R-:W-:Y:S01]  /*00c0*/  CS2R R28, SRZ ;  /* 0x00000000001c7805 */ /* 0x000fe2000001ff00 */
[----:B------:R-:W3:Y:S01]  /*00d0*/  LDCU.64 UR8, c[0x0][0x358] ;  /* 0x00006b00ff0877ac */ /* 0x000ee20008000a00 */
[----:B-1----:R-:W-:Y:S01]  /*00e0*/  USHF.L.U32 UR4, UR4, 0x4, URZ ;  /* 0x0000000404047899 */ /* 0x002fe200080006ff */
[----:B0-----:R-:W-:Y:S01]  /*00f0*/  PRMT R3, R2, 0x9910, RZ ;  /* 0x0000991002037816 */ /* 0x001fe200000000ff */
[----:B--2---:R-:W-:-:S04]  /*0100*/  IMAD R0, R0, 0x5, RZ ;  /* 0x0000000500007824 */ /* 0x004fc800078e02ff */
[C---:B------:R-:W-:Y:S02]  /*0110*/  IMAD R7, R3.reuse, 0x6, RZ ;  /* 0x0000000603077824 */ /* 0x040fe400078e02ff */
[----:B------:R-:W-:Y:S02]  /*0120*/  IMAD R3, R3, 0x156, RZ ;  /* 0x0000015603037824 */ /* 0x000fe400078e02ff */
[C---:B------:R-:W-:Y:S01]  /*0130*/  VIADD R11, R7.reuse, 0x1 ;  /* 0x00000001070b7836 */ /* 0x040fe20000000000 */
[C---:B------:R-:W-:Y:S01]  /*0140*/  IADD3 R8, PT, PT, R7.reuse, 0x4, RZ ;  /* 0x0000000407087810 */ /* 0x040fe20007ffe0ff */
[----:B------:R-:W-:Y:S01]  /*0150*/  VIADD R4, R7, 0x3 ;  /* 0x0000000307047836 */ /* 0x000fe20000000000 */
[C---:B------:R-:W-:Y:S01]  /*0160*/  IADD3 R2, PT, PT, R3.reuse, 0x72, RZ ;  /* 0x0000007203027810 */ /* 0x040fe20007ffe0ff */
[C---:B------:R-:W-:Y:S01]  /*0170*/  VIADD R15, R3.reuse, 0xab ;  /* 0x000000ab030f7836 */ /* 0x040fe20000000000 */
[----:B------:R-:W-:Y:S01]  /*0180*/  LOP3.LUT R6, R3, 0xffff, RZ, 0xc0, !PT ;  /* 0x0000ffff03067812 */ /* 0x000fe200078ec0ff */
[C---:B------:R-:W-:Y:S01]  /*0190*/  VIADD R13, R7.reuse, 0x2 ;  /* 0x00000002070d7836 */ /* 0x040fe20000000000 */
[----:B------:R-:W-:Y:S01]  /*01a0*/  LOP3.LUT R14, R2, 0xffff, RZ, 0xc0, !PT ;  /* 0x0000ffff020e7812 */ /* 0x000fe200078ec0ff */
[----:B------:R-:W-:Y:S01]  /*01b0*/  VIADD R9, R7, 0x5 ;  /* 0x0000000507097836 */ /* 0x000fe20000000000 */
[----:B------:R-:W-:-:S02]  /*01c0*/  SHF.R.U32.HI R2, RZ, 0xa, R6 ;  /* 0x0000000aff027819 */ /* 0x000fc40000011606 */
[----:B------:R-:W-:Y:S02]  /*01d0*/  LOP3.LUT R18, R8, 0xffff, RZ, 0xc0, !PT ;  /* 0x0000ffff08127812 */ /* 0x000fe400078ec0ff */
[----:B------:R-:W-:Y:S02]  /*01e0*/  PRMT R6, R2, 0x9910, RZ ;  /* 0x0000991002067816 */ /* 0x000fe400000000ff */
[----:B------:R-:W-:Y:S01]  /*01f0*/  SHF.R.U32.HI R2, RZ, 0xa, R14 ;  /* 0x0000000aff027819 */ /* 0x000fe2000001160e */
[----:B------:R-:W-:Y:S01]  /*0200*/  IMAD R23, R18, 0xe39, RZ ;  /* 0x00000e3912177824 */ /* 0x000fe200078e02ff */
[----:B------:R-:W-:Y:S02]  /*0210*/  LOP3.LUT R10, R11, 0xffff, RZ, 0xc0, !PT ;  /* 0x0000ffff0b0a7812 */ /* 0x000fe400078ec0ff */
[----:B------:R-:W-:Y:S01]  /*0220*/  PRMT R14, R2, 0x9910, RZ ;  /* 0x00009910020e7816 */ /* 0x000fe200000000ff */
[----:B------:R-:W-:Y:S01]  /*0230*/  IMAD R2, R6, 0x12, RZ ;  /* 0x0000001206027824 */ /* 0x000fe200078e02ff */
[----:B------:R-:W-:Y:S01]  /*0240*/  LOP3.LUT R16, R4, 0xffff, RZ, 0xc0, !PT ;  /* 0x0000ffff04107812 */ /* 0x000fe200078ec0ff */
[----:B------:R-:W-:Y:S01]  /*0250*/  IMAD R17, R10, 0xe39, RZ ;  /* 0x00000e390a117824 */ /* 0x000fe200078e02ff */
[----:B------:R-:W-:Y:S01]  /*0260*/  LOP3.LUT R5, R7, 0xffff, RZ, 0xc0, !PT ;  /* 0x0000ffff07057812 */ /* 0x000fe200078ec0ff */
[----:B------:R-:W-:Y:S01]  /*0270*/  IMAD R14, R14, 0x12, RZ ;  /* 0x000000120e0e7824 */ /* 0x000fe200078e02ff */
[----:B------:R-:W-:Y:S01]  /*0280*/  LOP3.LUT R12, R13, 0xffff, RZ, 0xc0, !PT ;  /* 0x0000ffff0d0c7812 */ /* 0x000fe200078ec0ff */
[----:B------:R-:W-:Y:S01]  /*0290*/  IMAD.MOV R2, RZ, RZ, -R2 ;  /* 0x000000ffff027224 */ /* 0x000fe200078e0a02 */
[----:B------:R-:W-:Y:S01]  /*02a0*/  LEA.HI R10, R17, R0, RZ, 0x10 ;  /* 0x00000000110a7211 */ /* 0x000fe200078f80ff */
[----:B------:R-:W-:Y:S01]  /*02b0*/  IMAD.MOV R18, RZ, RZ, -R14 ;  /* 0x000000ffff127224 */ /* 0x000fe200078e0a0e */
[----:B------:R-:W-:Y:S01]  /*02c0*/  LOP3.LUT R14, R15, 0xffff, RZ, 0xc0, !PT ;  /* 0x0000ffff0f0e7812 */ /* 0x000fe200078ec0ff */
[----:B------:R-:W-:Y:S01]  /*02d0*/  IMAD R21, R16, 0xe39, RZ ;  /* 0x00000e3910157824 */ /* 0x000fe200078e02ff */
[----:B------:R-:W-:Y:S01]  /*02e0*/  PRMT R16, R2, 0x7710, RZ ;  /* 0x0000771002107816 */ /* 0x000fe200000000ff */
[----:B------:R-:W-:Y:S01]  /*02f0*/  VIADD R15, R3, 0xe4 ;  /* 0x000000e4030f7836 */ /* 0x000fe20000000000 */
[----:B------:R-:W-:Y:S01]  /*0300*/  PRMT R18, R18, 0x7710, RZ ;  /* 0x0000771012127816 */ /* 0x000fe200000000ff */
[----:B------:R-:W-:Y:S01]  /*0310*/  IMAD R5, R5, 0xe39, RZ ;  /* 0x00000e3905057824 */ /* 0x000fe200078e02ff */
[----:B------:R-:W-:Y:S01]  /*0320*/  SHF.R.U32.HI R14, RZ, 0xa, R14 ;  /* 0x0000000aff0e7819 */ /* 0x000fe2000001160e */
[----:B------:R-:W-:Y:S01]  /*0330*/  IMAD R19, R12, 0xe39, RZ ;  /* 0x00000e390c137824 */ /* 0x000fe200078e02ff */
[----:B------:R-:W-:-:S02]  /*0340*/  IADD3 R7, PT, PT, R7, R16, RZ ;  /* 0x0000001007077210 */ /* 0x000fc40007ffe0ff */
[----:B------:R-:W-:Y:S02]  /*0350*/  PRMT R17, R11, 0x9910, RZ ;  /* 0x000099100b117816 */ /* 0x000fe400000000ff */
[----:B------:R-:W-:Y:S01]  /*0360*/  IADD3 R16, PT, PT, R3, 0x11d, RZ ;  /* 0x0000011d03107810 */ /* 0x000fe20007ffe0ff */
[----:B------:R-:W-:Y:S01]  /*0370*/  IMAD.IADD R3, R13, 0x1, R18 ;  /* 0x000000010d037824 */ /* 0x000fe200078e0212 */
[----:B------:R-:W-:Y:S01]  /*0380*/  PRMT R18, R14, 0x9910, RZ ;  /* 0x000099100e127816 */ /* 0x000fe200000000ff */
[----:B------:R-:W-:Y:S01]  /*0390*/  IMAD R13, R17, 0x39, RZ ;  /* 0x00000039110d7824 */ /* 0x000fe200078e02ff */
[----:B------:R-:W-:Y:S02]  /*03a0*/  LOP3.LUT R14, R15, 0xffff, RZ, 0xc0, !PT ;  /* 0x0000ffff0f0e7812 */ /* 0x000fe400078ec0ff */
[----:B------:R-:W-:Y:S02]  /*03b0*/  LEA.HI R12, R5, R0, RZ, 0x10 ;  /* 0x00000000050c7211 */ /* 0x000fe400078f80ff */
[----:B------:R-:W-:Y:S01]  /*03c0*/  LOP3.LUT R15, R16, 0xffff, RZ, 0xc0, !PT ;  /* 0x0000ffff100f7812 */ /* 0x000fe200078ec0ff */
[----:B------:R-:W-:Y:S01]  /*03d0*/  IMAD.MOV.U32 R16, RZ, RZ, R18 ;  /* 0x000000ffff107224 */ /* 0x000fe200078e0012 */
[----:B------:R-:W-:-:S02]  /*03e0*/  PRMT R18, R12, 0x9910, RZ ;  /* 0x000099100c127816 */ /* 0x000fc400000000ff */
[----:B------:R-:W-:Y:S02]  /*03f0*/  SHF.R.U32.HI R15, RZ, 0xa, R15 ;  /* 0x0000000aff0f7819 */ /* 0x000fe4000001160f */
[----:B------:R-:W-:Y:S01]  /*0400*/  LOP3.LUT R17, R13, 0xffff, RZ, 0xc0, !PT ;  /* 0x0000ffff0d117812 */ /* 0x000fe200078ec0ff */
[----:B------:R-:W-:Y:S01]  /*0410*/  IMAD R13, R16, 0x12, RZ ;  /* 0x00000012100d7824 */ /* 0x000fe200078e02ff */
[----:B------:R-:W-:Y:S02]  /*0420*/  SHF.R.U32.HI R14, RZ, 0xa, R14 ;  /* 0x0000000aff0e7819 */ /* 0x000fe4000001160e */
[----:B------:R-:W-:Y:S02]  /*0430*/  LEA.HI R6, R19, R0, RZ, 0x10 ;  /* 0x0000000013067211 */ /* 0x000fe400078f80ff */
[----:B------:R-:W-:Y:S02]  /*0440*/  MOV R16, R18 ;  /* 0x0000001200107202 */ /* 0x000fe40000000f00 */
[----:B------:R-:W-:Y:S01]  /*0450*/  PRMT R19, R15, 0x9910, RZ ;  /* 0x000099100f137816 */ /* 0x000fe200000000ff */
[----:B------:R-:W-:Y:S01]  /*0460*/  IMAD.MOV R15, RZ, RZ, -R13 ;  /* 0x000000ffff0f7224 */ /* 0x000fe200078e0a0d */
[----:B------:R-:W-:Y:S01]  /*0470*/  PRMT R18, R14, 0x9910, RZ ;  /* 0x000099100e127816 */ /* 0x000fe200000000ff */
[----:B------:R-:W-:Y:S01]  /*0480*/  IMAD R13, R16, 0xcd, RZ ;  /* 0x000000cd100d7824 */ /* 0x000fe200078e02ff */
[----:B------:R-:W-:-:S02]  /*0490*/  SHF.R.U32.HI R14, RZ, 0xa, R17 ;  /* 0x0000000aff0e7819 */ /* 0x000fc40000011611 */
[----:B------:R-:W-:Y:S01]  /*04a0*/  PRMT R15, R15, 0x7710, RZ ;  /* 0x000077100f0f7816 */ /* 0x000fe200000000ff */
[----:B------:R-:W-:Y:S01]  /*04b0*/  IMAD.MOV.U32 R16, RZ, RZ, R18 ;  /* 0x000000ffff107224 */ /* 0x000fe200078e0012 */
[----:B------:R-:W-:Y:S02]  /*04c0*/  PRMT R14, R14, 0x9910, RZ ;  /* 0x000099100e0e7816 */ /* 0x000fe400000000ff */
[----:B------:R-:W-:Y:S01]  /*04d0*/  MOV R17, R19 ;  /* 0x0000001300117202 */ /* 0x000fe20000000f00 */
[----:B------:R-:W-:Y:S01]  /*04e0*/  IMAD.IADD R4, R4, 0x1, R15 ;  /* 0x0000000104047824 */ /* 0x000fe200078e020f */
[----:B------:R-:W-:Y:S01]  /*04f0*/  LOP3.LUT R13, R13, 0xffff, RZ, 0xc0, !PT ;  /* 0x0000ffff0d0d7812 */ /* 0x000fe200078ec0ff */
[----:B------:R-:W-:Y:S01]  /*0500*/  IMAD R14, R14, 0x12, RZ ;  /* 0x000000120e0e7824 */ /* 0x000fe200078e02ff */
[----:B------:R-:W-:Y:S01]  /*0510*/  PRMT R19, R10, 0x9910, RZ ;  /* 0x000099100a137816 */ /* 0x000fe200000000ff */
[----:B------:R-:W-:Y:S01]  /*0520*/  IMAD R15, R16, 0x12, RZ ;  /* 0x00000012100f7824 */ /* 0x000fe200078e02ff */
[----:B------:R-:W-:Y:S01]  /*0530*/  SHF.R.U32.HI R13, RZ, 0xb, R13 ;  /* 0x0000000bff0d7819 */ /* 0x000fe2000001160d */
[----:B------:R-:W-:Y:S01]  /*0540*/  IMAD R16, R17, 0x12, RZ ;  /* 0x0000001211107824 */ /* 0x000fe200078e02ff */
[-C--:B------:R-:W-:Y:S01]  /*0550*/  LEA.HI R2, R23, R0.reuse, RZ, 0x10 ;  /* 0x0000000017027211 */ /* 0x080fe200078f80ff */
[----:B------:R-:W-:Y:S01]  /*0560*/  IMAD.MOV R14, RZ, RZ, -R14 ;  /* 0x000000ffff0e7224 */ /* 0x000fe200078e0a0e */
[----:B------:R-:W-:Y:S01]  /*0570*/  LEA.HI R5, R21, R0, RZ, 0x10 ;  /* 0x0000000015057211 */ /* 0x000fe200078f80ff */
[----:B------:R-:W-:Y:S01]  /*0580*/  IMAD.MOV R17, RZ, RZ, -R15 ;  /* 0x000000ffff117224 */ /* 0x000fe200078e0a0f */
[----:B------:R-:W-:-:S02]  /*0590*/  IADD3 R16, PT, PT, RZ, -R16, RZ ;  /* 0x80000010ff107210 */ /* 0x000fc40007ffe0ff */
[----:B------:R-:W-:Y:S02]  /*05a0*/  PRMT R14, R14, 0x7710, RZ ;  /* 0x000077100e0e7816 */ /* 0x000fe400000000ff */
[----:B------:R-:W-:Y:S02]  /*05b0*/  PRMT R15, R13, 0x9910, RZ ;  /* 0x000099100d0f7816 */ /* 0x000fe400000000ff */
[----:B------:R-:W-:Y:S01]  /*05c0*/  PRMT R18, R16, 0x7710, RZ ;  /* 0x0000771010127816 */ /* 0x000fe200000000ff */
[----:B------:R-:W-:Y:S01]  /*05d0*/  IMAD.MOV.U32 R16, RZ, RZ, R19 ;  /* 0x000000ffff107224 */ /* 0x000fe200078e0013 */
[----:B------:R-:W-:Y:S01]  /*05e0*/  PRMT R17, R17, 0x7710, RZ ;  /* 0x0000771011117816 */ /* 0x000fe200000000ff */
[----:B------:R-:W-:Y:S01]  /*05f0*/  IMAD.IADD R14, R11, 0x1, R14 ;  /* 0x000000010b0e7824 */ /* 0x000fe200078e020e */
[----:B------:R-:W-:Y:S01]  /*0600*/  LOP3.LUT R20, R9, 0xffff, RZ, 0xc0, !PT ;  /* 0x0000ffff09147812 */ /* 0x000fe200078ec0ff */
[----:B------:R-:W-:Y:S01]  /*0610*/  IMAD R11, R15, 0xa, RZ ;  /* 0x0000000a0f0b7824 */ /* 0x000fe200078e02ff */
[----:B------:R-:W-:Y:S01]  /*0620*/  IADD3 R8, PT, PT, R8, R17, RZ ;  /* 0x0000001108087210 */ /* 0x000fe20007ffe0ff */
[----:B------:R-:W-:Y:S01]  /*0630*/  IMAD R15, R16, 0xcd, RZ ;  /* 0x000000cd100f7824 */ /* 0x000fe200078e02ff */
[----:B------:R-:W-:Y:S01]  /*0640*/  PRMT R16, R6, 0x9910, RZ ;  /* 0x0000991006107816 */ /* 0x000fe200000000ff */
[----:B------:R-:W-:Y:S01]  /*0650*/  IMAD.IADD R9, R9, 0x1, R18 ;  /* 0x0000000109097824 */ /* 0x000fe200078e0212 */
[----:B------:R-:W-:Y:S01]  /*0660*/  IADD3 R11, PT, PT, RZ, -R11, RZ ;  /* 0x8000000bff0b7210 */ /* 0x000fe20007ffe0ff */
[----:B------:R-:W-:Y:S01]  /*0670*/  IMAD R25, R20, 0xe39, RZ ;  /* 0x00000e3914197824 */ /* 0x000fe200078e02ff */
[----:B------:R-:W-:-:S02]  /*0680*/  LOP3.LUT R15, R15, 0xffff, RZ, 0xc0, !PT ;  /* 0x0000ffff0f0f7812 */ /* 0x000fc400078ec0ff */
[----:B------:R-:W-:Y:S02]  /*0690*/  PRMT R19, R2, 0x9910, RZ ;  /* 0x0000991002137816 */ /* 0x000fe400000000ff */
[----:B------:R-:W-:Y:S02]  /*06a0*/  PRMT R11, R11, 0x7710, RZ ;  /* 0x000077100b0b7816 */ /* 0x000fe400000000ff */
[----:B------:R-:W-:Y:S01]  /*06b0*/  SHF.R.U32.HI R17, RZ, 0xb, R15 ;  /* 0x0000000bff117819 */ /* 0x000fe2000001160f */
[----:B------:R-:W-:Y:S01]  /*06c0*/  IMAD R15, R16, 0xcd, RZ ;  /* 0x000000cd100f7824 */ /* 0x000fe200078e02ff */
[----:B------:R-:W-:Y:S01]  /*06d0*/  PRMT R18, R5, 0x9910, RZ ;  /* 0x0000991005127816 */ /* 0x000fe200000000ff */
[----:B------:R-:W-:Y:S01]  /*06e0*/  IMAD.IADD R11, R12, 0x1, R11 ;  /* 0x000000010c0b7824 */ /* 0x000fe200078e020b */
[----:B------:R-:W-:Y:S01]  /*06f0*/  PRMT R20, R17, 0x9910, RZ ;  /* 0x0000991011147816 */ /* 0x000fe200000000ff */
[----:B------:R-:W-:Y:S01]  /*0700*/  IMAD R16, R19, 0xcd, RZ ;  /* 0x000000cd13107824 */ /* 0x000fe200078e02ff */
[----:B------:R-:W-:Y:S01]  /*0710*/  LOP3.LUT R19, R15, 0xffff, RZ, 0xc0, !PT ;  /* 0x0000ffff0f137812 */ /* 0x000fe200078ec0ff */
[----:B------:R-:W-:Y:S01]  /*0720*/  IMAD R12, R18, 0xcd, RZ ;  /* 0x000000cd120c7824 */ /* 0x000fe200078e02ff */
[----:B------:R-:W-:Y:S01]  /*0730*/  LEA.HI R0, R25, R0, RZ, 0x10 ;  /* 0x0000000019007211 */ /* 0x000fe200078f80ff */
[----:B------:R-:W-:Y:S01]  /*0740*/  IMAD.MOV.U32 R15, RZ, RZ, R20 ;  /* 0x000000ffff0f7224 */ /* 0x000fe200078e0014 */
[----:B------:R-:W-:-:S02]  /*0750*/  LOP3.LUT R20, R16, 0xffff, RZ, 0xc0, !PT ;  /* 0x0000ffff10147812 */ /* 0x000fc400078ec0ff */
[----:B------:R-:W-:Y:S01]  /*0760*/  LOP3.LUT R18, R12, 0xffff, RZ, 0xc0, !PT ;  /* 0x0000ffff0c127812 */ /* 0x000fe200078ec0ff */
[----:B------:R-:W-:Y:S01]  /*0770*/  IMAD R12, R15, 0xa, RZ ;  /* 0x0000000a0f0c7824 */ /* 0x000fe200078e02ff */
[----:B------:R-:W-:Y:S02]  /*0780*/  SHF.R.U32.HI R19, RZ, 0xb, R19 ;  /* 0x0000000bff137819 */ /* 0x000fe40000011613 */
[----:B------:R-:W-:Y:S02]  /*0790*/  SHF.R.U32.HI R15, RZ, 0xb, R20 ;  /* 0x0000000bff0f7819 */ /* 0x000fe40000011614 */
[----:B------:R-:W-:Y:S02]  /*07a0*/  SHF.R.U32.HI R16, RZ, 0xb, R18 ;  /* 0x0000000bff107819 */ /* 0x000fe40000011612 */
[----:B------:R-:W-:Y:S02]  /*07b0*/  PRMT R18, R19, 0x9910, RZ ;  /* 0x0000991013127816 */ /* 0x000fe400000000ff */
[----:B------:R-:W-:-:S02]  /*07c0*/  PRMT R22, R0, 0x9910, RZ ;  /* 0x0000991000167816 */ /* 0x000fc400000000ff */
[----:B------:R-:W-:Y:S02]  /*07d0*/  PRMT R23, R15, 0x9910, RZ ;  /* 0x000099100f177816 */ /* 0x000fe400000000ff */
[----:B------:R-:W-:Y:S01]  /*07e0*/  IADD3 R21, PT, PT, RZ, -R12, RZ ;  /* 0x8000000cff157210 */ /* 0x000fe20007ffe0ff */
[----:B------:R-:W-:Y:S01]  /*07f0*/  IMAD.MOV.U32 R12, RZ, RZ, R18 ;  /* 0x000000ffff0c7224 */ /* 0x000fe200078e0012 */
[----:B------:R-:W-:Y:S01]  /*0800*/  PRMT R20, R16, 0x9910, RZ ;  /* 0x0000991010147816 */ /* 0x000fe200000000ff */
[----:B------:R-:W-:Y:S01]  /*0810*/  IMAD R18, R22, 0xcd, RZ ;  /* 0x000000cd16127824 */ /* 0x000fe200078e02ff */
[----:B------:R-:W-:Y:S01]  /*0820*/  PRMT R21, R21, 0x7710, RZ ;  /* 0x0000771015157816 */ /* 0x000fe200000000ff */
[----:B------:R-:W-:Y:S01]  /*0830*/  IMAD.MOV.U32 R22, RZ, RZ, R23 ;  /* 0x000000ffff167224 */ /* 0x000fe200078e0017 */
[----:B------:R-:W-:Y:S01]  /*0840*/  LOP3.LUT R17, R17, 0xffff, RZ, 0xc0, !PT ;  /* 0x0000ffff11117812 */ /* 0x000fe200078ec0ff */
[----:B------:R-:W-:Y:S01]  /*0850*/  IMAD R12, R12, 0xa, RZ ;  /* 0x0000000a0c0c7824 */ /* 0x000fe200078e02ff */
[----:B------:R-:W-:Y:S01]  /*0860*/  IADD3 R10, PT, PT, R10, R21, RZ ;  /* 0x000000150a0a7210 */ /* 0x000fe20007ffe0ff */
[----:B------:R-:W-:Y:S01]  /*0870*/  IMAD R21, R22, 0xa, RZ ;  /* 0x0000000a16157824 */ /* 0x000fe200078e02ff */
[----:B------:R-:W-:Y:S01]  /*0880*/  LOP3.LUT R18, R18, 0xffff, RZ, 0xc0, !PT ;  /* 0x0000ffff12127812 */ /* 0x000fe200078ec0ff */
[----:B------:R-:W0:Y:S01]  /*0890*/  S2R R22, SR_CTAID.Y ;  /* 0x0000000000167919 */ /* 0x000e220000002600 */
[----:B------:R-:W-:Y:S01]  /*08a0*/  IMAD.MOV R12, RZ, RZ, -R12 ;  /* 0x000000ffff0c7224 */ /* 0x000fe200078e0a0c */
[----:B------:R-:W-:Y:S01]  /*08b0*/  LOP3.LUT R14, R14, 0xff, RZ, 0xc0, !PT ;  /* 0x000000ff0e0e7812 */ /* 0x000fe200078ec0ff */
[----:B------:R-:W-:Y:S01]  /*08c0*/  IMAD R20, R20, 0xa, RZ ;  /* 0x0000000a14147824 */ /* 0x000fe200078e02ff */
[----:B------:R-:W-:-:S02]  /*08d0*/  SHF.R.U32.HI R18, RZ, 0xb, R18 ;  /* 0x0000000bff127819 */ /* 0x000fc40000011612 */
[----:B------:R-:W-:Y:S01]  /*08e0*/  IADD3 R25, PT, PT, RZ, -R21, RZ ;  /* 0x80000015ff197210 */ /* 0x000fe20007ffe0ff */
[----:B------:R-:W-:Y:S01]  /*08f0*/  IMAD.MOV R20, RZ, RZ, -R20 ;  /* 0x000000ffff147224 */ /* 0x000fe200078e0a14 */
[----:B------:R-:W-:Y:S02]  /*0900*/  PRMT R21, R12, 0x7710, RZ ;  /* 0x000077100c157816 */ /* 0x000fe400000000ff */
[----:B------:R-:W-:Y:S02]  /*0910*/  PRMT R23, R18, 0x9910, RZ ;  /* 0x0000991012177816 */ /* 0x000fe400000000ff */
[----:B------:R-:W-:Y:S01]  /*0920*/  PRMT R12, R20, 0x7710, RZ ;  /* 0x00007710140c7816 */ /* 0x000fe200000000ff */
[----:B------:R-:W-:Y:S01]  /*0930*/  IMAD.IADD R21, R6, 0x1, R21 ;  /* 0x0000000106157824 */ /* 0x000fe200078e0215 */
[----:B------:R-:W-:Y:S01]  /*0940*/  PRMT R25, R25, 0x7710, RZ ;  /* 0x0000771019197816 */ /* 0x000fe200000000ff */
[----:B------:R-:W-:Y:S01]  /*0950*/  IMAD.MOV.U32 R6, RZ, RZ, R23 ;  /* 0x000000ffff067224 */ /* 0x000fe200078e0017 */
[----:B------:R-:W-:-:S02]  /*0960*/  IADD3 R23, PT, PT, R5, R12, RZ ;  /* 0x0000000c05177210 */ /* 0x000fc40007ffe0ff */
[----:B------:R-:W-:Y:S01]  /*0970*/  LOP3.LUT R7, R7, 0xfe, RZ, 0xc0, !PT ;  /* 0x000000fe07077812 */ /* 0x000fe200078ec0ff */
[----:B------:R-:W-:Y:S01]  /*0980*/  IMAD R5, R6, 0xa, RZ ;  /* 0x0000000a06057824 */ /* 0x000fe200078e02ff */
[----:B------:R-:W-:Y:S01]  /*0990*/  LOP3.LUT R12, R3, 0xfe, RZ, 0xc0, !PT ;  /* 0x000000fe030c7812 */ /* 0x000fe200078ec0ff */
[----:B------:R-:W-:Y:S01]  /*09a0*/  IMAD.IADD R25, R2, 0x1, R25 ;  /* 0x0000000102197824 */ /* 0x000fe200078e0219 */
[----:B------:R-:W-:Y:S01]  /*09b0*/  LOP3.LUT R2, R13, 0xffff, RZ, 0xc0, !PT ;  /* 0x0000ffff0d027812 */ /* 0x000fe200078ec0ff */
[----:B------:R-:W-:Y:S01]  /*09c0*/  IMAD.MOV R5, RZ, RZ, -R5 ;  /* 0x000000ffff057224 */ /* 0x000fe200078e0a05 */
[----:B------:R-:W-:Y:S01]  /*09d0*/  LOP3.LUT R19, R19, 0xffff, RZ, 0xc0, !PT ;  /* 0x0000ffff13137812 */ /* 0x000fe200078ec0ff */
[----:B------:R-:W-:Y:S01]  /*09e0*/  IMAD R6, R17, 0x10000, R14 ;  /* 0x0001000011067824 */ /* 0x000fe200078e020e */
[----:B------:R-:W-:Y:S01]  /*09f0*/  LEA R3, R2, R7, 0x10 ;  /* 0x0000000702037211 */ /* 0x000fe200078e80ff */
[----:B------:R-:W-:Y:S01]  /*0a00*/  VIADD R14, R14, UR4 ;  /* 0x000000040e0e7c36 */ /* 0x000fe20008000000 */
[----:B------:R-:W-:Y:S01]  /*0a10*/  PRMT R17, R5, 0x7710, RZ ;  /* 0x0000771005117816 */ /* 0x000fe200000000ff */
[----:B------:R-:W-:Y:S01]  /*0a20*/  IMAD R20, R19, 0x10000, R12 ;  /* 0x0001000013147824 */ /* 0x000fe200078e020c */
[----:B------:R-:W-:-:S02]  /*0a30*/  LOP3.LUT R2, R11, 0xff, RZ, 0xc0, !PT ;  /* 0x000000ff0b027812 */ /* 0x000fc400078ec0ff */
[----:B------:R-:W-:Y:S02]  /*0a40*/  LOP3.LUT R5, R10, 0xff, RZ, 0xc0, !PT ;  /* 0x000000ff0a057812 */ /* 0x000fe400078ec0ff */
[----:B------:R-:W-:Y:S01]  /*0a50*/  IADD3 R17, PT, PT, R0, R17, RZ ;  /* 0x0000001100117210 */ /* 0x000fe20007ffe0ff */
[----:B------:R-:W-:Y:S01]  /*0a60*/  IMAD R0, R2, 0x100, R3 ;  /* 0x0000010002007824 */ /* 0x000fe200078e0203 */
[----:B------:R-:W-:Y:S01]  /*0a70*/  LOP3.LUT R13, R21, 0xff, RZ, 0xc0, !PT ;  /* 0x000000ff150d7812 */ /* 0x000fe200078ec0ff */
[----:B------:R-:W-:Y:S01]  /*0a80*/  IMAD R2, R5, 0x100, R6 ;  /* 0x0000010005027824 */ /* 0x000fe200078e0206 */
[----:B------:R-:W-:Y:S01]  /*0a90*/  LOP3.LUT R16, R16, 0xffff, RZ, 0xc0, !PT ;  /* 0x0000ffff10107812 */ /* 0x000fe200078ec0ff */
[----:B0-----:R-:W-:Y:S01]  /*0aa0*/  IMAD.SHL.U32 R6, R22, 0x8, RZ ;  /* 0x0000000816067824 */ /* 0x001fe200078e00ff */
[----:B------:R-:W-:Y:S01]  /*0ab0*/  LEA R3, R13, R20, 0x8 ;  /* 0x000000140d037211 */ /* 0x000fe200078e40ff */
[----:B------:R-:W-:Y:S01]  /*0ac0*/  HFMA2 R22, -RZ, RZ, 0, 0 ;  /* 0x00000000ff167431 */ /* 0x000fe200000001ff */
[----:B------:R-:W-:-:S02]  /*0ad0*/  LOP3.LUT R13, R4, 0xff, RZ, 0xc0, !PT ;  /* 0x000000ff040d7812 */ /* 0x000fc400078ec0ff */
[----:B------:R-:W-:Y:S02]  /*0ae0*/  LOP3.LUT P4, RZ, R6, 0xff, R21, 0xf8, !PT ;  /* 0x000000ff06ff7812 */ /* 0x000fe4000788f815 */
[----:B------:R-:W-:Y:S01]  /*0af0*/  LOP3.LUT R21, R21, 0xff, RZ, 0xc0, !PT ;  /* 0x000000ff15157812 */ /* 0x000fe200078ec0ff */
[----:B------:R-:W-:Y:S01]  /*0b00*/  IMAD R5, R16, 0x10000, R13 ;  /* 0x0001000010057824 */ /* 0x000fe200078e020d */
[----:B------:R-:W-:Y:S02]  /*0b10*/  LOP3.LUT P0, RZ, R6, 0xff, R11, 0xf8, !PT ;  /* 0x000000ff06ff7812 */ /* 0x000fe4000780f80b */
[----:B------:R-:W-:Y:S02]  /*0b20*/  LOP3.LUT R8, R8, 0xfe, RZ, 0xc0, !PT ;  /* 0x000000fe08087812 */ /* 0x000fe400078ec0ff */
[----:B------:R-:W-:Y:S02]  /*0b30*/  LOP3.LUT R15, R15, 0xffff, RZ, 0xc0, !PT ;  /* 0x0000ffff0f0f7812 */ /* 0x000fe400078ec0ff */
[----:B------:R-:W-:-:S02]  /*0b40*/  LOP3.LUT R11, R11, 0xff, RZ, 0xc0, !PT ;  /* 0x000000ff0b0b7812 */ /* 0x000fc400078ec0ff */
[C---:B------:R-:W-:Y:S02]  /*0b50*/  IADD3 R21, PT, PT, R6.reuse, R21, RZ ;  /* 0x0000001506157210 */ /* 0x040fe40007ffe0ff */
[----:B------:R-:W-:Y:S01]  /*0b60*/  LOP3.LUT R4, R23, 0xff, RZ, 0xc0, !PT ;  /* 0x000000ff17047812 */ /* 0x000fe200078ec0ff */
[----:B------:R-:W-:Y:S01]  /*0b70*/  IMAD.IADD R11, R6, 0x1, R11 ;  /* 0x00000001060b7824 */ /* 0x000fe200078e020b */
[----:B------:R-:W-:Y:S02]  /*0b80*/  LOP3.LUT R19, R9, 0xff, RZ, 0xc0, !PT ;  /* 0x000000ff09137812 */ /* 0x000fe400078ec0ff */
[----:B------:R-:W-:Y:S01]  /*0b90*/  LEA R16, R15, R8, 0x10 ;  /* 0x000000080f107211 */ /* 0x000fe200078e80ff */
[----:B------:R-:W-:Y:S01]  /*0ba0*/  IMAD R4, R4, 0x100, R5 ;  /* 0x0000010004047824 */ /* 0x000fe200078e0205 */
[----:B------:R-:W-:Y:S02]  /*0bb0*/  LOP3.LUT R9, R25, 0xff, RZ, 0xc0, !PT ;  /* 0x000000ff19097812 */ /* 0x000fe400078ec0ff */
[----:B------:R-:W-:-:S02]  /*0bc0*/  LOP3.LUT P2, RZ, R6, 0xff, R25, 0xf8, !PT ;  /* 0x000000ff06ff7812 */ /* 0x000fc4000784f819 */
[----:B------:R-:W-:Y:S02]  /*0bd0*/  LOP3.LUT R25, R25, 0xff, RZ, 0xc0, !PT ;  /* 0x000000ff19197812 */ /* 0x000fe400078ec0ff */
[----:B------:R-:W-:Y:S02]  /*0be0*/  ISETP.GT.U32.OR P4, PT, R21, 0x100, !P4 ;  /* 0x000001001500780c */ /* 0x000fe40006784470 */
[----:B------:R-:W-:Y:S02]  /*0bf0*/  CS2R R20, SRZ ;  /* 0x0000000000147805 */ /* 0x000fe4000001ff00 */
[----:B------:R-:W-:Y:S01]  /*0c00*/  LOP3.LUT P5, RZ, R12, UR4, RZ, 0xfc, !PT ;  /* 0x000000040cff7c12 */ /* 0x000fe2000f8afcff */
[----:B------:R-:W-:Y:S01]  /*0c10*/  IMAD.IADD R25, R6, 0x1, R25 ;  /* 0x0000000106197824 */ /* 0x000fe200078e0219 */
[----:B------:R-:W-:Y:S01]  /*0c20*/  LEA R5, R9, R16, 0x8 ;  /* 0x0000001009057211 */ /* 0x000fe200078e40ff */
[----:B------:R-:W-:Y:S01]  /*0c30*/  VIADD R12, R12, UR4 ;  /* 0x000000040c0c7c36 */ /* 0x000fe20008000000 */
[----:B------:R-:W-:-:S02]  /*0c40*/  LOP3.LUT P1, RZ, R6, 0xff, R23, 0xf8, !PT ;  /* 0x000000ff06ff7812 */ /* 0x000fc4000782f817 */
[----:B------:R-:W-:Y:S02]  /*0c50*/  LOP3.LUT R9, R10, 0xff, RZ, 0xc0, !PT ;  /* 0x000000ff0a097812 */ /* 0x000fe400078ec0ff */
[----:B------:R-:W-:Y:S02]  /*0c60*/  LOP3.LUT R23, R23, 0xff, RZ, 0xc0, !PT ;  /* 0x000000ff17177812 */ /* 0x000fe400078ec0ff */
[----:B------:R-:W-:Y:S01]  /*0c70*/  PLOP3.LUT P4, PT, P4, P5, PT, 0xf2, 0x2f ;  /* 0x00000000002f781c */ /* 0x000fe2000278be72 */
[C---:B------:R-:W-:Y:S01]  /*0c80*/  IMAD.IADD R9, R6.reuse, 0x1, R9 ;  /* 0x0000000106097824 */ /* 0x040fe200078e0209 */
[----:B------:R-:W-:Y:S01]  /*0c90*/  ISETP.GT.U32.OR P0, PT, R11, 0x100, !P0 ;  /* 0x000001000b00780c */ /* 0x000fe20004704470 */
[----:B------:R-:W-:Y:S01]  /*0ca0*/  IMAD.IADD R23, R6, 0x1, R23 ;  /* 0x0000000106177824 */ /* 0x000fe200078e0217 */
[C---:B------:R-:W-:Y:S01]  /*0cb0*/  LOP3.LUT P5, RZ, R7.reuse, UR4, RZ, 0xfc, !PT ;  /* 0x0000000407ff7c12 */ /* 0x040fe2000f8afcff */
[----:B------:R-:W-:Y:S01]  /*0cc0*/  VIADD R7, R7, UR4 ;  /* 0x0000000407077c36 */ /* 0x000fe20008000000 */
[----:B------:R-:W-:-:S02]  /*0cd0*/  LOP3.LUT R11, R17, 0xff, RZ, 0xc0, !PT ;  /* 0x000000ff110b7812 */ /* 0x000fc400078ec0ff */
[----:B------:R-:W-:Y:S02]  /*0ce0*/  LOP3.LUT R18, R18, 0xffff, RZ, 0xc0, !PT ;  /* 0x0000ffff12127812 */ /* 0x000fe400078ec0ff */
[----:B------:R-:W-:Y:S02]  /*0cf0*/  PLOP3.LUT P0, PT, P0, P5, PT, 0xf2, 0x2f ;  /* 0x00000000002f781c */ /* 0x000fe4000070be72 */
[----:B------:R-:W-:Y:S01]  /*0d00*/  LOP3.LUT P6, RZ, R6, 0xff, R10, 0xf8, !PT ;  /* 0x000000ff06ff7812 */ /* 0x000fe200078cf80a */
[----:B------:R-:W-:Y:S01]  /*0d10*/  IMAD R18, R18, 0x10000, R19 ;  /* 0x0001000012127824 */ /* 0x000fe200078e0213 */
[C---:B------:R-:W-:Y:S02]  /*0d20*/  LOP3.LUT P3, RZ, R6.reuse, 0xff, R17, 0xf8, !PT ;  /* 0x000000ff06ff7812 */ /* 0x040fe4000786f811 */
[----:B------:R-:W-:Y:S02]  /*0d30*/  IADD3 R11, PT, PT, R6, R11, RZ ;  /* 0x0000000b060b7210 */ /* 0x000fe40007ffe0ff */
[----:B------:R-:W-:-:S02]  /*0d40*/  ISETP.GT.U32.OR P2, PT, R25, 0x100, !P2 ;  /* 0x000001001900780c */ /* 0x000fc40005744470 */
[----:B------:R-:W-:Y:S02]  /*0d50*/  CS2R R24, SRZ ;  /* 0x0000000000187805 */ /* 0x000fe4000001ff00 */
[C---:B------:R-:W-:Y:S01]  /*0d60*/  LOP3.LUT P5, RZ, R8.reuse, UR4, RZ, 0xfc, !PT ;  /* 0x0000000408ff7c12 */ /* 0x040fe2000f8afcff */
[----:B------:R-:W-:Y:S01]  /*0d70*/  VIADD R8, R8, UR4 ;  /* 0x0000000408087c36 */ /* 0x000fe20008000000 */
[----:B------:R-:W-:Y:S02]  /*0d80*/  LOP3.LUT R17, R17, 0xff, RZ, 0xc0, !PT ;  /* 0x000000ff11117812 */ /* 0x000fe400078ec0ff */
[----:B------:R-:W-:Y:S02]  /*0d90*/  ISETP.GT.U32.OR P6, PT, R9, 0x100, !P6 ;  /* 0x000001000900780c */ /* 0x000fe400077c4470 */
[----:B------:R-:W-:Y:S01]  /*0da0*/  ISETP.GT.U32.OR P1, PT, R23, 0x100, !P1 ;  /* 0x000001001700780c */ /* 0x000fe20004f24470 */
[----:B------:R-:W-:Y:S01]  /*0db0*/  IMAD R6, R17, 0x100, R18 ;  /* 0x0000010011067824 */ /* 0x000fe200078e0212 */
[----:B------:R-:W-:-:S02]  /*0dc0*/  ISETP.GT.U32.OR P3, PT, R11, 0x100, !P3 ;  /* 0x000001000b00780c */ /* 0x000fc40005f64470 */
[----:B------:R-:W-:Y:S02]  /*0dd0*/  CS2R R16, SRZ ;  /* 0x0000000000107805 */ /* 0x000fe4000001ff00 */
[----:B------:R-:W-:Y:S02]  /*0de0*/  IADD3 R13, PT, PT, R13, UR4, RZ ;  /* 0x000000040d0d7c10 */ /* 0x000fe4000fffe0ff */
[----:B------:R-:W-:Y:S02]  /*0df0*/  CS2R R10, SRZ ;  /* 0x00000000000a7805 */ /* 0x000fe4000001ff00 */
[----:B------:R-:W-:Y:S02]  /*0e00*/  IADD3 R19, PT, PT, R19, UR4, RZ ;  /* 0x0000000413137c10 */ /* 0x000fe4000fffe0ff */
[----:B------:R-:W-:Y:S02]  /*0e10*/  PLOP3.LUT P2, PT, P2, P5, PT, 0xf2, 0x2f ;  /* 0x00000000002f781c */ /* 0x000fe4000174be72 */
[----:B------:R-:W-:Y:S01]  /*0e20*/  ISETP.GT.U32.OR P0, PT, R7, 0x100, P0 ;  /* 0x000001000700780c */ /* 0x000fe20000704470 */
[----:B------:R-:W-:Y:S01]  /*0e30*/  HFMA2 R7, -RZ, RZ, 0, 0 ;  /* 0x00000000ff077431 */ /* 0x000fe200000001ff */
[----:B------:R-:W-:-:S02]  /*0e40*/  ISETP.GT.U32.OR P6, PT, R14, 0x100, P6 ;  /* 0x000001000e00780c */ /* 0x000fc400037c4470 */
[----:B------:R-:W-:Y:S02]  /*0e50*/  CS2R R14, SRZ ;  /* 0x00000000000e7805 */ /* 0x000fe4000001ff00 */
[----:B------:R-:W-:Y:S02]  /*0e60*/  ISETP.GT.U32.OR P1, PT, R13, 0x100, P1 ;  /* 0x000001000d00780c */ /* 0x000fe40000f24470 */
[----:B------:R-:W-:Y:S02]  /*0e70*/  ISETP.GT.U32.OR P3, PT, R19, 0x100, P3 ;  /* 0x000001001300780c */ /* 0x000fe40001f64470 */
[----:B------:R-:W-:Y:S02]  /*0e80*/  CS2R R18, SRZ ;  /* 0x0000000000127805 */ /* 0x000fe4000001ff00 */
[----:B------:R-:W-:Y:S02]  /*0e90*/  ISETP.GT.U32.OR P4, PT, R12, 0x100, P4 ;  /* 0x000001000c00780c */ /* 0x000fe40002784470 */
[----:B------:R-:W-:-:S02]  /*0ea0*/  CS2R R12, SRZ ;  /* 0x00000000000c7805 */ /* 0x000fc4000001ff00 */
[----:B------:R-:W-:Y:S02]  /*0eb0*/  ISETP.GT.U32.OR P2, PT, R8, 0x100, P2 ;  /* 0x000001000800780c */ /* 0x000fe40001744470 */
[----:B---3--:R-:W-:-:S11]  /*0ec0*/  CS2R R8, SRZ ;  /* 0x0000000000087805 */ /* 0x008fd6000001ff00 */
.L_x_75:
[----:B------:R-:W0:Y:S01]  /*0ed0*/  S2R R35, SR_TID.X ;  /* 0x0000000000237919 */ /* 0x000e220000002100 */
[----:B------:R-:W1:Y:S01]  /*0ee0*/  S2UR UR5, SR_CgaCtaId ;  /* 0x00000000000579c3 */ /* 0x000e620000008800 */
[----:B------:R-:W-:Y:S01]  /*0ef0*/  UMOV UR4, 0x400 ;  /* 0x0000040000047882 */ /* 0x000fe20000000000 */
[----:B------:R-:W-:Y:S01]  /*0f00*/  BSSY.RECONVERGENT B0, `(.L_x_49) ;  /* 0x0000021000007945 */ /* 0x000fe20003800200 */
[----:B------:R-:W2:Y:S01]  /*0f10*/  S2R R23, SR_TID.Z ;  /* 0x0000000000177919 */ /* 0x000ea20000002300 */
[----:B------:R-:W2:Y:S01]  /*0f20*/  S2R R30, SR_TID.X ;  /* 0x00000000001e7919 */ /* 0x000ea20000002100 */
[----:B------:R-:W3:Y:S01]  /*0f30*/  S2R R40, SR_TID.Z ;  /* 0x0000000000287919 */ /* 0x000ee20000002300 */
[----:B------:R-:W4:Y:S01]  /*0f40*/  S2R R36, SR_CTAID.Y ;  /* 0x0000000000247919 */ /* 0x000f220000002600 */
[----:B------:R-:W4:Y:S01]  /*0f50*/  S2R R37, SR_CTAID.X ;  /* 0x0000000000257919 */ /* 0x000f220000002500 */
[----:B------:R-:W-:Y:S01]  /*0f60*/  BAR.SYNC.DEFER_BLOCKING 0x0 ;  /* 0x0000000000007b1d */ /* 0x000fe20000010000 */
[----:B-1----:R-:W-:Y:S01]  /*0f70*/  ULEA UR6, UR5, UR4, 0x18 ;  /* 0x0000000405067291 */ /* 0x002fe2000f8ec0ff */
[----:B0-----:R-:W-:-:S05]  /*0f80*/  PRMT R35, R35, 0x9910, RZ ;  /* 0x0000991023237816 */ /* 0x001fca00000000ff */
[----:B------:R-:W-:Y:S02]  /*0f90*/  IMAD R35, R35, 0x6, RZ ;  /* 0x0000000623237824 */ /* 0x000fe400078e02ff */
[----:B--2---:R-:W-:-:S03]  /*0fa0*/  IMAD R41, R23, 0xf, R30 ;  /* 0x0000000f17297824 */ /* 0x004fc600078e021e */
[----:B------:R-:W-:Y:S01]  /*0fb0*/  LOP3.LUT R42, R35, 0xffff, RZ, 0xc0, !PT ;  /* 0x0000ffff232a7812 */ /* 0x000fe200078ec0ff */
[----:B---3--:R-:W-:Y:S02]  /*0fc0*/  IMAD R40, R40, 0x5, RZ ;  /* 0x0000000528287824 */ /* 0x008fe400078e02ff */
[----:B------:R-:W-:Y:S02]  /*0fd0*/  IMAD R41, R41, 0x6, RZ ;  /* 0x0000000629297824 */ /* 0x000fe400078e02ff */
[----:B------:R-:W-:-:S03]  /*0fe0*/  IMAD R43, R42, 0xe39, RZ ;  /* 0x00000e392a2b7824 */ /* 0x000fc600078e02ff */
[----:B------:R-:W-:Y:S01]  /*0ff0*/  ISETP.GT.U32.AND P5, PT, R41, 0x2cf, PT ;  /* 0x000002cf2900780c */ /* 0x000fe20003fa4070 */
[----:B----4-:R-:W-:Y:S01]  /*1000*/  IMAD R36, R36, 0x80, R37 ;  /* 0x0000008024247824 */ /* 0x010fe200078e0225 */
[----:B------:R-:W-:-:S04]  /*1010*/  LEA.HI R43, R43, R40, RZ, 0x10 ;  /* 0x000000282b2b7211 */ /* 0x000fc800078f80ff */
[----:B------:R-:W-:Y:S02]  /*1020*/  ISETP.GT.U32.OR P5, PT, R43, 0x27, P5 ;  /* 0x000000272b00780c */ /* 0x000fe40002fa4470 */
[----:B------:R-:W-:Y:S02]  /*1030*/  LEA R36, R7, R36, 0xe ;  /* 0x0000002407247211 */ /* 0x000fe400078e70ff */
[----:B------:R-:W-:Y:S02]  /*1040*/  ISETP.GT.U32.OR P5, PT, R30, 0xe, P5 ;  /* 0x0000000e1e00780c */ /* 0x000fe40002fa4470 */
[----:B------:R-:W-:Y:S02]  /*1050*/  LEA R43, R41, UR6, 0x2 ;  /* 0x00000006292b7c11 */ /* 0x000fe4000f8e10ff */
[----:B------:R-:W-:-:S09]  /*1060*/  LEA R42, R36, 0xfffffeff, 0x4 ;  /* 0xfffffeff242a7811 */ /* 0x000fd200078e20ff */
[----:B------:R-:W-:Y:S05]  /*1070*/  @P5 BRA `(.L_x_50) ;  /* 0x0000000000245947 */ /* 0x000fea0003800000 */
[----:B------:R-:W-:Y:S01]  /*1080*/  BSSY.RECONVERGENT B1, `(.L_x_51) ;  /* 0x0000007000017945 */ /* 0x000fe20003800200 */
[----:B------:R-:W-:-:S03]  /*1090*/  IMAD.MOV.U32 R36, RZ, RZ, RZ ;  /* 0x000000ffff247224 */ /* 0x000fc600078e00ff */
[----:B------:R-:W-:Y:S05]  /*10a0*/  @P0 BRA `(.L_x_52) ;  /* 0x0000000000100947 */ /* 0x000fea0003800000 */
[----:B------:R-:W0:Y:S01]  /*10b0*/  LDC.64 R36, c[0x0][0x380] ;  /* 0x0000e000ff247b82 */ /* 0x000e220000000a00 */
[----:B------:R-:W-:-:S05]  /*10c0*/  IADD3 R45, PT, PT, R0, R42, RZ ;  /* 0x0000002a002d7210 */ /* 0x000fca0007ffe0ff */
[----:B0-----:R-:W-:-:S06]  /*10d0*/  IMAD.WIDE R36, R45, 0x4, R36 ;  /* 0x000000042d247825 */ /* 0x001fcc00078e0224 */
[----:B------:R0:W5:Y:S02]  /*10e0*/  LDG.E.CONSTANT R36, desc[UR8][R36.64] ;  /* 0x0000000824247981 */ /* 0x000164000c1e9900 */
.L_x_52:
[----:B------:R-:W-:Y:S05]  /*10f0*/  BSYNC.RECONVERGENT B1 ;  /* 0x0000000000017941 */ /* 0x000fea0003800200 */
.L_x_51:
[----:B-----5:R1:W-:Y:S02]  /*1100*/  STS [R43], R36 ;  /* 0x000000242b007388 */ /* 0x0203e40000000800 */
.L_x_50:
[----:B------:R-:W-:Y:S05]  /*1110*/  BSYNC.RECONVERGENT B0 ;  /* 0x0000000000007941 */ /* 0x000fea0003800200 */
.L_x_49:
[----:B-1----:R-:W-:Y:S01]  /*1120*/  VIADD R36, R35, 0x1 ;  /* 0x0000000123247836 */ /* 0x002fe20000000000 */
[----:B------:R-:W-:Y:S01]  /*1130*/  ISETP.GT.U32.AND P5, PT, R41, 0x2ce, PT ;  /* 0x000002ce2900780c */ /* 0x000fe20003fa4070 */
[----:B------:R-:W-:Y:S03]  /*1140*/  BSSY.RECONVERGENT B0, `(.L_x_53) ;  /* 0x0000010000007945 */ /* 0x000fe60003800200 */
[----:B------:R-:W-:-:S05]  /*1150*/  LOP3.LUT R36, R36, 0xffff, RZ, 0xc0, !PT ;  /* 0x0000ffff24247812 */ /* 0x000fca00078ec0ff */
[----:B0-----:R-:W-:-:S05]  /*1160*/  IMAD R37, R36, 0xe39, RZ ;  /* 0x00000e3924257824 */ /* 0x001fca00078e02ff */
[----:B------:R-:W-:-:S04]  /*1170*/  LEA.HI R37, R37, R40, RZ, 0x10 ;  /* 0x0000002825257211 */ /* 0x000fc800078f80ff */
[----:B------:R-:W-:-:S04]  /*1180*/  ISETP.GT.U32.OR P5, PT, R37, 0x27, P5 ;  /* 0x000000272500780c */ /* 0x000fc80002fa4470 */
[----:B------:R-:W-:-:S13]  /*1190*/  ISETP.GT.U32.OR P5, PT, R30, 0xe, P5 ;  /* 0x0000000e1e00780c */ /* 0x000fda0002fa4470 */
[----:B------:R-:W-:Y:S05]  /*11a0*/  @P5 BRA `(.L_x_54) ;  /* 0x0000000000245947 */ /* 0x000fea0003800000 */
[----:B------:R-:W-:Y:S01]  /*11b0*/  BSSY.RECONVERGENT B1, `(.L_x_55) ;  /* 0x0000007000017945 */ /* 0x000fe20003800200 */
[----:B------:R-:W-:-:S03]  /*11c0*/  MOV R36, RZ ;  /* 0x000000ff00247202 */ /* 0x000fc60000000f00 */
[----:B------:R-:W-:Y:S05]  /*11d0*/  @P6 BRA `(.L_x_56) ;  /* 0x0000000000106947 */ /* 0x000fea0003800000 */
[----:B------:R-:W0:Y:S01]  /*11e0*/  LDC.64 R36, c[0x0][0x380] ;  /* 0x0000e000ff247b82 */ /* 0x000e220000000a00 */
[----:B------:R-:W-:-:S04]  /*11f0*/  IMAD.IADD R45, R2, 0x1, R42 ;  /* 0x00000001022d7824 */ /* 0x000fc800078e022a */
[----:B0-----:R-:W-:-:S06]  /*1200*/  IMAD.WIDE R36, R45, 0x4, R36 ;  /* 0x000000042d247825 */ /* 0x001fcc00078e0224 */
[----:B------:R0:W5:Y:S02]  /*1210*/  LDG.E.CONSTANT R36, desc[UR8][R36.64] ;  /* 0x0000000824247981 */ /* 0x000164000c1e9900 */
.L_x_56:
[----:B------:R-:W-:Y:S05]  /*1220*/  BSYNC.RECONVERGENT B1 ;  /* 0x0000000000017941 */ /* 0x000fea0003800200 */
.L_x_55:
[----:B-----5:R1:W-:Y:S02]  /*1230*/  STS [R43+0x4], R36 ;  /* 0x000004242b007388 */ /* 0x0203e40000000800 */
.L_x_54:
[----:B------:R-:W-:Y:S05]  /*1240*/  BSYNC.RECONVERGENT B0 ;  /* 0x0000000000007941 */ /* 0x000fea0003800200 */
.L_x_53:
[----:B-1----:R-:W-:Y:S01]  /*1250*/  IADD3 R36, PT, PT, R35, 0x2, RZ ;  /* 0x0000000223247810 */ /* 0x002fe20007ffe0ff */
[----:B------:R-:W-:Y:S01]  /*1260*/  BSSY.RECONVERGENT B0, `(.L_x_57) ;  /* 0x0000011000007945 */ /* 0x000fe20003800200 */
[----:B------:R-:W-:Y:S02]  /*1270*/  ISETP.GT.U32.AND P5, PT, R41, 0x2cd, PT ;  /* 0x000002cd2900780c */ /* 0x000fe40003fa4070 */
[----:B------:R-:W-:-:S05]  /*1280*/  LOP3.LUT R36, R36, 0xffff, RZ, 0xc0, !PT ;  /* 0x0000ffff24247812 */ /* 0x000fca00078ec0ff */
[----:B0-----:R-:W-:-:S05]  /*1290*/  IMAD R37, R36, 0xe39, RZ ;  /* 0x00000e3924257824 */ /* 0x001fca00078e02ff */
[----:B------:R-:W-:-:S04]  /*12a0*/  LEA.HI R37, R37, R40, RZ, 0x10 ;  /* 0x0000002825257211 */ /* 0x000fc800078f80ff */
[----:B------:R-:W-:-:S04]  /*12b0*/  ISETP.GT.U32.OR P5, PT, R37, 0x27, P5 ;  /* 0x000000272500780c */ /* 0x000fc80002fa4470 */
[----:B------:R-:W-:-:S13]  /*12c0*/  ISETP.GT.U32.OR P5, PT, R30, 0xe, P5 ;  /* 0x0000000e1e00780c */ /* 0x000fda0002fa4470 */
        /* <DEDUP_REMOVED lines=8> */
.L_x_60:
[----:B------:R-:W-:Y:S05]  /*1350*/  BSYNC.RECONVERGENT B1 ;  /* 0x0000000000017941 */ /* 0x000fea0003800200 */
.L_x_59:
[----:B-----5:R1:W-:Y:S02]  /*1360*/  STS [R43+0x8], R36 ;  /* 0x000008242b007388 */ /* 0x0203e40000000800 */
.L_x_58:
[----:B------:R-:W-:Y:S05]  /*1370*/  BSYNC.RECONVERGENT B0 ;  /* 0x0000000000007941 */ /* 0x000fea0003800200 */
.L_x_57:
        /* <DEDUP_REMOVED lines=10> */
[----:B------:R-:W-:-:S03]  /*1420*/  HFMA2 R36, -RZ, RZ, 0, 0 ;  /* 0x00000000ff247431 */ /* 0x000fc600000001ff */
[----:B------:R-:W-:Y:S05]  /*1430*/  @P1 BRA `(.L_x_64) ;  /* 0x0000000000101947 */ /* 0x000fea0003800000 */
[----:B------:R-:W0:Y:S01]  /*1440*/  LDC.64 R36, c[0x0][0x380] ;  /* 0x0000e000ff247b82 */ /* 0x000e220000000a00 */
[----:B------:R-:W-:-:S04]  /*1450*/  IMAD.IADD R45, R4, 0x1, R42 ;  /* 0x00000001042d7824 */ /* 0x000fc800078e022a */
[----:B0-----:R-:W-:-:S06]  /*1460*/  IMAD.WIDE R36, R45, 0x4, R36 ;  /* 0x000000042d247825 */ /* 0x001fcc00078e0224 */
[----:B------:R0:W5:Y:S02]  /*1470*/  LDG.E.CONSTANT R36, desc[UR8][R36.64] ;  /* 0x0000000824247981 */ /* 0x000164000c1e9900 */
.L_x_64:
[----:B------:R-:W-:Y:S05]  /*1480*/  BSYNC.RECONVERGENT B1 ;  /* 0x0000000000017941 */ /* 0x000fea0003800200 */
.L_x_63:
[----:B-----5:R1:W-:Y:S02]  /*1490*/  STS [R43+0xc], R36 ;  /* 0x00000c242b007388 */ /* 0x0203e40000000800 */
.L_x_62:
[----:B------:R-:W-:Y:S05]  /*14a0*/  BSYNC.RECONVERGENT B0 ;  /* 0x0000000000007941 */ /* 0x000fea0003800200 */
.L_x_61:
        /* <DEDUP_REMOVED lines=16> */
.L_x_68:
[----:B------:R-:W-:Y:S05]  /*15b0*/  BSYNC.RECONVERGENT B1 ;  /* 0x0000000000017941 */ /* 0x000fea0003800200 */
.L_x_67:
[----:B-----5:R1:W-:Y:S02]  /*15c0*/  STS [R43+0x10], R36 ;  /* 0x000010242b007388 */ /* 0x0203e40000000800 */
.L_x_66:
[----:B------:R-:W-:Y:S05]  /*15d0*/  BSYNC.RECONVERGENT B0 ;  /* 0x0000000000007941 */ /* 0x000fea0003800200 */
.L_x_65:
[----:B------:R-:W-:Y:S01]  /*15e0*/  VIADD R35, R35, 0x5 ;  /* 0x0000000523237836 */ /* 0x000fe20000000000 */
[----:B------:R-:W-:Y:S01]  /*15f0*/  ISETP.GT.U32.AND P5, PT, R41, 0x2ca, PT ;  /* 0x000002ca2900780c */ /* 0x000fe20003fa4070 */
[----:B------:R-:W-:Y:S03]  /*1600*/  BSSY.RECONVERGENT B0, `(.L_x_69) ;  /* 0x0000010000007945 */ /* 0x000fe60003800200 */
[----:B------:R-:W-:-:S05]  /*1610*/  LOP3.LUT R35, R35, 0xffff, RZ, 0xc0, !PT ;  /* 0x0000ffff23237812 */ /* 0x000fca00078ec0ff */
[----:B------:R-:W-:-:S05]  /*1620*/  IMAD R35, R35, 0xe39, RZ ;  /* 0x00000e3923237824 */ /* 0x000fca00078e02ff */
[----:B------:R-:W-:-:S04]  /*1630*/  LEA.HI R35, R35, R40, RZ, 0x10 ;  /* 0x0000002823237211 */ /* 0x000fc800078f80ff */
[----:B------:R-:W-:-:S04]  /*1640*/  ISETP.GT.U32.OR P5, PT, R35, 0x27, P5 ;  /* 0x000000272300780c */ /* 0x000fc80002fa4470 */
[----:B------:R-:W-:-:S13]  /*1650*/  ISETP.GT.U32.OR P5, PT, R30, 0xe, P5 ;  /* 0x0000000e1e00780c */ /* 0x000fda0002fa4470 */
[----:B------:R-:W-:Y:S05]  /*1660*/  @P5 BRA `(.L_x_70) ;  /* 0x0000000000245947 */ /* 0x000fea0003800000 */
[----:B------:R-:W-:Y:S01]  /*1670*/  BSSY.RECONVERGENT B1, `(.L_x_71) ;  /* 0x0000007000017945 */ /* 0x000fe20003800200 */
[----:B-1----:R-:W-:-:S03]  /*1680*/  MOV R36, RZ ;  /* 0x000000ff00247202 */ /* 0x002fc60000000f00 */
[----:B------:R-:W-:Y:S05]  /*1690*/  @P3 BRA `(.L_x_72) ;  /* 0x0000000000103947 */ /* 0x000fea0003800000 */
[----:B0-----:R-:W0:Y:S01]  /*16a0*/  LDC.64 R36, c[0x0][0x380] ;  /* 0x0000e000ff247b82 */ /* 0x001e220000000a00 */
[----:B------:R-:W-:-:S04]  /*16b0*/  IMAD.IADD R35, R6, 0x1, R42 ;  /* 0x0000000106237824 */ /* 0x000fc800078e022a */
[----:B0-----:R-:W-:-:S06]  /*16c0*/  IMAD.WIDE R36, R35, 0x4, R36 ;  /* 0x0000000423247825 */ /* 0x001fcc00078e0224 */
[----:B------:R1:W5:Y:S02]  /*16d0*/  LDG.E.CONSTANT R36, desc[UR8][R36.64] ;  /* 0x0000000824247981 */ /* 0x000364000c1e9900 */
.L_x_72:
[----:B------:R-:W-:Y:S05]  /*16e0*/  BSYNC.RECONVERGENT B1 ;  /* 0x0000000000017941 */ /* 0x000fea0003800200 */
.L_x_71:
[----:B-----5:R2:W-:Y:S02]  /*16f0*/  STS [R43+0x14], R36 ;  /* 0x000014242b007388 */ /* 0x0205e40000000800 */
.L_x_70:
[----:B------:R-:W-:Y:S05]  /*1700*/  BSYNC.RECONVERGENT B0 ;  /* 0x0000000000007941 */ /* 0x000fea0003800200 */
.L_x_69:
[----:B012---:R-:W0:Y:S01]  /*1710*/  LDC.64 R36, c[0x0][0x388] ;  /* 0x0000e200ff247b82 */ /* 0x007e220000000a00 */
[----:B------:R-:W-:Y:S02]  /*1720*/  SHF.R.U32.HI R40, RZ, 0x2, R30 ;  /* 0x00000002ff287819 */ /* 0x000fe4000001161e */
[----:B------:R-:W-:Y:S02]  /*1730*/  LOP3.LUT R35, R30, 0x3, RZ, 0xc0, !PT ;  /* 0x000000031e237812 */ /* 0x000fe400078ec0ff */
[----:B------:R-:W-:-:S03]  /*1740*/  LEA R41, R23, R40, 0x2 ;  /* 0x0000002817297211 */ /* 0x000fc600078e10ff */
[----:B------:R-:W-:Y:S02]  /*1750*/  IMAD R40, R35, 0x9, RZ ;  /* 0x0000000923287824 */ /* 0x000fe400078e02ff */
[----:B------:R-:W-:-:S05]  /*1760*/  IMAD R35, R41, 0x120, RZ ;  /* 0x0000012029237824 */ /* 0x000fca00078e02ff */
[----:B------:R-:W-:-:S05]  /*1770*/  LOP3.LUT R40, R35, R40, RZ, 0xfc, !PT ;  /* 0x0000002823287212 */ /* 0x000fca00078efcff */
[----:B------:R-:W-:-:S04]  /*1780*/  IMAD R35, R7, 0x24, R40 ;  /* 0x0000002407237824 */ /* 0x000fc800078e0228 */
[----:B0-----:R-:W-:-:S05]  /*1790*/  IMAD.WIDE.U32 R36, R35, 0x4, R36 ;  /* 0x0000000423247825 */ /* 0x001fca00078e0024 */
[----:B------:R-:W2:Y:S04]  /*17a0*/  LDG.E.CONSTANT R35, desc[UR8][R36.64] ;  /* 0x0000000824237981 */ /* 0x000ea8000c1e9900 */
[----:B------:R-:W3:Y:S04]  /*17b0*/  LDG.E.CONSTANT R41, desc[UR8][R36.64+0x4] ;  /* 0x0000040824297981 */ /* 0x000ee8000c1e9900 */
[----:B------:R-:W4:Y:S04]  /*17c0*/  LDG.E.CONSTANT R43, desc[UR8][R36.64+0x8] ;  /* 0x00000808242b7981 */ /* 0x000f28000c1e9900 */
[----:B------:R-:W5:Y:S04]  /*17d0*/  LDG.E.CONSTANT R45, desc[UR8][R36.64+0xc] ;  /* 0x00000c08242d7981 */ /* 0x000f68000c1e9900 */
[----:B------:R-:W5:Y:S04]  /*17e0*/  LDG.E.CONSTANT R47, desc[UR8][R36.64+0x10] ;  /* 0x00001008242f7981 */ /* 0x000f68000c1e9900 */
[----:B------:R-:W5:Y:S04]  /*17f0*/  LDG.E.CONSTANT R49, desc[UR8][R36.64+0x14] ;  /* 0x0000140824317981 */ /* 0x000f68000c1e9900 */
[----:B------:R-:W5:Y:S04]  /*1800*/  LDG.E.CONSTANT R51, desc[UR8][R36.64+0x18] ;  /* 0x0000180824337981 */ /* 0x000f68000c1e9900 */
[----:B------:R-:W5:Y:S04]  /*1810*/  LDG.E.CONSTANT R53, desc[UR8][R36.64+0x1c] ;  /* 0x00001c0824357981 */ /* 0x000f68000c1e9900 */
[----:B------:R0:W5:Y:S01]  /*1820*/  LDG.E.CONSTANT R59, desc[UR8][R36.64+0x20] ;  /* 0x00002008243b7981 */ /* 0x000162000c1e9900 */
[----:B------:R-:W-:Y:S01]  /*1830*/  UIADD3 UR4, UPT, UPT, UR4, 0xb40, URZ ;  /* 0x00000b4004047890 */ /* 0x000fe2000fffe0ff */
[----:B------:R-:W-:-:S03]  /*1840*/  IMAD R23, R23, 0x10, R30 ;  /* 0x0000001017177824 */ /* 0x000fc600078e021e */
[----:B------:R-:W-:Y:S01]  /*1850*/  ULEA UR4, UR5, UR4, 0x18 ;  /* 0x0000000405047291 */ /* 0x000fe2000f8ec0ff */
[----:B------:R-:W-:Y:S02]  /*1860*/  IMAD R23, R23, 0x9, RZ ;  /* 0x0000000917177824 */ /* 0x000fe400078e02ff */
[----:B0-----:R-:W-:-:S03]  /*1870*/  HFMA2 R36, -RZ, RZ, 0, 0 ;  /* 0x00000000ff247431 */ /* 0x001fc600000001ff */
[----:B------:R-:W-:-:S05]  /*1880*/  LEA R30, R23, UR4, 0x2 ;  /* 0x00000004171e7c11 */ /* 0x000fca000f8e10ff */
[----:B--2---:R0:W-:Y:S04]  /*1890*/  STS [R30], R35 ;  /* 0x000000231e007388 */ /* 0x0041e80000000800 */
[----:B---3--:R0:W-:Y:S04]  /*18a0*/  STS [R30+0x4], R41 ;  /* 0x000004291e007388 */ /* 0x0081e80000000800 */
[----:B----4-:R0:W-:Y:S04]  /*18b0*/  STS [R30+0x8], R43 ;  /* 0x0000082b1e007388 */ /* 0x0101e80000000800 */
[----:B-----5:R0:W-:Y:S04]  /*18c0*/  STS [R30+0xc], R45 ;  /* 0x00000c2d1e007388 */ /* 0x0201e80000000800 */
[----:B------:R0:W-:Y:S04]  /*18d0*/  STS [R30+0x10], R47 ;  /* 0x0000102f1e007388 */ /* 0x0001e80000000800 */
[----:B------:R0:W-:Y:S04]  /*18e0*/  STS [R30+0x14], R49 ;  /* 0x000014311e007388 */ /* 0x0001e80000000800 */
[----:B------:R0:W-:Y:S04]  /*18f0*/  STS [R30+0x18], R51 ;  /* 0x000018331e007388 */ /* 0x0001e80000000800 */
[----:B------:R0:W-:Y:S04]  /*1900*/  STS [R30+0x1c], R53 ;  /* 0x00001c351e007388 */ /* 0x0001e80000000800 */
[----:B------:R0:W-:Y:S01]  /*1910*/  STS [R30+0x20], R59 ;  /* 0x0000203b1e007388 */ /* 0x0001e20000000800 */
[----:B------:R-:W-:Y:S06]  /*1920*/  BAR.SYNC.DEFER_BLOCKING 0x0 ;  /* 0x0000000000007b1d */ /* 0x000fec0000010000 */
.L_x_74:
[----:B------:R-:W1:Y:S01]  /*1930*/  S2R R37, SR_CgaCtaId ;  /* 0x0000000000257919 */ /* 0x000e620000008800 */
[----:B0-----:R-:W-:Y:S01]  /*1940*/  MOV R30, 0x400 ;  /* 0x00000400001e7802 */ /* 0x001fe20000000f00 */
[----:B------:R-:W-:Y:S01]  /*1950*/  UMOV UR4, 0x900 ;  /* 0x0000090000047882 */ /* 0x000fe20000000000 */
[----:B------:R-:W0:Y:S03]  /*1960*/  S2R R23, SR_TID.Z ;  /* 0x0000000000177919 */ /* 0x000e260000002300 */
[----:B------:R-:W-:Y:S01]  /*1970*/  VIADD R35, R30, 0xb40 ;  /* 0x00000b401e237836 */ /* 0x000fe20000000000 */
[----:B------:R-:W2:Y:S04]  /*1980*/  S2R R41, SR_TID.X ;  /* 0x0000000000297919 */ /* 0x000ea80000002100 */
[----:B-1----:R-:W-:-:S02]  /*1990*/  LEA R40, R37, R35, 0x18 ;  /* 0x0000002325287211 */ /* 0x002fc400078ec0ff */
[----:B------:R-:W-:-:S03]  /*19a0*/  LEA R30, R37, R30, 0x18 ;  /* 0x0000001e251e7211 */ /* 0x000fc600078ec0ff */
[----:B0-----:R-:W-:Y:S01]  /*19b0*/  IMAD R23, R23, 0x90, R40 ;  /* 0x0000009017177824 */ /* 0x001fe200078e0228 */
[----:B--2---:R-:W-:-:S03]  /*19c0*/  LEA R37, R41, R30, 0x2 ;  /* 0x0000001e29257211 */ /* 0x004fc600078e10ff */
[C---:B------:R-:W-:Y:S02]  /*19d0*/  IMAD R23, R36.reuse, 0x24, R23 ;  /* 0x0000002424177824 */ /* 0x040fe400078e0217 */
[----:B------:R-:W-:Y:S02]  /*19e0*/  IMAD R37, R36, 0x2d0, R37 ;  /* 0x000002d024257824 */ /* 0x000fe400078e0225 */
[----:B------:R-:W-:-:S07]  /*19f0*/  VIADD R35, R23, 0x900 ;  /* 0x0000090017237836 */ /* 0x000fce0000000000 */
.L_x_73:
[----:B------:R-:W-:Y:S04]  /*1a00*/  LDS R40, [R37+UR4+-0x900] ;  /* 0xfff7000425287984 */ /* 0x000fe80008000800 */
[----:B------:R-:W0:Y:S04]  /*1a10*/  LDS R43, [R35+-0x900] ;  /* 0xfff70000232b7984 */ /* 0x000e280000000800 */
[----:B------:R-:W1:Y:S04]  /*1a20*/  LDS R23, [R37+UR4+-0x8b8] ;  /* 0xfff7480425177984 */ /* 0x000e680008000800 */
[----:B------:R-:W2:Y:S04]  /*1a30*/  LDS R49, [R37+UR4+-0x870] ;  /* 0xfff7900425317984 */ /* 0x000ea80008000800 */
[----:B------:R-:W3:Y:S04]  /*1a40*/  LDS R48, [R37+UR4+-0x828] ;  /* 0xfff7d80425307984 */ /* 0x000ee80008000800 */
[----:B------:R-:W4:Y:S04]  /*1a50*/  LDS R47, [R37+UR4+-0x7e0] ;  /* 0xfff82004252f7984 */ /* 0x000f280008000800 */
[----:B------:R-:W5:Y:S04]  /*1a60*/  LDS R46, [R37+UR4+-0x798] ;  /* 0xfff86804252e7984 */ /* 0x000f680008000800 */
[----:B------:R-:W5:Y:S04]  /*1a70*/  LDS R45, [R37+UR4+-0x750] ;  /* 0xfff8b004252d7984 */ /* 0x000f680008000800 */
[----:B------:R-:W5:Y:S04]  /*1a80*/  LDS R44, [R37+UR4+-0x708] ;  /* 0xfff8f804252c7984 */ /* 0x000f680008000800 */
[----:B------:R-:W5:Y:S04]  /*1a90*/  LDS R41, [R35] ;  /* 0x0000000023297984 */ /* 0x000f680000000800 */
[----:B------:R-:W5:Y:S01]  /*1aa0*/  LDS R30, [R35+0x480] ;  /* 0x00048000231e7984 */ /* 0x000f620000000800 */
[----:B0-----:R-:W-:-:S03]  /*1ab0*/  FFMA R55, R40, R43, R55 ;  /* 0x0000002b28377223 */ /* 0x001fc60000000037 */
[----:B------:R-:W0:Y:S01]  /*1ac0*/  LDS R42, [R35+-0x480] ;  /* 0xfffb8000232a7984 */ /* 0x000e220000000800 */
[----:B-1----:R-:W-:-:S03]  /*1ad0*/  FFMA R56, R23, R43, R56 ;  /* 0x0000002b17387223 */ /* 0x002fc60000000038 */
[----:B------:R-:W1:Y:S01]  /*1ae0*/  LDS R51, [R35+0xc] ;  /* 0x00000c0023337984 */ /* 0x000e620000000800 */
[----:B--2---:R-:W-:-:S03]  /*1af0*/  FFMA R57, R49, R43, R57 ;  /* 0x0000002b31397223 */ /* 0x004fc60000000039 */
[----:B------:R-:W2:Y:S01]  /*1b00*/  LDS R50, [R35+0x48c] ;  /* 0x00048c0023327984 */ /* 0x000ea20000000800 */
[----:B---3--:R-:W-:-:S03]  /*1b10*/  FFMA R58, R48, R43, R58 ;  /* 0x0000002b303a7223 */ /* 0x008fc6000000003a */
[----:B------:R-:W-:Y:S01]  /*1b20*/  LDS R53, [R35+-0x8f4] ;  /* 0xfff70c0023357984 */ /* 0x000fe20000000800 */
[----:B----4-:R-:W-:-:S03]  /*1b30*/  FFMA R54, R47, R43, R54 ;  /* 0x0000002b2f367223 */ /* 0x010fc60000000036 */
[----:B------:R-:W-:Y:S01]  /*1b40*/  LDS R52, [R35+-0x474] ;  /* 0xfffb8c0023347984 */ /* 0x000fe20000000800 */
[-C--:B-----5:R-:W-:Y:S01]  /*1b50*/  FFMA R31, R46, R43.reuse, R31 ;  /* 0x0000002b2e1f7223 */ /* 0x0a0fe2000000001f */
[-C--:B------:R-:W-:Y:S01]  /*1b60*/  FFMA R32, R45, R43.reuse, R32 ;  /* 0x0000002b2d207223 */ /* 0x080fe20000000020 */
[----:B------:R-:W-:Y:S02]  /*1b70*/  FFMA R33, R44, R43, R33 ;  /* 0x0000002b2c217223 */ /* 0x000fe40000000021 */
[----:B------:R-:W3:Y:S01]  /*1b80*/  LDS R43, [R37+UR4+-0x6c0] ;  /* 0xfff94004252b7984 */ /* 0x000ee20008000800 */
        /* <DEDUP_REMOVED lines=16> */
[-C--:B0-----:R-:W-:Y:S01]  /*1c90*/  FFMA R34, R40, R42.reuse, R34 ;  /* 0x0000002a28227223 */ /* 0x081fe20000000022 */
[-C--:B------:R-:W-:Y:S01]  /*1ca0*/  FFMA R17, R23, R42.reuse, R17 ;  /* 0x0000002a17117223 */ /* 0x080fe20000000011 */
[-C--:B------:R-:W-:Y:S01]  /*1cb0*/  FFMA R16, R49, R42.reuse, R16 ;  /* 0x0000002a31107223 */ /* 0x080fe20000000010 */
[-C--:B------:R-:W-:Y:S01]  /*1cc0*/  FFMA R15, R48, R42.reuse, R15 ;  /* 0x0000002a300f7223 */ /* 0x080fe2000000000f */
[-C--:B------:R-:W-:Y:S01]  /*1cd0*/  FFMA R14, R47, R42.reuse, R14 ;  /* 0x0000002a2f0e7223 */ /* 0x080fe2000000000e */
[-C--:B------:R-:W-:Y:S01]  /*1ce0*/  FFMA R13, R46, R42.reuse, R13 ;  /* 0x0000002a2e0d7223 */ /* 0x080fe2000000000d */
[-C--:B------:R-:W-:Y:S01]  /*1cf0*/  FFMA R12, R45, R42.reuse, R12 ;  /* 0x0000002a2d0c7223 */ /* 0x080fe2000000000c */
[----:B------:R-:W-:Y:S01]  /*1d00*/  FFMA R11, R44, R42, R11 ;  /* 0x0000002a2c0b7223 */ /* 0x000fe2000000000b */
[----:B------:R-:W0:Y:S01]  /*1d10*/  LDS R39, [R35+0x498] ;  /* 0x0004980023277984 */ /* 0x000e220000000800 */
[-C--:B-1----:R-:W-:Y:S01]  /*1d20*/  FFMA R10, R23, R51.reuse, R10 ;  /* 0x00000033170a7223 */ /* 0x082fe2000000000a */
[-C--:B------:R-:W-:Y:S01]  /*1d30*/  FFMA R9, R49, R51.reuse, R9 ;  /* 0x0000003331097223 */ /* 0x080fe20000000009 */
[-C--:B------:R-:W-:Y:S01]  /*1d40*/  FFMA R8, R48, R51.reuse, R8 ;  /* 0x0000003330087223 */ /* 0x080fe20000000008 */
[-C--:B------:R-:W-:Y:S01]  /*1d50*/  FFMA R18, R47, R51.reuse, R18 ;  /* 0x000000332f127223 */ /* 0x080fe20000000012 */
[-C--:B------:R-:W-:Y:S01]  /*1d60*/  FFMA R19, R46, R51.reuse, R19 ;  /* 0x000000332e137223 */ /* 0x080fe20000000013 */
[-C--:B------:R-:W-:Y:S01]  /*1d70*/  FFMA R20, R45, R51.reuse, R20 ;  /* 0x000000332d147223 */ /* 0x080fe20000000014 */
[-C--:B------:R-:W-:Y:S01]  /*1d80*/  FFMA R21, R44, R51.reuse, R21 ;  /* 0x000000332c157223 */ /* 0x080fe20000000015 */
[----:B------:R-:W1:Y:S01]  /*1d90*/  LDS R42, [R35+-0x8e8] ;  /* 0xfff71800232a7984 */ /* 0x000e620000000800 */
[-C--:B--2---:R-:W-:Y:S01]  /*1da0*/  FFMA R38, R23, R50.reuse, R38 ;  /* 0x0000003217267223 */ /* 0x084fe20000000026 */
[-C--:B------:R-:W-:Y:S01]  /*1db0*/  FFMA R24, R49, R50.reuse, R24 ;  /* 0x0000003231187223 */ /* 0x080fe20000000018 */
[-C--:B------:R-:W-:Y:S01]  /*1dc0*/  FFMA R25, R48, R50.reuse, R25 ;  /* 0x0000003230197223 */ /* 0x080fe20000000019 */
[----:B------:R-:W2:Y:S01]  /*1dd0*/  LDS R41, [R35+-0x468] ;  /* 0xfffb980023297984 */ /* 0x000ea20000000800 */
[-C--:B------:R-:W-:Y:S01]  /*1de0*/  FFMA R26, R47, R50.reuse, R26 ;  /* 0x000000322f1a7223 */ /* 0x080fe2000000001a */
[----:B---3--:R-:W-:Y:S01]  /*1df0*/  FFMA R22, R43, R51, R22 ;  /* 0x000000332b167223 */ /* 0x008fe20000000016 */
[-C--:B------:R-:W-:Y:S01]  /*1e00*/  FFMA R27, R46, R50.reuse, R27 ;  /* 0x000000322e1b7223 */ /* 0x080fe2000000001b */
[----:B------:R3:W4:Y:S01]  /*1e10*/  LDS R40, [R35+0x18] ;  /* 0x0000180023287984 */ /* 0x0007220000000800 */
[-C--:B------:R-:W-:Y:S01]  /*1e20*/  FFMA R28, R45, R50.reuse, R28 ;  /* 0x000000322d1c7223 */ /* 0x080fe2000000001c */
[----:B------:R-:W-:Y:S01]  /*1e30*/  FFMA R29, R44, R50, R29 ;  /* 0x000000322c1d7223 */ /* 0x000fe2000000001d */
[-C--:B------:R-:W-:Y:S01]  /*1e40*/  FFMA R55, R23, R53.reuse, R55 ;  /* 0x0000003517377223 */ /* 0x080fe20000000037 */
[----:B------:R-:W5:Y:S01]  /*1e50*/  LDS R51, [R37+UR4+-0x678] ;  /* 0xfff9880425337984 */ /* 0x000f620008000800 */
[----:B------:R-:W-:Y:S01]  /*1e60*/  UIADD3 UR4, UPT, UPT, UR4, 0x4, URZ ;  /* 0x0000000404047890 */ /* 0x000fe2000fffe0ff */
[-C--:B------:R-:W-:Y:S01]  /*1e70*/  FFMA R56, R49, R53.reuse, R56 ;  /* 0x0000003531387223 */ /* 0x080fe20000000038 */
[-C--:B------:R-:W-:Y:S01]  /*1e80*/  FFMA R57, R48, R53.reuse, R57 ;  /* 0x0000003530397223 */ /* 0x080fe20000000039 */
[-C--:B------:R-:W-:Y:S01]  /*1e90*/  FFMA R58, R47, R53.reuse, R58 ;  /* 0x000000352f3a7223 */ /* 0x080fe2000000003a */
[----:B------:R-:W-:Y:S01]  /*1ea0*/  UISETP.NE.AND UP0, UPT, UR4, 0x90c, UPT ;  /* 0x0000090c0400788c */ /* 0x000fe2000bf05270 */
        /* <DEDUP_REMOVED lines=11> */
[C---:B------:R-:W-:Y:S01]  /*1f60*/  FFMA R11, R43.reuse, R52, R11 ;  /* 0x000000342b0b7223 */ /* 0x040fe2000000000b */
[----:B------:R-:W-:Y:S01]  /*1f70*/  FFMA R30, R43, R50, R30 ;  /* 0x000000322b1e7223 */ /* 0x000fe2000000001e */
[----:B---3--:R-:W-:Y:S01]  /*1f80*/  IADD3 R35, PT, PT, R35, 0x4, RZ ;  /* 0x0000000423237810 */ /* 0x008fe20007ffe0ff */
[-C--:B0-----:R-:W-:Y:S01]  /*1f90*/  FFMA R38, R49, R39.reuse, R38 ;  /* 0x0000002731267223 */ /* 0x081fe20000000026 */
[-C--:B------:R-:W-:Y:S01]  /*1fa0*/  FFMA R24, R48, R39.reuse, R24 ;  /* 0x0000002730187223 */ /* 0x080fe20000000018 */
[-C--:B------:R-:W-:Y:S01]  /*1fb0*/  FFMA R25, R47, R39.reuse, R25 ;  /* 0x000000272f197223 */ /* 0x080fe20000000019 */
[-C--:B------:R-:W-:Y:S01]  /*1fc0*/  FFMA R26, R46, R39.reuse, R26 ;  /* 0x000000272e1a7223 */ /* 0x080fe2000000001a */
[-C--:B------:R-:W-:Y:S01]  /*1fd0*/  FFMA R27, R45, R39.reuse, R27 ;  /* 0x000000272d1b7223 */ /* 0x080fe2000000001b */
[-C--:B------:R-:W-:Y:S01]  /*1fe0*/  FFMA R28, R44, R39.reuse, R28 ;  /* 0x000000272c1c7223 */ /* 0x080fe2000000001c */
[----:B------:R-:W-:Y:S01]  /*1ff0*/  FFMA R29, R43, R39, R29 ;  /* 0x000000272b1d7223 */ /* 0x000fe2000000001d */
[-C--:B-1----:R-:W-:Y:S01]  /*2000*/  FFMA R55, R49, R42.reuse, R55 ;  /* 0x0000002a31377223 */ /* 0x082fe20000000037 */
[-C--:B------:R-:W-:Y:S01]  /*2010*/  FFMA R56, R48, R42.reuse, R56 ;  /* 0x0000002a30387223 */ /* 0x080fe20000000038 */
[-C--:B------:R-:W-:Y:S01]  /*2020*/  FFMA R57, R47, R42.reuse, R57 ;  /* 0x0000002a2f397223 */ /* 0x080fe20000000039 */
[----:B------:R-:W-:Y:S01]  /*2030*/  FFMA R58, R46, R42, R58 ;  /* 0x0000002a2e3a7223 */ /* 0x000fe2000000003a */
[-C--:B--2---:R-:W-:Y:S01]  /*2040*/  FFMA R34, R49, R41.reuse, R34 ;  /* 0x0000002931227223 */ /* 0x084fe20000000022 */
[-C--:B------:R-:W-:Y:S01]  /*2050*/  FFMA R17, R48, R41.reuse, R17 ;  /* 0x0000002930117223 */ /* 0x080fe20000000011 */
[-C--:B------:R-:W-:Y:S01]  /*2060*/  FFMA R16, R47, R41.reuse, R16 ;  /* 0x000000292f107223 */ /* 0x080fe20000000010 */
[-C--:B------:R-:W-:Y:S01]  /*2070*/  FFMA R15, R46, R41.reuse, R15 ;  /* 0x000000292e0f7223 */ /* 0x080fe2000000000f */
[-C--:B----4-:R-:W-:Y:S01]  /*2080*/  FFMA R10, R49, R40.reuse, R10 ;  /* 0x00000028310a7223 */ /* 0x090fe2000000000a */
[-C--:B------:R-:W-:Y:S01]  /*2090*/  FFMA R9, R48, R40.reuse, R9 ;  /* 0x0000002830097223 */ /* 0x080fe20000000009 */
[-C--:B------:R-:W-:Y:S01]  /*20a0*/  FFMA R8, R47, R40.reuse, R8 ;  /* 0x000000282f087223 */ /* 0x080fe20000000008 */
[----:B------:R-:W-:Y:S01]  /*20b0*/  FFMA R18, R46, R40, R18 ;  /* 0x000000282e127223 */ /* 0x000fe20000000012 */
[C---:B------:R-:W-:Y:S01]  /*20c0*/  FFMA R54, R45.reuse, R42, R54 ;  /* 0x0000002a2d367223 */ /* 0x040fe20000000036 */
[CC--:B------:R-:W-:Y:S01]  /*20d0*/  FFMA R14, R45.reuse, R41.reuse, R14 ;  /* 0x000000292d0e7223 */ /* 0x0c0fe2000000000e */
[----:B------:R-:W-:Y:S01]  /*20e0*/  FFMA R19, R45, R40, R19 ;  /* 0x000000282d137223 */ /* 0x000fe20000000013 */
[C---:B------:R-:W-:Y:S01]  /*20f0*/  FFMA R31, R44.reuse, R42, R31 ;  /* 0x0000002a2c1f7223 */ /* 0x040fe2000000001f */
[CC--:B------:R-:W-:Y:S01]  /*2100*/  FFMA R13, R44.reuse, R41.reuse, R13 ;  /* 0x000000292c0d7223 */ /* 0x0c0fe2000000000d */
[----:B------:R-:W-:Y:S01]  /*2110*/  FFMA R20, R44, R40, R20 ;  /* 0x000000282c147223 */ /* 0x000fe20000000014 */
[C---:B------:R-:W-:Y:S01]  /*2120*/  FFMA R32, R43.reuse, R42, R32 ;  /* 0x0000002a2b207223 */ /* 0x040fe20000000020 */
[CC--:B------:R-:W-:Y:S01]  /*2130*/  FFMA R12, R43.reuse, R41.reuse, R12 ;  /* 0x000000292b0c7223 */ /* 0x0c0fe2000000000c */
[----:B------:R-:W-:Y:S01]  /*2140*/  FFMA R21, R43, R40, R21 ;  /* 0x000000282b157223 */ /* 0x000fe20000000015 */
[C---:B-----5:R-:W-:Y:S01]  /*2150*/  FFMA R33, R51.reuse, R42, R33 ;  /* 0x0000002a33217223 */ /* 0x060fe20000000021 */
[C---:B------:R-:W-:Y:S01]  /*2160*/  FFMA R11, R51.reuse, R41, R11 ;  /* 0x00000029330b7223 */ /* 0x040fe2000000000b */
[C---:B------:R-:W-:Y:S01]  /*2170*/  FFMA R22, R51.reuse, R40, R22 ;  /* 0x0000002833167223 */ /* 0x040fe20000000016 */
[----:B------:R-:W-:Y:S01]  /*2180*/  FFMA R39, R51, R39, R30 ;  /* 0x0000002733277223 */ /* 0x000fe2000000001e */
[----:B------:R-:W-:Y:S06]  /*2190*/  BRA.U UP0, `(.L_x_73) ;  /* 0xfffffff900187547 */ /* 0x000fec000b83ffff */
[----:B------:R-:W-:-:S05]  /*21a0*/  VIADD R36, R36, 0x1 ;  /* 0x0000000124247836 */ /* 0x000fca0000000000 */
[----:B------:R-:W-:-:S13]  /*21b0*/  ISETP.NE.AND P5, PT, R36, 0x4, PT ;  /* 0x000000042400780c */ /* 0x000fda0003fa5270 */
[----:B------:R-:W-:Y:S05]  /*21c0*/  @P5 BRA `(.L_x_74) ;  /* 0xfffffff400d85947 */ /* 0x000fea000383ffff */
[----:B------:R-:W-:-:S04]  /*21d0*/  IADD3 R7, PT, PT, R7, 0x1, RZ ;  /* 0x0000000107077810 */ /* 0x000fc80007ffe0ff */
[----:B------:R-:W-:-:S13]  /*21e0*/  ISETP.NE.AND P5, PT, R7, 0x8, PT ;  /* 0x000000080700780c */ /* 0x000fda0003fa5270 */
[----:B------:R-:W-:Y:S05]  /*21f0*/  @P5 BRA `(.L_x_75) ;  /* 0xffffffec00345947 */ /* 0x000fea000383ffff */
[----:B------:R-:W0:Y:S01]  /*2200*/  S2R R0, SR_TID.X ;  /* 0x0000000000007919 */ /* 0x000e220000002100 */
[----:B------:R-:W1:Y:S01]  /*2210*/  S2UR UR4, SR_CTAID.Y ;  /* 0x00000000000479c3 */ /* 0x000e620000002600 */
[----:B------:R-:W2:Y:S01]  /*2220*/  S2R R7, SR_TID.Z ;  /* 0x0000000000077919 */ /* 0x000ea20000002300 */
[----:B------:R-:W3:Y:S06]  /*2230*/  S2R R5, SR_CTAID.X ;  /* 0x0000000000057919 */ /* 0x000eec0000002500 */
[----:B------:R-:W4:Y:S01]  /*2240*/  LDC.64 R2, c[0x0][0x390] ;  /* 0x0000e400ff027b82 */ /* 0x000f220000000a00 */
[----:B-1----:R-:W-:-:S06]  /*2250*/  USHF.L.U32 UR4, UR4, 0xb, URZ ;  /* 0x0000000b04047899 */ /* 0x002fcc00080006ff */
[----:B0-----:R-:W-:-:S05]  /*2260*/  LOP3.LUT R0, R0, UR4, RZ, 0xfc, !PT ;  /* 0x0000000400007c12 */ /* 0x001fca000f8efcff */
[----:B--2---:R-:W-:-:S05]  /*2270*/  IMAD R0, R7, 0x10000, R0 ;  /* 0x0001000007007824 */ /* 0x004fca00078e0200 */
[----:B---3--:R-:W-:-:S05]  /*2280*/  LEA R5, R5, R0, 0x4 ;  /* 0x0000000005057211 */ /* 0x008fca00078e20ff */
[----:B----4-:R-:W-:-:S05]  /*2290*/  IMAD.WIDE.U32 R2, R5, 0x4, R2 ;  /* 0x0000000405027825 */ /* 0x010fca00078e0002 */
        /* <DEDUP_REMOVED lines=33> */
.L_x_76:
        /* <DEDUP_REMOVED lines=13> */
.L_x_81:


//--------------------- .nv.shared.conv_fused     --------------------------
	.section	.nv.shared.conv_fused,"aw",@nobits
	.sectionflags	@""
	.align	4
.nv.shared.conv_fused:
	.zero		16384


//--------------------- .nv.shared.reserved.0     --------------------------
	.section	.nv.shared.reserved.0,"aw",@nobits
	.weak		__nv_reservedSMEM_offset_0_alias
	.size		__nv_reservedSMEM_offset_0_alias, 0, 64
	.other		__nv_reservedSMEM_offset_0_alias,@"STO_CUDA_RESERVED_SHARED STV_DEFAULT"
__nv_reservedSMEM_offset_0_alias:
	.zero		0
	.zero		64


//--------------------- .nv.shared.conv_partially_fused_old --------------------------
	.section	.nv.shared.conv_partially_fused_old,"aw",@nobits
	.sectionflags	@""
	.align	4
.nv.shared.conv_partially_fused_old:
	.zero		9472


//--------------------- .nv.shared.conv_partially_fused --------------------------
	.section	.nv.shared.conv_partially_fused,"aw",@nobits
	.sectionflags	@""
	.align	4
.nv.shared.conv_partially_fused:
	.zero		7552


//--------------------- .nv.shared.conv5          --------------------------
	.section	.nv.shared.conv5,"aw",@nobits
	.sectionflags	@""
	.align	4
.nv.shared.conv5:
	.zero		6400


//--------------------- .nv.shared.conv3          --------------------------
	.section	.nv.shared.conv3,"aw",@nobits
	.sectionflags	@""
	.align	4
.nv.shared.conv3:
	.zero		8512


//--------------------- .nv.constant0.conv_fused  --------------------------
	.section	.nv.constant0.conv_fused,"a",@progbits
	.sectionflags	@""
	.align	4
.nv.constant0.conv_fused:
	.zero		920


//--------------------- .nv.constant0.conv_partially_fused_old --------------------------
	.section	.nv.constant0.conv_partially_fused_old,"a",@progbits
	.sectionflags	@""
	.align	4
.nv.constant0.conv_partially_fused_old:
	.zero		936


//--------------------- .nv.constant0.conv_partially_fused --------------------------
	.section	.nv.constant0.conv_partially_fused,"a",@progbits
	.sectionflags	@""
	.align	4
.nv.constant0.conv_partially_fused:
	.zero		936


//--------------------- .nv.constant0.conv5       --------------------------
	.section	.nv.constant0.conv5,"a",@progbits
	.sectionflags	@""
	.align	4
.nv.constant0.conv5:
	.zero		920


//--------------------- .nv.constant0.conv3       --------------------------
	.section	.nv.constant0.conv3,"a",@progbits
	.sectionflags	@""
	.align	4
.nv.constant0.conv3:
	.zero		920


//--------------------- SYMBOLS --------------------------

	.type		.nv.reservedSmem.offset0,@object
	.size		.nv.reservedSmem.offset0,0x4
	.type		.nv.reservedSmem.cap,@object
	.size		.nv.reservedSmem.cap,0x4
